//
// Generated by NVIDIA NVVM Compiler
//
// Compiler Build ID: CL-36424714
// Cuda compilation tools, release 13.0, V13.0.88
// Based on NVVM 20.0.0
//

.version 9.0
.target sm_100
.address_size 64

	// .globl	_Z6kernelILl1048576ELl1048576EEv4d3_tPKS0_S2_Pd
.func  (.param .align 16 .b8 func_retval0[16]) __internal_trig_reduction_slowpathd
(
	.param .b64 __internal_trig_reduction_slowpathd_param_0
)
;
.global .align 8 .b8 __cudart_i2opi_d[144] = {8, 93, 141, 31, 177, 95, 251, 107, 234, 146, 82, 138, 247, 57, 7, 61, 123, 241, 229, 235, 199, 186, 39, 117, 45, 234, 95, 158, 102, 63, 70, 79, 183, 9, 203, 39, 207, 126, 54, 109, 31, 109, 10, 90, 139, 17, 47, 239, 15, 152, 5, 222, 255, 151, 248, 31, 59, 40, 249, 189, 139, 95, 132, 156, 244, 57, 83, 131, 57, 214, 145, 57, 65, 126, 95, 180, 38, 112, 156, 233, 132, 68, 187, 46, 245, 53, 130, 232, 62, 167, 41, 177, 28, 235, 29, 254, 28, 146, 209, 9, 234, 46, 73, 6, 224, 210, 77, 66, 58, 110, 36, 183, 97, 197, 187, 222, 171, 99, 81, 254, 65, 144, 67, 60, 153, 149, 98, 219, 192, 221, 52, 245, 209, 87, 39, 252, 41, 21, 68, 78, 110, 131, 249, 162};
.global .align 16 .b8 __cudart_sin_cos_coeffs[128] = {70, 210, 176, 44, 241, 229, 90, 190, 146, 227, 172, 105, 227, 29, 199, 62, 161, 98, 219, 25, 160, 1, 42, 191, 24, 8, 17, 17, 17, 17, 129, 63, 84, 85, 85, 85, 85, 85, 197, 191, 0, 0, 0, 0, 0, 0, 0, 0, 0, 0, 0, 0, 0, 0, 0, 0, 100, 129, 253, 32, 131, 255, 168, 189, 40, 133, 239, 193, 167, 238, 33, 62, 217, 230, 6, 142, 79, 126, 146, 190, 233, 188, 221, 25, 160, 1, 250, 62, 71, 93, 193, 22, 108, 193, 86, 191, 81, 85, 85, 85, 85, 85, 165, 63, 0, 0, 0, 0, 0, 0, 224, 191, 0, 0, 0, 0, 0, 0, 240, 63};

.visible .entry _Z6kernelILl1048576ELl1048576EEv4d3_tPKS0_S2_Pd(
	.param .align 8 .b8 _Z6kernelILl1048576ELl1048576EEv4d3_tPKS0_S2_Pd_param_0[24],
	.param .u64 .ptr .align 1 _Z6kernelILl1048576ELl1048576EEv4d3_tPKS0_S2_Pd_param_1,
	.param .u64 .ptr .align 1 _Z6kernelILl1048576ELl1048576EEv4d3_tPKS0_S2_Pd_param_2,
	.param .u64 .ptr .align 1 _Z6kernelILl1048576ELl1048576EEv4d3_tPKS0_S2_Pd_param_3
)
{
	.reg .pred 	%p<2050>;
	.reg .b32 	%r<5381>;
	.reg .b64 	%rd<2066>;
	.reg .b64 	%fd<22031>;

	ld.param.f64 	%fd1, [_Z6kernelILl1048576ELl1048576EEv4d3_tPKS0_S2_Pd_param_0];
	ld.param.f64 	%fd2, [_Z6kernelILl1048576ELl1048576EEv4d3_tPKS0_S2_Pd_param_0+8];
	ld.param.f64 	%fd3, [_Z6kernelILl1048576ELl1048576EEv4d3_tPKS0_S2_Pd_param_0+16];
	ld.param.u64 	%rd7, [_Z6kernelILl1048576ELl1048576EEv4d3_tPKS0_S2_Pd_param_2];
	cvta.to.global.u64 	%rd8, %rd7;
	mov.u32 	%r2050, %ctaid.x;
	mov.u32 	%r2051, %ntid.x;
	mov.u32 	%r2052, %tid.x;
	mad.lo.s32 	%r1, %r2050, %r2051, %r2052;
	mul.wide.u32 	%rd9, %r1, 24;
	add.s64 	%rd10, %rd8, %rd9;
	ld.global.f64 	%fd4, [%rd10];
	ld.global.f64 	%fd5, [%rd10+8];
	ld.global.f64 	%fd6, [%rd10+16];
	mov.f64 	%fd21261, 0d0000000000000000;
	mov.b64 	%rd2065, 0;
	mov.u64 	%rd14, __cudart_sin_cos_coeffs;
	mov.f64 	%fd21262, %fd21261;
$L__BB0_1:
	.pragma "nounroll";
	ld.param.u64 	%rd2063, [_Z6kernelILl1048576ELl1048576EEv4d3_tPKS0_S2_Pd_param_1];
	cvta.to.global.u64 	%rd11, %rd2063;
	mad.lo.s64 	%rd2, %rd2065, 24, %rd11;
	ld.global.f64 	%fd3338, [%rd2];
	ld.global.f64 	%fd3339, [%rd2+8];
	ld.global.f64 	%fd3340, [%rd2+16];
	sub.f64 	%fd3341, %fd3338, %fd1;
	sub.f64 	%fd3342, %fd3339, %fd2;
	sub.f64 	%fd3343, %fd3340, %fd3;
	mul.f64 	%fd3344, %fd3342, %fd3342;
	fma.rn.f64 	%fd3345, %fd3341, %fd3341, %fd3344;
	fma.rn.f64 	%fd3346, %fd3343, %fd3343, %fd3345;
	sqrt.rn.f64 	%fd3347, %fd3346;
	sub.f64 	%fd3348, %fd3338, %fd4;
	sub.f64 	%fd3349, %fd3339, %fd5;
	sub.f64 	%fd3350, %fd3340, %fd6;
	mul.f64 	%fd3351, %fd3349, %fd3349;
	fma.rn.f64 	%fd3352, %fd3348, %fd3348, %fd3351;
	fma.rn.f64 	%fd3353, %fd3350, %fd3350, %fd3352;
	sqrt.rn.f64 	%fd3354, %fd3353;
	add.f64 	%fd3355, %fd3347, %fd3354;
	mul.f64 	%fd9, %fd3355, 0d40C88B2F704A9409;
	abs.f64 	%fd10, %fd9;
	setp.neu.f64 	%p1, %fd10, 0d7FF0000000000000;
	@%p1 bra 	$L__BB0_3;
	mov.f64 	%fd3361, 0d0000000000000000;
	mul.rn.f64 	%fd21264, %fd9, %fd3361;
	mov.b32 	%r4614, 1;
	bra.uni 	$L__BB0_6;
$L__BB0_3:
	mul.f64 	%fd3356, %fd9, 0d3FE45F306DC9C883;
	cvt.rni.s32.f64 	%r4613, %fd3356;
	cvt.rn.f64.s32 	%fd3357, %r4613;
	fma.rn.f64 	%fd3358, %fd3357, 0dBFF921FB54442D18, %fd9;
	fma.rn.f64 	%fd3359, %fd3357, 0dBC91A62633145C00, %fd3358;
	fma.rn.f64 	%fd21264, %fd3357, 0dB97B839A252049C0, %fd3359;
	setp.ltu.f64 	%p2, %fd10, 0d41E0000000000000;
	@%p2 bra 	$L__BB0_5;
	{ // callseq 0, 0
	.param .b64 param0;
	st.param.f64 	[param0], %fd9;
	.param .align 16 .b8 retval0[16];
	call.uni (retval0), 
	__internal_trig_reduction_slowpathd, 
	(
	param0
	);
	ld.param.f64 	%fd21264, [retval0];
	ld.param.b32 	%r4613, [retval0+8];
	} // callseq 0
$L__BB0_5:
	add.s32 	%r4614, %r4613, 1;
$L__BB0_6:
	setp.neu.f64 	%p3, %fd10, 0d7FF0000000000000;
	shl.b32 	%r2055, %r4614, 6;
	cvt.u64.u32 	%rd12, %r2055;
	and.b64  	%rd13, %rd12, 64;
	add.s64 	%rd15, %rd14, %rd13;
	mul.rn.f64 	%fd3362, %fd21264, %fd21264;
	and.b32  	%r2056, %r4614, 1;
	setp.eq.b32 	%p4, %r2056, 1;
	selp.f64 	%fd3363, 0dBDA8FF8320FD8164, 0d3DE5DB65F9785EBA, %p4;
	ld.global.nc.v2.f64 	{%fd3364, %fd3365}, [%rd15];
	fma.rn.f64 	%fd3366, %fd3363, %fd3362, %fd3364;
	fma.rn.f64 	%fd3367, %fd3366, %fd3362, %fd3365;
	ld.global.nc.v2.f64 	{%fd3368, %fd3369}, [%rd15+16];
	fma.rn.f64 	%fd3370, %fd3367, %fd3362, %fd3368;
	fma.rn.f64 	%fd3371, %fd3370, %fd3362, %fd3369;
	ld.global.nc.v2.f64 	{%fd3372, %fd3373}, [%rd15+32];
	fma.rn.f64 	%fd3374, %fd3371, %fd3362, %fd3372;
	fma.rn.f64 	%fd3375, %fd3374, %fd3362, %fd3373;
	fma.rn.f64 	%fd3376, %fd3375, %fd21264, %fd21264;
	fma.rn.f64 	%fd3377, %fd3375, %fd3362, 0d3FF0000000000000;
	selp.f64 	%fd3378, %fd3377, %fd3376, %p4;
	and.b32  	%r2057, %r4614, 2;
	setp.eq.s32 	%p5, %r2057, 0;
	mov.f64 	%fd3379, 0d0000000000000000;
	sub.f64 	%fd3380, %fd3379, %fd3378;
	selp.f64 	%fd3381, %fd3378, %fd3380, %p5;
	add.f64 	%fd16, %fd21262, %fd3381;
	@%p3 bra 	$L__BB0_8;
	mov.f64 	%fd3387, 0d0000000000000000;
	mul.rn.f64 	%fd21265, %fd9, %fd3387;
	mov.b32 	%r4615, 0;
	bra.uni 	$L__BB0_10;
$L__BB0_8:
	mul.f64 	%fd3382, %fd9, 0d3FE45F306DC9C883;
	cvt.rni.s32.f64 	%r4615, %fd3382;
	cvt.rn.f64.s32 	%fd3383, %r4615;
	fma.rn.f64 	%fd3384, %fd3383, 0dBFF921FB54442D18, %fd9;
	fma.rn.f64 	%fd3385, %fd3383, 0dBC91A62633145C00, %fd3384;
	fma.rn.f64 	%fd21265, %fd3383, 0dB97B839A252049C0, %fd3385;
	setp.ltu.f64 	%p6, %fd10, 0d41E0000000000000;
	@%p6 bra 	$L__BB0_10;
	{ // callseq 1, 0
	.param .b64 param0;
	st.param.f64 	[param0], %fd9;
	.param .align 16 .b8 retval0[16];
	call.uni (retval0), 
	__internal_trig_reduction_slowpathd, 
	(
	param0
	);
	ld.param.f64 	%fd21265, [retval0];
	ld.param.b32 	%r4615, [retval0+8];
	} // callseq 1
$L__BB0_10:
	shl.b32 	%r2060, %r4615, 6;
	cvt.u64.u32 	%rd16, %r2060;
	and.b64  	%rd17, %rd16, 64;
	add.s64 	%rd19, %rd14, %rd17;
	mul.rn.f64 	%fd3388, %fd21265, %fd21265;
	and.b32  	%r2061, %r4615, 1;
	setp.eq.b32 	%p7, %r2061, 1;
	selp.f64 	%fd3389, 0dBDA8FF8320FD8164, 0d3DE5DB65F9785EBA, %p7;
	ld.global.nc.v2.f64 	{%fd3390, %fd3391}, [%rd19];
	fma.rn.f64 	%fd3392, %fd3389, %fd3388, %fd3390;
	fma.rn.f64 	%fd3393, %fd3392, %fd3388, %fd3391;
	ld.global.nc.v2.f64 	{%fd3394, %fd3395}, [%rd19+16];
	fma.rn.f64 	%fd3396, %fd3393, %fd3388, %fd3394;
	fma.rn.f64 	%fd3397, %fd3396, %fd3388, %fd3395;
	ld.global.nc.v2.f64 	{%fd3398, %fd3399}, [%rd19+32];
	fma.rn.f64 	%fd3400, %fd3397, %fd3388, %fd3398;
	fma.rn.f64 	%fd3401, %fd3400, %fd3388, %fd3399;
	fma.rn.f64 	%fd3402, %fd3401, %fd21265, %fd21265;
	fma.rn.f64 	%fd3403, %fd3401, %fd3388, 0d3FF0000000000000;
	selp.f64 	%fd3404, %fd3403, %fd3402, %p7;
	and.b32  	%r2062, %r4615, 2;
	setp.eq.s32 	%p8, %r2062, 0;
	mov.f64 	%fd3405, 0d0000000000000000;
	sub.f64 	%fd3406, %fd3405, %fd3404;
	selp.f64 	%fd3407, %fd3404, %fd3406, %p8;
	add.f64 	%fd21, %fd21261, %fd3407;
	ld.global.f64 	%fd3408, [%rd2+24];
	ld.global.f64 	%fd3409, [%rd2+32];
	ld.global.f64 	%fd3410, [%rd2+40];
	sub.f64 	%fd3411, %fd3408, %fd1;
	sub.f64 	%fd3412, %fd3409, %fd2;
	sub.f64 	%fd3413, %fd3410, %fd3;
	mul.f64 	%fd3414, %fd3412, %fd3412;
	fma.rn.f64 	%fd3415, %fd3411, %fd3411, %fd3414;
	fma.rn.f64 	%fd3416, %fd3413, %fd3413, %fd3415;
	sqrt.rn.f64 	%fd3417, %fd3416;
	sub.f64 	%fd3418, %fd3408, %fd4;
	sub.f64 	%fd3419, %fd3409, %fd5;
	sub.f64 	%fd3420, %fd3410, %fd6;
	mul.f64 	%fd3421, %fd3419, %fd3419;
	fma.rn.f64 	%fd3422, %fd3418, %fd3418, %fd3421;
	fma.rn.f64 	%fd3423, %fd3420, %fd3420, %fd3422;
	sqrt.rn.f64 	%fd3424, %fd3423;
	add.f64 	%fd3425, %fd3417, %fd3424;
	mul.f64 	%fd22, %fd3425, 0d40C88B2F704A9409;
	abs.f64 	%fd23, %fd22;
	setp.eq.f64 	%p9, %fd23, 0d7FF0000000000000;
	@%p9 bra 	$L__BB0_14;
	mul.f64 	%fd3426, %fd22, 0d3FE45F306DC9C883;
	cvt.rni.s32.f64 	%r4616, %fd3426;
	cvt.rn.f64.s32 	%fd3427, %r4616;
	fma.rn.f64 	%fd3428, %fd3427, 0dBFF921FB54442D18, %fd22;
	fma.rn.f64 	%fd3429, %fd3427, 0dBC91A62633145C00, %fd3428;
	fma.rn.f64 	%fd21267, %fd3427, 0dB97B839A252049C0, %fd3429;
	setp.ltu.f64 	%p10, %fd23, 0d41E0000000000000;
	@%p10 bra 	$L__BB0_13;
	{ // callseq 2, 0
	.param .b64 param0;
	st.param.f64 	[param0], %fd22;
	.param .align 16 .b8 retval0[16];
	call.uni (retval0), 
	__internal_trig_reduction_slowpathd, 
	(
	param0
	);
	ld.param.f64 	%fd21267, [retval0];
	ld.param.b32 	%r4616, [retval0+8];
	} // callseq 2
$L__BB0_13:
	add.s32 	%r4617, %r4616, 1;
	bra.uni 	$L__BB0_15;
$L__BB0_14:
	mov.f64 	%fd3431, 0d0000000000000000;
	mul.rn.f64 	%fd21267, %fd22, %fd3431;
	mov.b32 	%r4617, 1;
$L__BB0_15:
	setp.eq.f64 	%p11, %fd23, 0d7FF0000000000000;
	shl.b32 	%r2065, %r4617, 6;
	cvt.u64.u32 	%rd20, %r2065;
	and.b64  	%rd21, %rd20, 64;
	mov.u64 	%rd22, __cudart_sin_cos_coeffs;
	add.s64 	%rd23, %rd22, %rd21;
	mul.rn.f64 	%fd3432, %fd21267, %fd21267;
	and.b32  	%r2066, %r4617, 1;
	setp.eq.b32 	%p12, %r2066, 1;
	selp.f64 	%fd3433, 0dBDA8FF8320FD8164, 0d3DE5DB65F9785EBA, %p12;
	ld.global.nc.v2.f64 	{%fd3434, %fd3435}, [%rd23];
	fma.rn.f64 	%fd3436, %fd3433, %fd3432, %fd3434;
	fma.rn.f64 	%fd3437, %fd3436, %fd3432, %fd3435;
	ld.global.nc.v2.f64 	{%fd3438, %fd3439}, [%rd23+16];
	fma.rn.f64 	%fd3440, %fd3437, %fd3432, %fd3438;
	fma.rn.f64 	%fd3441, %fd3440, %fd3432, %fd3439;
	ld.global.nc.v2.f64 	{%fd3442, %fd3443}, [%rd23+32];
	fma.rn.f64 	%fd3444, %fd3441, %fd3432, %fd3442;
	fma.rn.f64 	%fd3445, %fd3444, %fd3432, %fd3443;
	fma.rn.f64 	%fd3446, %fd3445, %fd21267, %fd21267;
	fma.rn.f64 	%fd3447, %fd3445, %fd3432, 0d3FF0000000000000;
	selp.f64 	%fd3448, %fd3447, %fd3446, %p12;
	and.b32  	%r2067, %r4617, 2;
	setp.eq.s32 	%p13, %r2067, 0;
	mov.f64 	%fd3449, 0d0000000000000000;
	sub.f64 	%fd3450, %fd3449, %fd3448;
	selp.f64 	%fd3451, %fd3448, %fd3450, %p13;
	add.f64 	%fd29, %fd16, %fd3451;
	@%p11 bra 	$L__BB0_18;
	mul.f64 	%fd3452, %fd22, 0d3FE45F306DC9C883;
	cvt.rni.s32.f64 	%r4618, %fd3452;
	cvt.rn.f64.s32 	%fd3453, %r4618;
	fma.rn.f64 	%fd3454, %fd3453, 0dBFF921FB54442D18, %fd22;
	fma.rn.f64 	%fd3455, %fd3453, 0dBC91A62633145C00, %fd3454;
	fma.rn.f64 	%fd21268, %fd3453, 0dB97B839A252049C0, %fd3455;
	setp.ltu.f64 	%p14, %fd23, 0d41E0000000000000;
	@%p14 bra 	$L__BB0_19;
	{ // callseq 3, 0
	.param .b64 param0;
	st.param.f64 	[param0], %fd22;
	.param .align 16 .b8 retval0[16];
	call.uni (retval0), 
	__internal_trig_reduction_slowpathd, 
	(
	param0
	);
	ld.param.f64 	%fd21268, [retval0];
	ld.param.b32 	%r4618, [retval0+8];
	} // callseq 3
	bra.uni 	$L__BB0_19;
$L__BB0_18:
	mov.f64 	%fd3457, 0d0000000000000000;
	mul.rn.f64 	%fd21268, %fd22, %fd3457;
	mov.b32 	%r4618, 0;
$L__BB0_19:
	shl.b32 	%r2070, %r4618, 6;
	cvt.u64.u32 	%rd24, %r2070;
	and.b64  	%rd25, %rd24, 64;
	add.s64 	%rd27, %rd22, %rd25;
	mul.rn.f64 	%fd3458, %fd21268, %fd21268;
	and.b32  	%r2071, %r4618, 1;
	setp.eq.b32 	%p15, %r2071, 1;
	selp.f64 	%fd3459, 0dBDA8FF8320FD8164, 0d3DE5DB65F9785EBA, %p15;
	ld.global.nc.v2.f64 	{%fd3460, %fd3461}, [%rd27];
	fma.rn.f64 	%fd3462, %fd3459, %fd3458, %fd3460;
	fma.rn.f64 	%fd3463, %fd3462, %fd3458, %fd3461;
	ld.global.nc.v2.f64 	{%fd3464, %fd3465}, [%rd27+16];
	fma.rn.f64 	%fd3466, %fd3463, %fd3458, %fd3464;
	fma.rn.f64 	%fd3467, %fd3466, %fd3458, %fd3465;
	ld.global.nc.v2.f64 	{%fd3468, %fd3469}, [%rd27+32];
	fma.rn.f64 	%fd3470, %fd3467, %fd3458, %fd3468;
	fma.rn.f64 	%fd3471, %fd3470, %fd3458, %fd3469;
	fma.rn.f64 	%fd3472, %fd3471, %fd21268, %fd21268;
	fma.rn.f64 	%fd3473, %fd3471, %fd3458, 0d3FF0000000000000;
	selp.f64 	%fd3474, %fd3473, %fd3472, %p15;
	and.b32  	%r2072, %r4618, 2;
	setp.eq.s32 	%p16, %r2072, 0;
	mov.f64 	%fd3475, 0d0000000000000000;
	sub.f64 	%fd3476, %fd3475, %fd3474;
	selp.f64 	%fd3477, %fd3474, %fd3476, %p16;
	add.f64 	%fd34, %fd21, %fd3477;
	ld.global.f64 	%fd3478, [%rd2+48];
	ld.global.f64 	%fd3479, [%rd2+56];
	ld.global.f64 	%fd3480, [%rd2+64];
	sub.f64 	%fd3481, %fd3478, %fd1;
	sub.f64 	%fd3482, %fd3479, %fd2;
	sub.f64 	%fd3483, %fd3480, %fd3;
	mul.f64 	%fd3484, %fd3482, %fd3482;
	fma.rn.f64 	%fd3485, %fd3481, %fd3481, %fd3484;
	fma.rn.f64 	%fd3486, %fd3483, %fd3483, %fd3485;
	sqrt.rn.f64 	%fd3487, %fd3486;
	sub.f64 	%fd3488, %fd3478, %fd4;
	sub.f64 	%fd3489, %fd3479, %fd5;
	sub.f64 	%fd3490, %fd3480, %fd6;
	mul.f64 	%fd3491, %fd3489, %fd3489;
	fma.rn.f64 	%fd3492, %fd3488, %fd3488, %fd3491;
	fma.rn.f64 	%fd3493, %fd3490, %fd3490, %fd3492;
	sqrt.rn.f64 	%fd3494, %fd3493;
	add.f64 	%fd3495, %fd3487, %fd3494;
	mul.f64 	%fd35, %fd3495, 0d40C88B2F704A9409;
	abs.f64 	%fd36, %fd35;
	setp.eq.f64 	%p17, %fd36, 0d7FF0000000000000;
	@%p17 bra 	$L__BB0_23;
	mul.f64 	%fd3496, %fd35, 0d3FE45F306DC9C883;
	cvt.rni.s32.f64 	%r4619, %fd3496;
	cvt.rn.f64.s32 	%fd3497, %r4619;
	fma.rn.f64 	%fd3498, %fd3497, 0dBFF921FB54442D18, %fd35;
	fma.rn.f64 	%fd3499, %fd3497, 0dBC91A62633145C00, %fd3498;
	fma.rn.f64 	%fd21270, %fd3497, 0dB97B839A252049C0, %fd3499;
	setp.ltu.f64 	%p18, %fd36, 0d41E0000000000000;
	@%p18 bra 	$L__BB0_22;
	{ // callseq 4, 0
	.param .b64 param0;
	st.param.f64 	[param0], %fd35;
	.param .align 16 .b8 retval0[16];
	call.uni (retval0), 
	__internal_trig_reduction_slowpathd, 
	(
	param0
	);
	ld.param.f64 	%fd21270, [retval0];
	ld.param.b32 	%r4619, [retval0+8];
	} // callseq 4
$L__BB0_22:
	add.s32 	%r4620, %r4619, 1;
	bra.uni 	$L__BB0_24;
$L__BB0_23:
	mov.f64 	%fd3501, 0d0000000000000000;
	mul.rn.f64 	%fd21270, %fd35, %fd3501;
	mov.b32 	%r4620, 1;
$L__BB0_24:
	setp.eq.f64 	%p19, %fd36, 0d7FF0000000000000;
	shl.b32 	%r2075, %r4620, 6;
	cvt.u64.u32 	%rd28, %r2075;
	and.b64  	%rd29, %rd28, 64;
	mov.u64 	%rd30, __cudart_sin_cos_coeffs;
	add.s64 	%rd31, %rd30, %rd29;
	mul.rn.f64 	%fd3502, %fd21270, %fd21270;
	and.b32  	%r2076, %r4620, 1;
	setp.eq.b32 	%p20, %r2076, 1;
	selp.f64 	%fd3503, 0dBDA8FF8320FD8164, 0d3DE5DB65F9785EBA, %p20;
	ld.global.nc.v2.f64 	{%fd3504, %fd3505}, [%rd31];
	fma.rn.f64 	%fd3506, %fd3503, %fd3502, %fd3504;
	fma.rn.f64 	%fd3507, %fd3506, %fd3502, %fd3505;
	ld.global.nc.v2.f64 	{%fd3508, %fd3509}, [%rd31+16];
	fma.rn.f64 	%fd3510, %fd3507, %fd3502, %fd3508;
	fma.rn.f64 	%fd3511, %fd3510, %fd3502, %fd3509;
	ld.global.nc.v2.f64 	{%fd3512, %fd3513}, [%rd31+32];
	fma.rn.f64 	%fd3514, %fd3511, %fd3502, %fd3512;
	fma.rn.f64 	%fd3515, %fd3514, %fd3502, %fd3513;
	fma.rn.f64 	%fd3516, %fd3515, %fd21270, %fd21270;
	fma.rn.f64 	%fd3517, %fd3515, %fd3502, 0d3FF0000000000000;
	selp.f64 	%fd3518, %fd3517, %fd3516, %p20;
	and.b32  	%r2077, %r4620, 2;
	setp.eq.s32 	%p21, %r2077, 0;
	mov.f64 	%fd3519, 0d0000000000000000;
	sub.f64 	%fd3520, %fd3519, %fd3518;
	selp.f64 	%fd3521, %fd3518, %fd3520, %p21;
	add.f64 	%fd42, %fd29, %fd3521;
	@%p19 bra 	$L__BB0_27;
	mul.f64 	%fd3522, %fd35, 0d3FE45F306DC9C883;
	cvt.rni.s32.f64 	%r4621, %fd3522;
	cvt.rn.f64.s32 	%fd3523, %r4621;
	fma.rn.f64 	%fd3524, %fd3523, 0dBFF921FB54442D18, %fd35;
	fma.rn.f64 	%fd3525, %fd3523, 0dBC91A62633145C00, %fd3524;
	fma.rn.f64 	%fd21271, %fd3523, 0dB97B839A252049C0, %fd3525;
	setp.ltu.f64 	%p22, %fd36, 0d41E0000000000000;
	@%p22 bra 	$L__BB0_28;
	{ // callseq 5, 0
	.param .b64 param0;
	st.param.f64 	[param0], %fd35;
	.param .align 16 .b8 retval0[16];
	call.uni (retval0), 
	__internal_trig_reduction_slowpathd, 
	(
	param0
	);
	ld.param.f64 	%fd21271, [retval0];
	ld.param.b32 	%r4621, [retval0+8];
	} // callseq 5
	bra.uni 	$L__BB0_28;
$L__BB0_27:
	mov.f64 	%fd3527, 0d0000000000000000;
	mul.rn.f64 	%fd21271, %fd35, %fd3527;
	mov.b32 	%r4621, 0;
$L__BB0_28:
	shl.b32 	%r2080, %r4621, 6;
	cvt.u64.u32 	%rd32, %r2080;
	and.b64  	%rd33, %rd32, 64;
	add.s64 	%rd35, %rd30, %rd33;
	mul.rn.f64 	%fd3528, %fd21271, %fd21271;
	and.b32  	%r2081, %r4621, 1;
	setp.eq.b32 	%p23, %r2081, 1;
	selp.f64 	%fd3529, 0dBDA8FF8320FD8164, 0d3DE5DB65F9785EBA, %p23;
	ld.global.nc.v2.f64 	{%fd3530, %fd3531}, [%rd35];
	fma.rn.f64 	%fd3532, %fd3529, %fd3528, %fd3530;
	fma.rn.f64 	%fd3533, %fd3532, %fd3528, %fd3531;
	ld.global.nc.v2.f64 	{%fd3534, %fd3535}, [%rd35+16];
	fma.rn.f64 	%fd3536, %fd3533, %fd3528, %fd3534;
	fma.rn.f64 	%fd3537, %fd3536, %fd3528, %fd3535;
	ld.global.nc.v2.f64 	{%fd3538, %fd3539}, [%rd35+32];
	fma.rn.f64 	%fd3540, %fd3537, %fd3528, %fd3538;
	fma.rn.f64 	%fd3541, %fd3540, %fd3528, %fd3539;
	fma.rn.f64 	%fd3542, %fd3541, %fd21271, %fd21271;
	fma.rn.f64 	%fd3543, %fd3541, %fd3528, 0d3FF0000000000000;
	selp.f64 	%fd3544, %fd3543, %fd3542, %p23;
	and.b32  	%r2082, %r4621, 2;
	setp.eq.s32 	%p24, %r2082, 0;
	mov.f64 	%fd3545, 0d0000000000000000;
	sub.f64 	%fd3546, %fd3545, %fd3544;
	selp.f64 	%fd3547, %fd3544, %fd3546, %p24;
	add.f64 	%fd47, %fd34, %fd3547;
	ld.global.f64 	%fd3548, [%rd2+72];
	ld.global.f64 	%fd3549, [%rd2+80];
	ld.global.f64 	%fd3550, [%rd2+88];
	sub.f64 	%fd3551, %fd3548, %fd1;
	sub.f64 	%fd3552, %fd3549, %fd2;
	sub.f64 	%fd3553, %fd3550, %fd3;
	mul.f64 	%fd3554, %fd3552, %fd3552;
	fma.rn.f64 	%fd3555, %fd3551, %fd3551, %fd3554;
	fma.rn.f64 	%fd3556, %fd3553, %fd3553, %fd3555;
	sqrt.rn.f64 	%fd3557, %fd3556;
	sub.f64 	%fd3558, %fd3548, %fd4;
	sub.f64 	%fd3559, %fd3549, %fd5;
	sub.f64 	%fd3560, %fd3550, %fd6;
	mul.f64 	%fd3561, %fd3559, %fd3559;
	fma.rn.f64 	%fd3562, %fd3558, %fd3558, %fd3561;
	fma.rn.f64 	%fd3563, %fd3560, %fd3560, %fd3562;
	sqrt.rn.f64 	%fd3564, %fd3563;
	add.f64 	%fd3565, %fd3557, %fd3564;
	mul.f64 	%fd48, %fd3565, 0d40C88B2F704A9409;
	abs.f64 	%fd49, %fd48;
	setp.eq.f64 	%p25, %fd49, 0d7FF0000000000000;
	@%p25 bra 	$L__BB0_32;
	mul.f64 	%fd3566, %fd48, 0d3FE45F306DC9C883;
	cvt.rni.s32.f64 	%r4622, %fd3566;
	cvt.rn.f64.s32 	%fd3567, %r4622;
	fma.rn.f64 	%fd3568, %fd3567, 0dBFF921FB54442D18, %fd48;
	fma.rn.f64 	%fd3569, %fd3567, 0dBC91A62633145C00, %fd3568;
	fma.rn.f64 	%fd21273, %fd3567, 0dB97B839A252049C0, %fd3569;
	setp.ltu.f64 	%p26, %fd49, 0d41E0000000000000;
	@%p26 bra 	$L__BB0_31;
	{ // callseq 6, 0
	.param .b64 param0;
	st.param.f64 	[param0], %fd48;
	.param .align 16 .b8 retval0[16];
	call.uni (retval0), 
	__internal_trig_reduction_slowpathd, 
	(
	param0
	);
	ld.param.f64 	%fd21273, [retval0];
	ld.param.b32 	%r4622, [retval0+8];
	} // callseq 6
$L__BB0_31:
	add.s32 	%r4623, %r4622, 1;
	bra.uni 	$L__BB0_33;
$L__BB0_32:
	mov.f64 	%fd3571, 0d0000000000000000;
	mul.rn.f64 	%fd21273, %fd48, %fd3571;
	mov.b32 	%r4623, 1;
$L__BB0_33:
	setp.eq.f64 	%p27, %fd49, 0d7FF0000000000000;
	shl.b32 	%r2085, %r4623, 6;
	cvt.u64.u32 	%rd36, %r2085;
	and.b64  	%rd37, %rd36, 64;
	mov.u64 	%rd38, __cudart_sin_cos_coeffs;
	add.s64 	%rd39, %rd38, %rd37;
	mul.rn.f64 	%fd3572, %fd21273, %fd21273;
	and.b32  	%r2086, %r4623, 1;
	setp.eq.b32 	%p28, %r2086, 1;
	selp.f64 	%fd3573, 0dBDA8FF8320FD8164, 0d3DE5DB65F9785EBA, %p28;
	ld.global.nc.v2.f64 	{%fd3574, %fd3575}, [%rd39];
	fma.rn.f64 	%fd3576, %fd3573, %fd3572, %fd3574;
	fma.rn.f64 	%fd3577, %fd3576, %fd3572, %fd3575;
	ld.global.nc.v2.f64 	{%fd3578, %fd3579}, [%rd39+16];
	fma.rn.f64 	%fd3580, %fd3577, %fd3572, %fd3578;
	fma.rn.f64 	%fd3581, %fd3580, %fd3572, %fd3579;
	ld.global.nc.v2.f64 	{%fd3582, %fd3583}, [%rd39+32];
	fma.rn.f64 	%fd3584, %fd3581, %fd3572, %fd3582;
	fma.rn.f64 	%fd3585, %fd3584, %fd3572, %fd3583;
	fma.rn.f64 	%fd3586, %fd3585, %fd21273, %fd21273;
	fma.rn.f64 	%fd3587, %fd3585, %fd3572, 0d3FF0000000000000;
	selp.f64 	%fd3588, %fd3587, %fd3586, %p28;
	and.b32  	%r2087, %r4623, 2;
	setp.eq.s32 	%p29, %r2087, 0;
	mov.f64 	%fd3589, 0d0000000000000000;
	sub.f64 	%fd3590, %fd3589, %fd3588;
	selp.f64 	%fd3591, %fd3588, %fd3590, %p29;
	add.f64 	%fd55, %fd42, %fd3591;
	@%p27 bra 	$L__BB0_36;
	mul.f64 	%fd3592, %fd48, 0d3FE45F306DC9C883;
	cvt.rni.s32.f64 	%r4624, %fd3592;
	cvt.rn.f64.s32 	%fd3593, %r4624;
	fma.rn.f64 	%fd3594, %fd3593, 0dBFF921FB54442D18, %fd48;
	fma.rn.f64 	%fd3595, %fd3593, 0dBC91A62633145C00, %fd3594;
	fma.rn.f64 	%fd21274, %fd3593, 0dB97B839A252049C0, %fd3595;
	setp.ltu.f64 	%p30, %fd49, 0d41E0000000000000;
	@%p30 bra 	$L__BB0_37;
	{ // callseq 7, 0
	.param .b64 param0;
	st.param.f64 	[param0], %fd48;
	.param .align 16 .b8 retval0[16];
	call.uni (retval0), 
	__internal_trig_reduction_slowpathd, 
	(
	param0
	);
	ld.param.f64 	%fd21274, [retval0];
	ld.param.b32 	%r4624, [retval0+8];
	} // callseq 7
	bra.uni 	$L__BB0_37;
$L__BB0_36:
	mov.f64 	%fd3597, 0d0000000000000000;
	mul.rn.f64 	%fd21274, %fd48, %fd3597;
	mov.b32 	%r4624, 0;
$L__BB0_37:
	shl.b32 	%r2090, %r4624, 6;
	cvt.u64.u32 	%rd40, %r2090;
	and.b64  	%rd41, %rd40, 64;
	add.s64 	%rd43, %rd38, %rd41;
	mul.rn.f64 	%fd3598, %fd21274, %fd21274;
	and.b32  	%r2091, %r4624, 1;
	setp.eq.b32 	%p31, %r2091, 1;
	selp.f64 	%fd3599, 0dBDA8FF8320FD8164, 0d3DE5DB65F9785EBA, %p31;
	ld.global.nc.v2.f64 	{%fd3600, %fd3601}, [%rd43];
	fma.rn.f64 	%fd3602, %fd3599, %fd3598, %fd3600;
	fma.rn.f64 	%fd3603, %fd3602, %fd3598, %fd3601;
	ld.global.nc.v2.f64 	{%fd3604, %fd3605}, [%rd43+16];
	fma.rn.f64 	%fd3606, %fd3603, %fd3598, %fd3604;
	fma.rn.f64 	%fd3607, %fd3606, %fd3598, %fd3605;
	ld.global.nc.v2.f64 	{%fd3608, %fd3609}, [%rd43+32];
	fma.rn.f64 	%fd3610, %fd3607, %fd3598, %fd3608;
	fma.rn.f64 	%fd3611, %fd3610, %fd3598, %fd3609;
	fma.rn.f64 	%fd3612, %fd3611, %fd21274, %fd21274;
	fma.rn.f64 	%fd3613, %fd3611, %fd3598, 0d3FF0000000000000;
	selp.f64 	%fd3614, %fd3613, %fd3612, %p31;
	and.b32  	%r2092, %r4624, 2;
	setp.eq.s32 	%p32, %r2092, 0;
	mov.f64 	%fd3615, 0d0000000000000000;
	sub.f64 	%fd3616, %fd3615, %fd3614;
	selp.f64 	%fd3617, %fd3614, %fd3616, %p32;
	add.f64 	%fd60, %fd47, %fd3617;
	ld.global.f64 	%fd3618, [%rd2+96];
	ld.global.f64 	%fd3619, [%rd2+104];
	ld.global.f64 	%fd3620, [%rd2+112];
	sub.f64 	%fd3621, %fd3618, %fd1;
	sub.f64 	%fd3622, %fd3619, %fd2;
	sub.f64 	%fd3623, %fd3620, %fd3;
	mul.f64 	%fd3624, %fd3622, %fd3622;
	fma.rn.f64 	%fd3625, %fd3621, %fd3621, %fd3624;
	fma.rn.f64 	%fd3626, %fd3623, %fd3623, %fd3625;
	sqrt.rn.f64 	%fd3627, %fd3626;
	sub.f64 	%fd3628, %fd3618, %fd4;
	sub.f64 	%fd3629, %fd3619, %fd5;
	sub.f64 	%fd3630, %fd3620, %fd6;
	mul.f64 	%fd3631, %fd3629, %fd3629;
	fma.rn.f64 	%fd3632, %fd3628, %fd3628, %fd3631;
	fma.rn.f64 	%fd3633, %fd3630, %fd3630, %fd3632;
	sqrt.rn.f64 	%fd3634, %fd3633;
	add.f64 	%fd3635, %fd3627, %fd3634;
	mul.f64 	%fd61, %fd3635, 0d40C88B2F704A9409;
	abs.f64 	%fd62, %fd61;
	setp.eq.f64 	%p33, %fd62, 0d7FF0000000000000;
	@%p33 bra 	$L__BB0_41;
	mul.f64 	%fd3636, %fd61, 0d3FE45F306DC9C883;
	cvt.rni.s32.f64 	%r4625, %fd3636;
	cvt.rn.f64.s32 	%fd3637, %r4625;
	fma.rn.f64 	%fd3638, %fd3637, 0dBFF921FB54442D18, %fd61;
	fma.rn.f64 	%fd3639, %fd3637, 0dBC91A62633145C00, %fd3638;
	fma.rn.f64 	%fd21276, %fd3637, 0dB97B839A252049C0, %fd3639;
	setp.ltu.f64 	%p34, %fd62, 0d41E0000000000000;
	@%p34 bra 	$L__BB0_40;
	{ // callseq 8, 0
	.param .b64 param0;
	st.param.f64 	[param0], %fd61;
	.param .align 16 .b8 retval0[16];
	call.uni (retval0), 
	__internal_trig_reduction_slowpathd, 
	(
	param0
	);
	ld.param.f64 	%fd21276, [retval0];
	ld.param.b32 	%r4625, [retval0+8];
	} // callseq 8
$L__BB0_40:
	add.s32 	%r4626, %r4625, 1;
	bra.uni 	$L__BB0_42;
$L__BB0_41:
	mov.f64 	%fd3641, 0d0000000000000000;
	mul.rn.f64 	%fd21276, %fd61, %fd3641;
	mov.b32 	%r4626, 1;
$L__BB0_42:
	setp.eq.f64 	%p35, %fd62, 0d7FF0000000000000;
	shl.b32 	%r2095, %r4626, 6;
	cvt.u64.u32 	%rd44, %r2095;
	and.b64  	%rd45, %rd44, 64;
	mov.u64 	%rd46, __cudart_sin_cos_coeffs;
	add.s64 	%rd47, %rd46, %rd45;
	mul.rn.f64 	%fd3642, %fd21276, %fd21276;
	and.b32  	%r2096, %r4626, 1;
	setp.eq.b32 	%p36, %r2096, 1;
	selp.f64 	%fd3643, 0dBDA8FF8320FD8164, 0d3DE5DB65F9785EBA, %p36;
	ld.global.nc.v2.f64 	{%fd3644, %fd3645}, [%rd47];
	fma.rn.f64 	%fd3646, %fd3643, %fd3642, %fd3644;
	fma.rn.f64 	%fd3647, %fd3646, %fd3642, %fd3645;
	ld.global.nc.v2.f64 	{%fd3648, %fd3649}, [%rd47+16];
	fma.rn.f64 	%fd3650, %fd3647, %fd3642, %fd3648;
	fma.rn.f64 	%fd3651, %fd3650, %fd3642, %fd3649;
	ld.global.nc.v2.f64 	{%fd3652, %fd3653}, [%rd47+32];
	fma.rn.f64 	%fd3654, %fd3651, %fd3642, %fd3652;
	fma.rn.f64 	%fd3655, %fd3654, %fd3642, %fd3653;
	fma.rn.f64 	%fd3656, %fd3655, %fd21276, %fd21276;
	fma.rn.f64 	%fd3657, %fd3655, %fd3642, 0d3FF0000000000000;
	selp.f64 	%fd3658, %fd3657, %fd3656, %p36;
	and.b32  	%r2097, %r4626, 2;
	setp.eq.s32 	%p37, %r2097, 0;
	mov.f64 	%fd3659, 0d0000000000000000;
	sub.f64 	%fd3660, %fd3659, %fd3658;
	selp.f64 	%fd3661, %fd3658, %fd3660, %p37;
	add.f64 	%fd68, %fd55, %fd3661;
	@%p35 bra 	$L__BB0_45;
	mul.f64 	%fd3662, %fd61, 0d3FE45F306DC9C883;
	cvt.rni.s32.f64 	%r4627, %fd3662;
	cvt.rn.f64.s32 	%fd3663, %r4627;
	fma.rn.f64 	%fd3664, %fd3663, 0dBFF921FB54442D18, %fd61;
	fma.rn.f64 	%fd3665, %fd3663, 0dBC91A62633145C00, %fd3664;
	fma.rn.f64 	%fd21277, %fd3663, 0dB97B839A252049C0, %fd3665;
	setp.ltu.f64 	%p38, %fd62, 0d41E0000000000000;
	@%p38 bra 	$L__BB0_46;
	{ // callseq 9, 0
	.param .b64 param0;
	st.param.f64 	[param0], %fd61;
	.param .align 16 .b8 retval0[16];
	call.uni (retval0), 
	__internal_trig_reduction_slowpathd, 
	(
	param0
	);
	ld.param.f64 	%fd21277, [retval0];
	ld.param.b32 	%r4627, [retval0+8];
	} // callseq 9
	bra.uni 	$L__BB0_46;
$L__BB0_45:
	mov.f64 	%fd3667, 0d0000000000000000;
	mul.rn.f64 	%fd21277, %fd61, %fd3667;
	mov.b32 	%r4627, 0;
$L__BB0_46:
	shl.b32 	%r2100, %r4627, 6;
	cvt.u64.u32 	%rd48, %r2100;
	and.b64  	%rd49, %rd48, 64;
	add.s64 	%rd51, %rd46, %rd49;
	mul.rn.f64 	%fd3668, %fd21277, %fd21277;
	and.b32  	%r2101, %r4627, 1;
	setp.eq.b32 	%p39, %r2101, 1;
	selp.f64 	%fd3669, 0dBDA8FF8320FD8164, 0d3DE5DB65F9785EBA, %p39;
	ld.global.nc.v2.f64 	{%fd3670, %fd3671}, [%rd51];
	fma.rn.f64 	%fd3672, %fd3669, %fd3668, %fd3670;
	fma.rn.f64 	%fd3673, %fd3672, %fd3668, %fd3671;
	ld.global.nc.v2.f64 	{%fd3674, %fd3675}, [%rd51+16];
	fma.rn.f64 	%fd3676, %fd3673, %fd3668, %fd3674;
	fma.rn.f64 	%fd3677, %fd3676, %fd3668, %fd3675;
	ld.global.nc.v2.f64 	{%fd3678, %fd3679}, [%rd51+32];
	fma.rn.f64 	%fd3680, %fd3677, %fd3668, %fd3678;
	fma.rn.f64 	%fd3681, %fd3680, %fd3668, %fd3679;
	fma.rn.f64 	%fd3682, %fd3681, %fd21277, %fd21277;
	fma.rn.f64 	%fd3683, %fd3681, %fd3668, 0d3FF0000000000000;
	selp.f64 	%fd3684, %fd3683, %fd3682, %p39;
	and.b32  	%r2102, %r4627, 2;
	setp.eq.s32 	%p40, %r2102, 0;
	mov.f64 	%fd3685, 0d0000000000000000;
	sub.f64 	%fd3686, %fd3685, %fd3684;
	selp.f64 	%fd3687, %fd3684, %fd3686, %p40;
	add.f64 	%fd73, %fd60, %fd3687;
	ld.global.f64 	%fd3688, [%rd2+120];
	ld.global.f64 	%fd3689, [%rd2+128];
	ld.global.f64 	%fd3690, [%rd2+136];
	sub.f64 	%fd3691, %fd3688, %fd1;
	sub.f64 	%fd3692, %fd3689, %fd2;
	sub.f64 	%fd3693, %fd3690, %fd3;
	mul.f64 	%fd3694, %fd3692, %fd3692;
	fma.rn.f64 	%fd3695, %fd3691, %fd3691, %fd3694;
	fma.rn.f64 	%fd3696, %fd3693, %fd3693, %fd3695;
	sqrt.rn.f64 	%fd3697, %fd3696;
	sub.f64 	%fd3698, %fd3688, %fd4;
	sub.f64 	%fd3699, %fd3689, %fd5;
	sub.f64 	%fd3700, %fd3690, %fd6;
	mul.f64 	%fd3701, %fd3699, %fd3699;
	fma.rn.f64 	%fd3702, %fd3698, %fd3698, %fd3701;
	fma.rn.f64 	%fd3703, %fd3700, %fd3700, %fd3702;
	sqrt.rn.f64 	%fd3704, %fd3703;
	add.f64 	%fd3705, %fd3697, %fd3704;
	mul.f64 	%fd74, %fd3705, 0d40C88B2F704A9409;
	abs.f64 	%fd75, %fd74;
	setp.eq.f64 	%p41, %fd75, 0d7FF0000000000000;
	@%p41 bra 	$L__BB0_50;
	mul.f64 	%fd3706, %fd74, 0d3FE45F306DC9C883;
	cvt.rni.s32.f64 	%r4628, %fd3706;
	cvt.rn.f64.s32 	%fd3707, %r4628;
	fma.rn.f64 	%fd3708, %fd3707, 0dBFF921FB54442D18, %fd74;
	fma.rn.f64 	%fd3709, %fd3707, 0dBC91A62633145C00, %fd3708;
	fma.rn.f64 	%fd21279, %fd3707, 0dB97B839A252049C0, %fd3709;
	setp.ltu.f64 	%p42, %fd75, 0d41E0000000000000;
	@%p42 bra 	$L__BB0_49;
	{ // callseq 10, 0
	.param .b64 param0;
	st.param.f64 	[param0], %fd74;
	.param .align 16 .b8 retval0[16];
	call.uni (retval0), 
	__internal_trig_reduction_slowpathd, 
	(
	param0
	);
	ld.param.f64 	%fd21279, [retval0];
	ld.param.b32 	%r4628, [retval0+8];
	} // callseq 10
$L__BB0_49:
	add.s32 	%r4629, %r4628, 1;
	bra.uni 	$L__BB0_51;
$L__BB0_50:
	mov.f64 	%fd3711, 0d0000000000000000;
	mul.rn.f64 	%fd21279, %fd74, %fd3711;
	mov.b32 	%r4629, 1;
$L__BB0_51:
	setp.eq.f64 	%p43, %fd75, 0d7FF0000000000000;
	shl.b32 	%r2105, %r4629, 6;
	cvt.u64.u32 	%rd52, %r2105;
	and.b64  	%rd53, %rd52, 64;
	mov.u64 	%rd54, __cudart_sin_cos_coeffs;
	add.s64 	%rd55, %rd54, %rd53;
	mul.rn.f64 	%fd3712, %fd21279, %fd21279;
	and.b32  	%r2106, %r4629, 1;
	setp.eq.b32 	%p44, %r2106, 1;
	selp.f64 	%fd3713, 0dBDA8FF8320FD8164, 0d3DE5DB65F9785EBA, %p44;
	ld.global.nc.v2.f64 	{%fd3714, %fd3715}, [%rd55];
	fma.rn.f64 	%fd3716, %fd3713, %fd3712, %fd3714;
	fma.rn.f64 	%fd3717, %fd3716, %fd3712, %fd3715;
	ld.global.nc.v2.f64 	{%fd3718, %fd3719}, [%rd55+16];
	fma.rn.f64 	%fd3720, %fd3717, %fd3712, %fd3718;
	fma.rn.f64 	%fd3721, %fd3720, %fd3712, %fd3719;
	ld.global.nc.v2.f64 	{%fd3722, %fd3723}, [%rd55+32];
	fma.rn.f64 	%fd3724, %fd3721, %fd3712, %fd3722;
	fma.rn.f64 	%fd3725, %fd3724, %fd3712, %fd3723;
	fma.rn.f64 	%fd3726, %fd3725, %fd21279, %fd21279;
	fma.rn.f64 	%fd3727, %fd3725, %fd3712, 0d3FF0000000000000;
	selp.f64 	%fd3728, %fd3727, %fd3726, %p44;
	and.b32  	%r2107, %r4629, 2;
	setp.eq.s32 	%p45, %r2107, 0;
	mov.f64 	%fd3729, 0d0000000000000000;
	sub.f64 	%fd3730, %fd3729, %fd3728;
	selp.f64 	%fd3731, %fd3728, %fd3730, %p45;
	add.f64 	%fd81, %fd68, %fd3731;
	@%p43 bra 	$L__BB0_54;
	mul.f64 	%fd3732, %fd74, 0d3FE45F306DC9C883;
	cvt.rni.s32.f64 	%r4630, %fd3732;
	cvt.rn.f64.s32 	%fd3733, %r4630;
	fma.rn.f64 	%fd3734, %fd3733, 0dBFF921FB54442D18, %fd74;
	fma.rn.f64 	%fd3735, %fd3733, 0dBC91A62633145C00, %fd3734;
	fma.rn.f64 	%fd21280, %fd3733, 0dB97B839A252049C0, %fd3735;
	setp.ltu.f64 	%p46, %fd75, 0d41E0000000000000;
	@%p46 bra 	$L__BB0_55;
	{ // callseq 11, 0
	.param .b64 param0;
	st.param.f64 	[param0], %fd74;
	.param .align 16 .b8 retval0[16];
	call.uni (retval0), 
	__internal_trig_reduction_slowpathd, 
	(
	param0
	);
	ld.param.f64 	%fd21280, [retval0];
	ld.param.b32 	%r4630, [retval0+8];
	} // callseq 11
	bra.uni 	$L__BB0_55;
$L__BB0_54:
	mov.f64 	%fd3737, 0d0000000000000000;
	mul.rn.f64 	%fd21280, %fd74, %fd3737;
	mov.b32 	%r4630, 0;
$L__BB0_55:
	shl.b32 	%r2110, %r4630, 6;
	cvt.u64.u32 	%rd56, %r2110;
	and.b64  	%rd57, %rd56, 64;
	add.s64 	%rd59, %rd54, %rd57;
	mul.rn.f64 	%fd3738, %fd21280, %fd21280;
	and.b32  	%r2111, %r4630, 1;
	setp.eq.b32 	%p47, %r2111, 1;
	selp.f64 	%fd3739, 0dBDA8FF8320FD8164, 0d3DE5DB65F9785EBA, %p47;
	ld.global.nc.v2.f64 	{%fd3740, %fd3741}, [%rd59];
	fma.rn.f64 	%fd3742, %fd3739, %fd3738, %fd3740;
	fma.rn.f64 	%fd3743, %fd3742, %fd3738, %fd3741;
	ld.global.nc.v2.f64 	{%fd3744, %fd3745}, [%rd59+16];
	fma.rn.f64 	%fd3746, %fd3743, %fd3738, %fd3744;
	fma.rn.f64 	%fd3747, %fd3746, %fd3738, %fd3745;
	ld.global.nc.v2.f64 	{%fd3748, %fd3749}, [%rd59+32];
	fma.rn.f64 	%fd3750, %fd3747, %fd3738, %fd3748;
	fma.rn.f64 	%fd3751, %fd3750, %fd3738, %fd3749;
	fma.rn.f64 	%fd3752, %fd3751, %fd21280, %fd21280;
	fma.rn.f64 	%fd3753, %fd3751, %fd3738, 0d3FF0000000000000;
	selp.f64 	%fd3754, %fd3753, %fd3752, %p47;
	and.b32  	%r2112, %r4630, 2;
	setp.eq.s32 	%p48, %r2112, 0;
	mov.f64 	%fd3755, 0d0000000000000000;
	sub.f64 	%fd3756, %fd3755, %fd3754;
	selp.f64 	%fd3757, %fd3754, %fd3756, %p48;
	add.f64 	%fd86, %fd73, %fd3757;
	ld.global.f64 	%fd3758, [%rd2+144];
	ld.global.f64 	%fd3759, [%rd2+152];
	ld.global.f64 	%fd3760, [%rd2+160];
	sub.f64 	%fd3761, %fd3758, %fd1;
	sub.f64 	%fd3762, %fd3759, %fd2;
	sub.f64 	%fd3763, %fd3760, %fd3;
	mul.f64 	%fd3764, %fd3762, %fd3762;
	fma.rn.f64 	%fd3765, %fd3761, %fd3761, %fd3764;
	fma.rn.f64 	%fd3766, %fd3763, %fd3763, %fd3765;
	sqrt.rn.f64 	%fd3767, %fd3766;
	sub.f64 	%fd3768, %fd3758, %fd4;
	sub.f64 	%fd3769, %fd3759, %fd5;
	sub.f64 	%fd3770, %fd3760, %fd6;
	mul.f64 	%fd3771, %fd3769, %fd3769;
	fma.rn.f64 	%fd3772, %fd3768, %fd3768, %fd3771;
	fma.rn.f64 	%fd3773, %fd3770, %fd3770, %fd3772;
	sqrt.rn.f64 	%fd3774, %fd3773;
	add.f64 	%fd3775, %fd3767, %fd3774;
	mul.f64 	%fd87, %fd3775, 0d40C88B2F704A9409;
	abs.f64 	%fd88, %fd87;
	setp.eq.f64 	%p49, %fd88, 0d7FF0000000000000;
	@%p49 bra 	$L__BB0_59;
	mul.f64 	%fd3776, %fd87, 0d3FE45F306DC9C883;
	cvt.rni.s32.f64 	%r4631, %fd3776;
	cvt.rn.f64.s32 	%fd3777, %r4631;
	fma.rn.f64 	%fd3778, %fd3777, 0dBFF921FB54442D18, %fd87;
	fma.rn.f64 	%fd3779, %fd3777, 0dBC91A62633145C00, %fd3778;
	fma.rn.f64 	%fd21282, %fd3777, 0dB97B839A252049C0, %fd3779;
	setp.ltu.f64 	%p50, %fd88, 0d41E0000000000000;
	@%p50 bra 	$L__BB0_58;
	{ // callseq 12, 0
	.param .b64 param0;
	st.param.f64 	[param0], %fd87;
	.param .align 16 .b8 retval0[16];
	call.uni (retval0), 
	__internal_trig_reduction_slowpathd, 
	(
	param0
	);
	ld.param.f64 	%fd21282, [retval0];
	ld.param.b32 	%r4631, [retval0+8];
	} // callseq 12
$L__BB0_58:
	add.s32 	%r4632, %r4631, 1;
	bra.uni 	$L__BB0_60;
$L__BB0_59:
	mov.f64 	%fd3781, 0d0000000000000000;
	mul.rn.f64 	%fd21282, %fd87, %fd3781;
	mov.b32 	%r4632, 1;
$L__BB0_60:
	setp.eq.f64 	%p51, %fd88, 0d7FF0000000000000;
	shl.b32 	%r2115, %r4632, 6;
	cvt.u64.u32 	%rd60, %r2115;
	and.b64  	%rd61, %rd60, 64;
	mov.u64 	%rd62, __cudart_sin_cos_coeffs;
	add.s64 	%rd63, %rd62, %rd61;
	mul.rn.f64 	%fd3782, %fd21282, %fd21282;
	and.b32  	%r2116, %r4632, 1;
	setp.eq.b32 	%p52, %r2116, 1;
	selp.f64 	%fd3783, 0dBDA8FF8320FD8164, 0d3DE5DB65F9785EBA, %p52;
	ld.global.nc.v2.f64 	{%fd3784, %fd3785}, [%rd63];
	fma.rn.f64 	%fd3786, %fd3783, %fd3782, %fd3784;
	fma.rn.f64 	%fd3787, %fd3786, %fd3782, %fd3785;
	ld.global.nc.v2.f64 	{%fd3788, %fd3789}, [%rd63+16];
	fma.rn.f64 	%fd3790, %fd3787, %fd3782, %fd3788;
	fma.rn.f64 	%fd3791, %fd3790, %fd3782, %fd3789;
	ld.global.nc.v2.f64 	{%fd3792, %fd3793}, [%rd63+32];
	fma.rn.f64 	%fd3794, %fd3791, %fd3782, %fd3792;
	fma.rn.f64 	%fd3795, %fd3794, %fd3782, %fd3793;
	fma.rn.f64 	%fd3796, %fd3795, %fd21282, %fd21282;
	fma.rn.f64 	%fd3797, %fd3795, %fd3782, 0d3FF0000000000000;
	selp.f64 	%fd3798, %fd3797, %fd3796, %p52;
	and.b32  	%r2117, %r4632, 2;
	setp.eq.s32 	%p53, %r2117, 0;
	mov.f64 	%fd3799, 0d0000000000000000;
	sub.f64 	%fd3800, %fd3799, %fd3798;
	selp.f64 	%fd3801, %fd3798, %fd3800, %p53;
	add.f64 	%fd94, %fd81, %fd3801;
	@%p51 bra 	$L__BB0_63;
	mul.f64 	%fd3802, %fd87, 0d3FE45F306DC9C883;
	cvt.rni.s32.f64 	%r4633, %fd3802;
	cvt.rn.f64.s32 	%fd3803, %r4633;
	fma.rn.f64 	%fd3804, %fd3803, 0dBFF921FB54442D18, %fd87;
	fma.rn.f64 	%fd3805, %fd3803, 0dBC91A62633145C00, %fd3804;
	fma.rn.f64 	%fd21283, %fd3803, 0dB97B839A252049C0, %fd3805;
	setp.ltu.f64 	%p54, %fd88, 0d41E0000000000000;
	@%p54 bra 	$L__BB0_64;
	{ // callseq 13, 0
	.param .b64 param0;
	st.param.f64 	[param0], %fd87;
	.param .align 16 .b8 retval0[16];
	call.uni (retval0), 
	__internal_trig_reduction_slowpathd, 
	(
	param0
	);
	ld.param.f64 	%fd21283, [retval0];
	ld.param.b32 	%r4633, [retval0+8];
	} // callseq 13
	bra.uni 	$L__BB0_64;
$L__BB0_63:
	mov.f64 	%fd3807, 0d0000000000000000;
	mul.rn.f64 	%fd21283, %fd87, %fd3807;
	mov.b32 	%r4633, 0;
$L__BB0_64:
	shl.b32 	%r2120, %r4633, 6;
	cvt.u64.u32 	%rd64, %r2120;
	and.b64  	%rd65, %rd64, 64;
	add.s64 	%rd67, %rd62, %rd65;
	mul.rn.f64 	%fd3808, %fd21283, %fd21283;
	and.b32  	%r2121, %r4633, 1;
	setp.eq.b32 	%p55, %r2121, 1;
	selp.f64 	%fd3809, 0dBDA8FF8320FD8164, 0d3DE5DB65F9785EBA, %p55;
	ld.global.nc.v2.f64 	{%fd3810, %fd3811}, [%rd67];
	fma.rn.f64 	%fd3812, %fd3809, %fd3808, %fd3810;
	fma.rn.f64 	%fd3813, %fd3812, %fd3808, %fd3811;
	ld.global.nc.v2.f64 	{%fd3814, %fd3815}, [%rd67+16];
	fma.rn.f64 	%fd3816, %fd3813, %fd3808, %fd3814;
	fma.rn.f64 	%fd3817, %fd3816, %fd3808, %fd3815;
	ld.global.nc.v2.f64 	{%fd3818, %fd3819}, [%rd67+32];
	fma.rn.f64 	%fd3820, %fd3817, %fd3808, %fd3818;
	fma.rn.f64 	%fd3821, %fd3820, %fd3808, %fd3819;
	fma.rn.f64 	%fd3822, %fd3821, %fd21283, %fd21283;
	fma.rn.f64 	%fd3823, %fd3821, %fd3808, 0d3FF0000000000000;
	selp.f64 	%fd3824, %fd3823, %fd3822, %p55;
	and.b32  	%r2122, %r4633, 2;
	setp.eq.s32 	%p56, %r2122, 0;
	mov.f64 	%fd3825, 0d0000000000000000;
	sub.f64 	%fd3826, %fd3825, %fd3824;
	selp.f64 	%fd3827, %fd3824, %fd3826, %p56;
	add.f64 	%fd99, %fd86, %fd3827;
	ld.global.f64 	%fd3828, [%rd2+168];
	ld.global.f64 	%fd3829, [%rd2+176];
	ld.global.f64 	%fd3830, [%rd2+184];
	sub.f64 	%fd3831, %fd3828, %fd1;
	sub.f64 	%fd3832, %fd3829, %fd2;
	sub.f64 	%fd3833, %fd3830, %fd3;
	mul.f64 	%fd3834, %fd3832, %fd3832;
	fma.rn.f64 	%fd3835, %fd3831, %fd3831, %fd3834;
	fma.rn.f64 	%fd3836, %fd3833, %fd3833, %fd3835;
	sqrt.rn.f64 	%fd3837, %fd3836;
	sub.f64 	%fd3838, %fd3828, %fd4;
	sub.f64 	%fd3839, %fd3829, %fd5;
	sub.f64 	%fd3840, %fd3830, %fd6;
	mul.f64 	%fd3841, %fd3839, %fd3839;
	fma.rn.f64 	%fd3842, %fd3838, %fd3838, %fd3841;
	fma.rn.f64 	%fd3843, %fd3840, %fd3840, %fd3842;
	sqrt.rn.f64 	%fd3844, %fd3843;
	add.f64 	%fd3845, %fd3837, %fd3844;
	mul.f64 	%fd100, %fd3845, 0d40C88B2F704A9409;
	abs.f64 	%fd101, %fd100;
	setp.eq.f64 	%p57, %fd101, 0d7FF0000000000000;
	@%p57 bra 	$L__BB0_68;
	mul.f64 	%fd3846, %fd100, 0d3FE45F306DC9C883;
	cvt.rni.s32.f64 	%r4634, %fd3846;
	cvt.rn.f64.s32 	%fd3847, %r4634;
	fma.rn.f64 	%fd3848, %fd3847, 0dBFF921FB54442D18, %fd100;
	fma.rn.f64 	%fd3849, %fd3847, 0dBC91A62633145C00, %fd3848;
	fma.rn.f64 	%fd21285, %fd3847, 0dB97B839A252049C0, %fd3849;
	setp.ltu.f64 	%p58, %fd101, 0d41E0000000000000;
	@%p58 bra 	$L__BB0_67;
	{ // callseq 14, 0
	.param .b64 param0;
	st.param.f64 	[param0], %fd100;
	.param .align 16 .b8 retval0[16];
	call.uni (retval0), 
	__internal_trig_reduction_slowpathd, 
	(
	param0
	);
	ld.param.f64 	%fd21285, [retval0];
	ld.param.b32 	%r4634, [retval0+8];
	} // callseq 14
$L__BB0_67:
	add.s32 	%r4635, %r4634, 1;
	bra.uni 	$L__BB0_69;
$L__BB0_68:
	mov.f64 	%fd3851, 0d0000000000000000;
	mul.rn.f64 	%fd21285, %fd100, %fd3851;
	mov.b32 	%r4635, 1;
$L__BB0_69:
	setp.eq.f64 	%p59, %fd101, 0d7FF0000000000000;
	shl.b32 	%r2125, %r4635, 6;
	cvt.u64.u32 	%rd68, %r2125;
	and.b64  	%rd69, %rd68, 64;
	mov.u64 	%rd70, __cudart_sin_cos_coeffs;
	add.s64 	%rd71, %rd70, %rd69;
	mul.rn.f64 	%fd3852, %fd21285, %fd21285;
	and.b32  	%r2126, %r4635, 1;
	setp.eq.b32 	%p60, %r2126, 1;
	selp.f64 	%fd3853, 0dBDA8FF8320FD8164, 0d3DE5DB65F9785EBA, %p60;
	ld.global.nc.v2.f64 	{%fd3854, %fd3855}, [%rd71];
	fma.rn.f64 	%fd3856, %fd3853, %fd3852, %fd3854;
	fma.rn.f64 	%fd3857, %fd3856, %fd3852, %fd3855;
	ld.global.nc.v2.f64 	{%fd3858, %fd3859}, [%rd71+16];
	fma.rn.f64 	%fd3860, %fd3857, %fd3852, %fd3858;
	fma.rn.f64 	%fd3861, %fd3860, %fd3852, %fd3859;
	ld.global.nc.v2.f64 	{%fd3862, %fd3863}, [%rd71+32];
	fma.rn.f64 	%fd3864, %fd3861, %fd3852, %fd3862;
	fma.rn.f64 	%fd3865, %fd3864, %fd3852, %fd3863;
	fma.rn.f64 	%fd3866, %fd3865, %fd21285, %fd21285;
	fma.rn.f64 	%fd3867, %fd3865, %fd3852, 0d3FF0000000000000;
	selp.f64 	%fd3868, %fd3867, %fd3866, %p60;
	and.b32  	%r2127, %r4635, 2;
	setp.eq.s32 	%p61, %r2127, 0;
	mov.f64 	%fd3869, 0d0000000000000000;
	sub.f64 	%fd3870, %fd3869, %fd3868;
	selp.f64 	%fd3871, %fd3868, %fd3870, %p61;
	add.f64 	%fd107, %fd94, %fd3871;
	@%p59 bra 	$L__BB0_72;
	mul.f64 	%fd3872, %fd100, 0d3FE45F306DC9C883;
	cvt.rni.s32.f64 	%r4636, %fd3872;
	cvt.rn.f64.s32 	%fd3873, %r4636;
	fma.rn.f64 	%fd3874, %fd3873, 0dBFF921FB54442D18, %fd100;
	fma.rn.f64 	%fd3875, %fd3873, 0dBC91A62633145C00, %fd3874;
	fma.rn.f64 	%fd21286, %fd3873, 0dB97B839A252049C0, %fd3875;
	setp.ltu.f64 	%p62, %fd101, 0d41E0000000000000;
	@%p62 bra 	$L__BB0_73;
	{ // callseq 15, 0
	.param .b64 param0;
	st.param.f64 	[param0], %fd100;
	.param .align 16 .b8 retval0[16];
	call.uni (retval0), 
	__internal_trig_reduction_slowpathd, 
	(
	param0
	);
	ld.param.f64 	%fd21286, [retval0];
	ld.param.b32 	%r4636, [retval0+8];
	} // callseq 15
	bra.uni 	$L__BB0_73;
$L__BB0_72:
	mov.f64 	%fd3877, 0d0000000000000000;
	mul.rn.f64 	%fd21286, %fd100, %fd3877;
	mov.b32 	%r4636, 0;
$L__BB0_73:
	shl.b32 	%r2130, %r4636, 6;
	cvt.u64.u32 	%rd72, %r2130;
	and.b64  	%rd73, %rd72, 64;
	add.s64 	%rd75, %rd70, %rd73;
	mul.rn.f64 	%fd3878, %fd21286, %fd21286;
	and.b32  	%r2131, %r4636, 1;
	setp.eq.b32 	%p63, %r2131, 1;
	selp.f64 	%fd3879, 0dBDA8FF8320FD8164, 0d3DE5DB65F9785EBA, %p63;
	ld.global.nc.v2.f64 	{%fd3880, %fd3881}, [%rd75];
	fma.rn.f64 	%fd3882, %fd3879, %fd3878, %fd3880;
	fma.rn.f64 	%fd3883, %fd3882, %fd3878, %fd3881;
	ld.global.nc.v2.f64 	{%fd3884, %fd3885}, [%rd75+16];
	fma.rn.f64 	%fd3886, %fd3883, %fd3878, %fd3884;
	fma.rn.f64 	%fd3887, %fd3886, %fd3878, %fd3885;
	ld.global.nc.v2.f64 	{%fd3888, %fd3889}, [%rd75+32];
	fma.rn.f64 	%fd3890, %fd3887, %fd3878, %fd3888;
	fma.rn.f64 	%fd3891, %fd3890, %fd3878, %fd3889;
	fma.rn.f64 	%fd3892, %fd3891, %fd21286, %fd21286;
	fma.rn.f64 	%fd3893, %fd3891, %fd3878, 0d3FF0000000000000;
	selp.f64 	%fd3894, %fd3893, %fd3892, %p63;
	and.b32  	%r2132, %r4636, 2;
	setp.eq.s32 	%p64, %r2132, 0;
	mov.f64 	%fd3895, 0d0000000000000000;
	sub.f64 	%fd3896, %fd3895, %fd3894;
	selp.f64 	%fd3897, %fd3894, %fd3896, %p64;
	add.f64 	%fd112, %fd99, %fd3897;
	ld.global.f64 	%fd3898, [%rd2+192];
	ld.global.f64 	%fd3899, [%rd2+200];
	ld.global.f64 	%fd3900, [%rd2+208];
	sub.f64 	%fd3901, %fd3898, %fd1;
	sub.f64 	%fd3902, %fd3899, %fd2;
	sub.f64 	%fd3903, %fd3900, %fd3;
	mul.f64 	%fd3904, %fd3902, %fd3902;
	fma.rn.f64 	%fd3905, %fd3901, %fd3901, %fd3904;
	fma.rn.f64 	%fd3906, %fd3903, %fd3903, %fd3905;
	sqrt.rn.f64 	%fd3907, %fd3906;
	sub.f64 	%fd3908, %fd3898, %fd4;
	sub.f64 	%fd3909, %fd3899, %fd5;
	sub.f64 	%fd3910, %fd3900, %fd6;
	mul.f64 	%fd3911, %fd3909, %fd3909;
	fma.rn.f64 	%fd3912, %fd3908, %fd3908, %fd3911;
	fma.rn.f64 	%fd3913, %fd3910, %fd3910, %fd3912;
	sqrt.rn.f64 	%fd3914, %fd3913;
	add.f64 	%fd3915, %fd3907, %fd3914;
	mul.f64 	%fd113, %fd3915, 0d40C88B2F704A9409;
	abs.f64 	%fd114, %fd113;
	setp.eq.f64 	%p65, %fd114, 0d7FF0000000000000;
	@%p65 bra 	$L__BB0_77;
	mul.f64 	%fd3916, %fd113, 0d3FE45F306DC9C883;
	cvt.rni.s32.f64 	%r4637, %fd3916;
	cvt.rn.f64.s32 	%fd3917, %r4637;
	fma.rn.f64 	%fd3918, %fd3917, 0dBFF921FB54442D18, %fd113;
	fma.rn.f64 	%fd3919, %fd3917, 0dBC91A62633145C00, %fd3918;
	fma.rn.f64 	%fd21288, %fd3917, 0dB97B839A252049C0, %fd3919;
	setp.ltu.f64 	%p66, %fd114, 0d41E0000000000000;
	@%p66 bra 	$L__BB0_76;
	{ // callseq 16, 0
	.param .b64 param0;
	st.param.f64 	[param0], %fd113;
	.param .align 16 .b8 retval0[16];
	call.uni (retval0), 
	__internal_trig_reduction_slowpathd, 
	(
	param0
	);
	ld.param.f64 	%fd21288, [retval0];
	ld.param.b32 	%r4637, [retval0+8];
	} // callseq 16
$L__BB0_76:
	add.s32 	%r4638, %r4637, 1;
	bra.uni 	$L__BB0_78;
$L__BB0_77:
	mov.f64 	%fd3921, 0d0000000000000000;
	mul.rn.f64 	%fd21288, %fd113, %fd3921;
	mov.b32 	%r4638, 1;
$L__BB0_78:
	setp.eq.f64 	%p67, %fd114, 0d7FF0000000000000;
	shl.b32 	%r2135, %r4638, 6;
	cvt.u64.u32 	%rd76, %r2135;
	and.b64  	%rd77, %rd76, 64;
	mov.u64 	%rd78, __cudart_sin_cos_coeffs;
	add.s64 	%rd79, %rd78, %rd77;
	mul.rn.f64 	%fd3922, %fd21288, %fd21288;
	and.b32  	%r2136, %r4638, 1;
	setp.eq.b32 	%p68, %r2136, 1;
	selp.f64 	%fd3923, 0dBDA8FF8320FD8164, 0d3DE5DB65F9785EBA, %p68;
	ld.global.nc.v2.f64 	{%fd3924, %fd3925}, [%rd79];
	fma.rn.f64 	%fd3926, %fd3923, %fd3922, %fd3924;
	fma.rn.f64 	%fd3927, %fd3926, %fd3922, %fd3925;
	ld.global.nc.v2.f64 	{%fd3928, %fd3929}, [%rd79+16];
	fma.rn.f64 	%fd3930, %fd3927, %fd3922, %fd3928;
	fma.rn.f64 	%fd3931, %fd3930, %fd3922, %fd3929;
	ld.global.nc.v2.f64 	{%fd3932, %fd3933}, [%rd79+32];
	fma.rn.f64 	%fd3934, %fd3931, %fd3922, %fd3932;
	fma.rn.f64 	%fd3935, %fd3934, %fd3922, %fd3933;
	fma.rn.f64 	%fd3936, %fd3935, %fd21288, %fd21288;
	fma.rn.f64 	%fd3937, %fd3935, %fd3922, 0d3FF0000000000000;
	selp.f64 	%fd3938, %fd3937, %fd3936, %p68;
	and.b32  	%r2137, %r4638, 2;
	setp.eq.s32 	%p69, %r2137, 0;
	mov.f64 	%fd3939, 0d0000000000000000;
	sub.f64 	%fd3940, %fd3939, %fd3938;
	selp.f64 	%fd3941, %fd3938, %fd3940, %p69;
	add.f64 	%fd120, %fd107, %fd3941;
	@%p67 bra 	$L__BB0_81;
	mul.f64 	%fd3942, %fd113, 0d3FE45F306DC9C883;
	cvt.rni.s32.f64 	%r4639, %fd3942;
	cvt.rn.f64.s32 	%fd3943, %r4639;
	fma.rn.f64 	%fd3944, %fd3943, 0dBFF921FB54442D18, %fd113;
	fma.rn.f64 	%fd3945, %fd3943, 0dBC91A62633145C00, %fd3944;
	fma.rn.f64 	%fd21289, %fd3943, 0dB97B839A252049C0, %fd3945;
	setp.ltu.f64 	%p70, %fd114, 0d41E0000000000000;
	@%p70 bra 	$L__BB0_82;
	{ // callseq 17, 0
	.param .b64 param0;
	st.param.f64 	[param0], %fd113;
	.param .align 16 .b8 retval0[16];
	call.uni (retval0), 
	__internal_trig_reduction_slowpathd, 
	(
	param0
	);
	ld.param.f64 	%fd21289, [retval0];
	ld.param.b32 	%r4639, [retval0+8];
	} // callseq 17
	bra.uni 	$L__BB0_82;
$L__BB0_81:
	mov.f64 	%fd3947, 0d0000000000000000;
	mul.rn.f64 	%fd21289, %fd113, %fd3947;
	mov.b32 	%r4639, 0;
$L__BB0_82:
	shl.b32 	%r2140, %r4639, 6;
	cvt.u64.u32 	%rd80, %r2140;
	and.b64  	%rd81, %rd80, 64;
	add.s64 	%rd83, %rd78, %rd81;
	mul.rn.f64 	%fd3948, %fd21289, %fd21289;
	and.b32  	%r2141, %r4639, 1;
	setp.eq.b32 	%p71, %r2141, 1;
	selp.f64 	%fd3949, 0dBDA8FF8320FD8164, 0d3DE5DB65F9785EBA, %p71;
	ld.global.nc.v2.f64 	{%fd3950, %fd3951}, [%rd83];
	fma.rn.f64 	%fd3952, %fd3949, %fd3948, %fd3950;
	fma.rn.f64 	%fd3953, %fd3952, %fd3948, %fd3951;
	ld.global.nc.v2.f64 	{%fd3954, %fd3955}, [%rd83+16];
	fma.rn.f64 	%fd3956, %fd3953, %fd3948, %fd3954;
	fma.rn.f64 	%fd3957, %fd3956, %fd3948, %fd3955;
	ld.global.nc.v2.f64 	{%fd3958, %fd3959}, [%rd83+32];
	fma.rn.f64 	%fd3960, %fd3957, %fd3948, %fd3958;
	fma.rn.f64 	%fd3961, %fd3960, %fd3948, %fd3959;
	fma.rn.f64 	%fd3962, %fd3961, %fd21289, %fd21289;
	fma.rn.f64 	%fd3963, %fd3961, %fd3948, 0d3FF0000000000000;
	selp.f64 	%fd3964, %fd3963, %fd3962, %p71;
	and.b32  	%r2142, %r4639, 2;
	setp.eq.s32 	%p72, %r2142, 0;
	mov.f64 	%fd3965, 0d0000000000000000;
	sub.f64 	%fd3966, %fd3965, %fd3964;
	selp.f64 	%fd3967, %fd3964, %fd3966, %p72;
	add.f64 	%fd125, %fd112, %fd3967;
	ld.global.f64 	%fd3968, [%rd2+216];
	ld.global.f64 	%fd3969, [%rd2+224];
	ld.global.f64 	%fd3970, [%rd2+232];
	sub.f64 	%fd3971, %fd3968, %fd1;
	sub.f64 	%fd3972, %fd3969, %fd2;
	sub.f64 	%fd3973, %fd3970, %fd3;
	mul.f64 	%fd3974, %fd3972, %fd3972;
	fma.rn.f64 	%fd3975, %fd3971, %fd3971, %fd3974;
	fma.rn.f64 	%fd3976, %fd3973, %fd3973, %fd3975;
	sqrt.rn.f64 	%fd3977, %fd3976;
	sub.f64 	%fd3978, %fd3968, %fd4;
	sub.f64 	%fd3979, %fd3969, %fd5;
	sub.f64 	%fd3980, %fd3970, %fd6;
	mul.f64 	%fd3981, %fd3979, %fd3979;
	fma.rn.f64 	%fd3982, %fd3978, %fd3978, %fd3981;
	fma.rn.f64 	%fd3983, %fd3980, %fd3980, %fd3982;
	sqrt.rn.f64 	%fd3984, %fd3983;
	add.f64 	%fd3985, %fd3977, %fd3984;
	mul.f64 	%fd126, %fd3985, 0d40C88B2F704A9409;
	abs.f64 	%fd127, %fd126;
	setp.eq.f64 	%p73, %fd127, 0d7FF0000000000000;
	@%p73 bra 	$L__BB0_86;
	mul.f64 	%fd3986, %fd126, 0d3FE45F306DC9C883;
	cvt.rni.s32.f64 	%r4640, %fd3986;
	cvt.rn.f64.s32 	%fd3987, %r4640;
	fma.rn.f64 	%fd3988, %fd3987, 0dBFF921FB54442D18, %fd126;
	fma.rn.f64 	%fd3989, %fd3987, 0dBC91A62633145C00, %fd3988;
	fma.rn.f64 	%fd21291, %fd3987, 0dB97B839A252049C0, %fd3989;
	setp.ltu.f64 	%p74, %fd127, 0d41E0000000000000;
	@%p74 bra 	$L__BB0_85;
	{ // callseq 18, 0
	.param .b64 param0;
	st.param.f64 	[param0], %fd126;
	.param .align 16 .b8 retval0[16];
	call.uni (retval0), 
	__internal_trig_reduction_slowpathd, 
	(
	param0
	);
	ld.param.f64 	%fd21291, [retval0];
	ld.param.b32 	%r4640, [retval0+8];
	} // callseq 18
$L__BB0_85:
	add.s32 	%r4641, %r4640, 1;
	bra.uni 	$L__BB0_87;
$L__BB0_86:
	mov.f64 	%fd3991, 0d0000000000000000;
	mul.rn.f64 	%fd21291, %fd126, %fd3991;
	mov.b32 	%r4641, 1;
$L__BB0_87:
	setp.eq.f64 	%p75, %fd127, 0d7FF0000000000000;
	shl.b32 	%r2145, %r4641, 6;
	cvt.u64.u32 	%rd84, %r2145;
	and.b64  	%rd85, %rd84, 64;
	mov.u64 	%rd86, __cudart_sin_cos_coeffs;
	add.s64 	%rd87, %rd86, %rd85;
	mul.rn.f64 	%fd3992, %fd21291, %fd21291;
	and.b32  	%r2146, %r4641, 1;
	setp.eq.b32 	%p76, %r2146, 1;
	selp.f64 	%fd3993, 0dBDA8FF8320FD8164, 0d3DE5DB65F9785EBA, %p76;
	ld.global.nc.v2.f64 	{%fd3994, %fd3995}, [%rd87];
	fma.rn.f64 	%fd3996, %fd3993, %fd3992, %fd3994;
	fma.rn.f64 	%fd3997, %fd3996, %fd3992, %fd3995;
	ld.global.nc.v2.f64 	{%fd3998, %fd3999}, [%rd87+16];
	fma.rn.f64 	%fd4000, %fd3997, %fd3992, %fd3998;
	fma.rn.f64 	%fd4001, %fd4000, %fd3992, %fd3999;
	ld.global.nc.v2.f64 	{%fd4002, %fd4003}, [%rd87+32];
	fma.rn.f64 	%fd4004, %fd4001, %fd3992, %fd4002;
	fma.rn.f64 	%fd4005, %fd4004, %fd3992, %fd4003;
	fma.rn.f64 	%fd4006, %fd4005, %fd21291, %fd21291;
	fma.rn.f64 	%fd4007, %fd4005, %fd3992, 0d3FF0000000000000;
	selp.f64 	%fd4008, %fd4007, %fd4006, %p76;
	and.b32  	%r2147, %r4641, 2;
	setp.eq.s32 	%p77, %r2147, 0;
	mov.f64 	%fd4009, 0d0000000000000000;
	sub.f64 	%fd4010, %fd4009, %fd4008;
	selp.f64 	%fd4011, %fd4008, %fd4010, %p77;
	add.f64 	%fd133, %fd120, %fd4011;
	@%p75 bra 	$L__BB0_90;
	mul.f64 	%fd4012, %fd126, 0d3FE45F306DC9C883;
	cvt.rni.s32.f64 	%r4642, %fd4012;
	cvt.rn.f64.s32 	%fd4013, %r4642;
	fma.rn.f64 	%fd4014, %fd4013, 0dBFF921FB54442D18, %fd126;
	fma.rn.f64 	%fd4015, %fd4013, 0dBC91A62633145C00, %fd4014;
	fma.rn.f64 	%fd21292, %fd4013, 0dB97B839A252049C0, %fd4015;
	setp.ltu.f64 	%p78, %fd127, 0d41E0000000000000;
	@%p78 bra 	$L__BB0_91;
	{ // callseq 19, 0
	.param .b64 param0;
	st.param.f64 	[param0], %fd126;
	.param .align 16 .b8 retval0[16];
	call.uni (retval0), 
	__internal_trig_reduction_slowpathd, 
	(
	param0
	);
	ld.param.f64 	%fd21292, [retval0];
	ld.param.b32 	%r4642, [retval0+8];
	} // callseq 19
	bra.uni 	$L__BB0_91;
$L__BB0_90:
	mov.f64 	%fd4017, 0d0000000000000000;
	mul.rn.f64 	%fd21292, %fd126, %fd4017;
	mov.b32 	%r4642, 0;
$L__BB0_91:
	shl.b32 	%r2150, %r4642, 6;
	cvt.u64.u32 	%rd88, %r2150;
	and.b64  	%rd89, %rd88, 64;
	add.s64 	%rd91, %rd86, %rd89;
	mul.rn.f64 	%fd4018, %fd21292, %fd21292;
	and.b32  	%r2151, %r4642, 1;
	setp.eq.b32 	%p79, %r2151, 1;
	selp.f64 	%fd4019, 0dBDA8FF8320FD8164, 0d3DE5DB65F9785EBA, %p79;
	ld.global.nc.v2.f64 	{%fd4020, %fd4021}, [%rd91];
	fma.rn.f64 	%fd4022, %fd4019, %fd4018, %fd4020;
	fma.rn.f64 	%fd4023, %fd4022, %fd4018, %fd4021;
	ld.global.nc.v2.f64 	{%fd4024, %fd4025}, [%rd91+16];
	fma.rn.f64 	%fd4026, %fd4023, %fd4018, %fd4024;
	fma.rn.f64 	%fd4027, %fd4026, %fd4018, %fd4025;
	ld.global.nc.v2.f64 	{%fd4028, %fd4029}, [%rd91+32];
	fma.rn.f64 	%fd4030, %fd4027, %fd4018, %fd4028;
	fma.rn.f64 	%fd4031, %fd4030, %fd4018, %fd4029;
	fma.rn.f64 	%fd4032, %fd4031, %fd21292, %fd21292;
	fma.rn.f64 	%fd4033, %fd4031, %fd4018, 0d3FF0000000000000;
	selp.f64 	%fd4034, %fd4033, %fd4032, %p79;
	and.b32  	%r2152, %r4642, 2;
	setp.eq.s32 	%p80, %r2152, 0;
	mov.f64 	%fd4035, 0d0000000000000000;
	sub.f64 	%fd4036, %fd4035, %fd4034;
	selp.f64 	%fd4037, %fd4034, %fd4036, %p80;
	add.f64 	%fd138, %fd125, %fd4037;
	ld.global.f64 	%fd4038, [%rd2+240];
	ld.global.f64 	%fd4039, [%rd2+248];
	ld.global.f64 	%fd4040, [%rd2+256];
	sub.f64 	%fd4041, %fd4038, %fd1;
	sub.f64 	%fd4042, %fd4039, %fd2;
	sub.f64 	%fd4043, %fd4040, %fd3;
	mul.f64 	%fd4044, %fd4042, %fd4042;
	fma.rn.f64 	%fd4045, %fd4041, %fd4041, %fd4044;
	fma.rn.f64 	%fd4046, %fd4043, %fd4043, %fd4045;
	sqrt.rn.f64 	%fd4047, %fd4046;
	sub.f64 	%fd4048, %fd4038, %fd4;
	sub.f64 	%fd4049, %fd4039, %fd5;
	sub.f64 	%fd4050, %fd4040, %fd6;
	mul.f64 	%fd4051, %fd4049, %fd4049;
	fma.rn.f64 	%fd4052, %fd4048, %fd4048, %fd4051;
	fma.rn.f64 	%fd4053, %fd4050, %fd4050, %fd4052;
	sqrt.rn.f64 	%fd4054, %fd4053;
	add.f64 	%fd4055, %fd4047, %fd4054;
	mul.f64 	%fd139, %fd4055, 0d40C88B2F704A9409;
	abs.f64 	%fd140, %fd139;
	setp.eq.f64 	%p81, %fd140, 0d7FF0000000000000;
	@%p81 bra 	$L__BB0_95;
	mul.f64 	%fd4056, %fd139, 0d3FE45F306DC9C883;
	cvt.rni.s32.f64 	%r4643, %fd4056;
	cvt.rn.f64.s32 	%fd4057, %r4643;
	fma.rn.f64 	%fd4058, %fd4057, 0dBFF921FB54442D18, %fd139;
	fma.rn.f64 	%fd4059, %fd4057, 0dBC91A62633145C00, %fd4058;
	fma.rn.f64 	%fd21294, %fd4057, 0dB97B839A252049C0, %fd4059;
	setp.ltu.f64 	%p82, %fd140, 0d41E0000000000000;
	@%p82 bra 	$L__BB0_94;
	{ // callseq 20, 0
	.param .b64 param0;
	st.param.f64 	[param0], %fd139;
	.param .align 16 .b8 retval0[16];
	call.uni (retval0), 
	__internal_trig_reduction_slowpathd, 
	(
	param0
	);
	ld.param.f64 	%fd21294, [retval0];
	ld.param.b32 	%r4643, [retval0+8];
	} // callseq 20
$L__BB0_94:
	add.s32 	%r4644, %r4643, 1;
	bra.uni 	$L__BB0_96;
$L__BB0_95:
	mov.f64 	%fd4061, 0d0000000000000000;
	mul.rn.f64 	%fd21294, %fd139, %fd4061;
	mov.b32 	%r4644, 1;
$L__BB0_96:
	setp.eq.f64 	%p83, %fd140, 0d7FF0000000000000;
	shl.b32 	%r2155, %r4644, 6;
	cvt.u64.u32 	%rd92, %r2155;
	and.b64  	%rd93, %rd92, 64;
	mov.u64 	%rd94, __cudart_sin_cos_coeffs;
	add.s64 	%rd95, %rd94, %rd93;
	mul.rn.f64 	%fd4062, %fd21294, %fd21294;
	and.b32  	%r2156, %r4644, 1;
	setp.eq.b32 	%p84, %r2156, 1;
	selp.f64 	%fd4063, 0dBDA8FF8320FD8164, 0d3DE5DB65F9785EBA, %p84;
	ld.global.nc.v2.f64 	{%fd4064, %fd4065}, [%rd95];
	fma.rn.f64 	%fd4066, %fd4063, %fd4062, %fd4064;
	fma.rn.f64 	%fd4067, %fd4066, %fd4062, %fd4065;
	ld.global.nc.v2.f64 	{%fd4068, %fd4069}, [%rd95+16];
	fma.rn.f64 	%fd4070, %fd4067, %fd4062, %fd4068;
	fma.rn.f64 	%fd4071, %fd4070, %fd4062, %fd4069;
	ld.global.nc.v2.f64 	{%fd4072, %fd4073}, [%rd95+32];
	fma.rn.f64 	%fd4074, %fd4071, %fd4062, %fd4072;
	fma.rn.f64 	%fd4075, %fd4074, %fd4062, %fd4073;
	fma.rn.f64 	%fd4076, %fd4075, %fd21294, %fd21294;
	fma.rn.f64 	%fd4077, %fd4075, %fd4062, 0d3FF0000000000000;
	selp.f64 	%fd4078, %fd4077, %fd4076, %p84;
	and.b32  	%r2157, %r4644, 2;
	setp.eq.s32 	%p85, %r2157, 0;
	mov.f64 	%fd4079, 0d0000000000000000;
	sub.f64 	%fd4080, %fd4079, %fd4078;
	selp.f64 	%fd4081, %fd4078, %fd4080, %p85;
	add.f64 	%fd146, %fd133, %fd4081;
	@%p83 bra 	$L__BB0_99;
	mul.f64 	%fd4082, %fd139, 0d3FE45F306DC9C883;
	cvt.rni.s32.f64 	%r4645, %fd4082;
	cvt.rn.f64.s32 	%fd4083, %r4645;
	fma.rn.f64 	%fd4084, %fd4083, 0dBFF921FB54442D18, %fd139;
	fma.rn.f64 	%fd4085, %fd4083, 0dBC91A62633145C00, %fd4084;
	fma.rn.f64 	%fd21295, %fd4083, 0dB97B839A252049C0, %fd4085;
	setp.ltu.f64 	%p86, %fd140, 0d41E0000000000000;
	@%p86 bra 	$L__BB0_100;
	{ // callseq 21, 0
	.param .b64 param0;
	st.param.f64 	[param0], %fd139;
	.param .align 16 .b8 retval0[16];
	call.uni (retval0), 
	__internal_trig_reduction_slowpathd, 
	(
	param0
	);
	ld.param.f64 	%fd21295, [retval0];
	ld.param.b32 	%r4645, [retval0+8];
	} // callseq 21
	bra.uni 	$L__BB0_100;
$L__BB0_99:
	mov.f64 	%fd4087, 0d0000000000000000;
	mul.rn.f64 	%fd21295, %fd139, %fd4087;
	mov.b32 	%r4645, 0;
$L__BB0_100:
	shl.b32 	%r2160, %r4645, 6;
	cvt.u64.u32 	%rd96, %r2160;
	and.b64  	%rd97, %rd96, 64;
	add.s64 	%rd99, %rd94, %rd97;
	mul.rn.f64 	%fd4088, %fd21295, %fd21295;
	and.b32  	%r2161, %r4645, 1;
	setp.eq.b32 	%p87, %r2161, 1;
	selp.f64 	%fd4089, 0dBDA8FF8320FD8164, 0d3DE5DB65F9785EBA, %p87;
	ld.global.nc.v2.f64 	{%fd4090, %fd4091}, [%rd99];
	fma.rn.f64 	%fd4092, %fd4089, %fd4088, %fd4090;
	fma.rn.f64 	%fd4093, %fd4092, %fd4088, %fd4091;
	ld.global.nc.v2.f64 	{%fd4094, %fd4095}, [%rd99+16];
	fma.rn.f64 	%fd4096, %fd4093, %fd4088, %fd4094;
	fma.rn.f64 	%fd4097, %fd4096, %fd4088, %fd4095;
	ld.global.nc.v2.f64 	{%fd4098, %fd4099}, [%rd99+32];
	fma.rn.f64 	%fd4100, %fd4097, %fd4088, %fd4098;
	fma.rn.f64 	%fd4101, %fd4100, %fd4088, %fd4099;
	fma.rn.f64 	%fd4102, %fd4101, %fd21295, %fd21295;
	fma.rn.f64 	%fd4103, %fd4101, %fd4088, 0d3FF0000000000000;
	selp.f64 	%fd4104, %fd4103, %fd4102, %p87;
	and.b32  	%r2162, %r4645, 2;
	setp.eq.s32 	%p88, %r2162, 0;
	mov.f64 	%fd4105, 0d0000000000000000;
	sub.f64 	%fd4106, %fd4105, %fd4104;
	selp.f64 	%fd4107, %fd4104, %fd4106, %p88;
	add.f64 	%fd151, %fd138, %fd4107;
	ld.global.f64 	%fd4108, [%rd2+264];
	ld.global.f64 	%fd4109, [%rd2+272];
	ld.global.f64 	%fd4110, [%rd2+280];
	sub.f64 	%fd4111, %fd4108, %fd1;
	sub.f64 	%fd4112, %fd4109, %fd2;
	sub.f64 	%fd4113, %fd4110, %fd3;
	mul.f64 	%fd4114, %fd4112, %fd4112;
	fma.rn.f64 	%fd4115, %fd4111, %fd4111, %fd4114;
	fma.rn.f64 	%fd4116, %fd4113, %fd4113, %fd4115;
	sqrt.rn.f64 	%fd4117, %fd4116;
	sub.f64 	%fd4118, %fd4108, %fd4;
	sub.f64 	%fd4119, %fd4109, %fd5;
	sub.f64 	%fd4120, %fd4110, %fd6;
	mul.f64 	%fd4121, %fd4119, %fd4119;
	fma.rn.f64 	%fd4122, %fd4118, %fd4118, %fd4121;
	fma.rn.f64 	%fd4123, %fd4120, %fd4120, %fd4122;
	sqrt.rn.f64 	%fd4124, %fd4123;
	add.f64 	%fd4125, %fd4117, %fd4124;
	mul.f64 	%fd152, %fd4125, 0d40C88B2F704A9409;
	abs.f64 	%fd153, %fd152;
	setp.eq.f64 	%p89, %fd153, 0d7FF0000000000000;
	@%p89 bra 	$L__BB0_104;
	mul.f64 	%fd4126, %fd152, 0d3FE45F306DC9C883;
	cvt.rni.s32.f64 	%r4646, %fd4126;
	cvt.rn.f64.s32 	%fd4127, %r4646;
	fma.rn.f64 	%fd4128, %fd4127, 0dBFF921FB54442D18, %fd152;
	fma.rn.f64 	%fd4129, %fd4127, 0dBC91A62633145C00, %fd4128;
	fma.rn.f64 	%fd21297, %fd4127, 0dB97B839A252049C0, %fd4129;
	setp.ltu.f64 	%p90, %fd153, 0d41E0000000000000;
	@%p90 bra 	$L__BB0_103;
	{ // callseq 22, 0
	.param .b64 param0;
	st.param.f64 	[param0], %fd152;
	.param .align 16 .b8 retval0[16];
	call.uni (retval0), 
	__internal_trig_reduction_slowpathd, 
	(
	param0
	);
	ld.param.f64 	%fd21297, [retval0];
	ld.param.b32 	%r4646, [retval0+8];
	} // callseq 22
$L__BB0_103:
	add.s32 	%r4647, %r4646, 1;
	bra.uni 	$L__BB0_105;
$L__BB0_104:
	mov.f64 	%fd4131, 0d0000000000000000;
	mul.rn.f64 	%fd21297, %fd152, %fd4131;
	mov.b32 	%r4647, 1;
$L__BB0_105:
	setp.eq.f64 	%p91, %fd153, 0d7FF0000000000000;
	shl.b32 	%r2165, %r4647, 6;
	cvt.u64.u32 	%rd100, %r2165;
	and.b64  	%rd101, %rd100, 64;
	mov.u64 	%rd102, __cudart_sin_cos_coeffs;
	add.s64 	%rd103, %rd102, %rd101;
	mul.rn.f64 	%fd4132, %fd21297, %fd21297;
	and.b32  	%r2166, %r4647, 1;
	setp.eq.b32 	%p92, %r2166, 1;
	selp.f64 	%fd4133, 0dBDA8FF8320FD8164, 0d3DE5DB65F9785EBA, %p92;
	ld.global.nc.v2.f64 	{%fd4134, %fd4135}, [%rd103];
	fma.rn.f64 	%fd4136, %fd4133, %fd4132, %fd4134;
	fma.rn.f64 	%fd4137, %fd4136, %fd4132, %fd4135;
	ld.global.nc.v2.f64 	{%fd4138, %fd4139}, [%rd103+16];
	fma.rn.f64 	%fd4140, %fd4137, %fd4132, %fd4138;
	fma.rn.f64 	%fd4141, %fd4140, %fd4132, %fd4139;
	ld.global.nc.v2.f64 	{%fd4142, %fd4143}, [%rd103+32];
	fma.rn.f64 	%fd4144, %fd4141, %fd4132, %fd4142;
	fma.rn.f64 	%fd4145, %fd4144, %fd4132, %fd4143;
	fma.rn.f64 	%fd4146, %fd4145, %fd21297, %fd21297;
	fma.rn.f64 	%fd4147, %fd4145, %fd4132, 0d3FF0000000000000;
	selp.f64 	%fd4148, %fd4147, %fd4146, %p92;
	and.b32  	%r2167, %r4647, 2;
	setp.eq.s32 	%p93, %r2167, 0;
	mov.f64 	%fd4149, 0d0000000000000000;
	sub.f64 	%fd4150, %fd4149, %fd4148;
	selp.f64 	%fd4151, %fd4148, %fd4150, %p93;
	add.f64 	%fd159, %fd146, %fd4151;
	@%p91 bra 	$L__BB0_108;
	mul.f64 	%fd4152, %fd152, 0d3FE45F306DC9C883;
	cvt.rni.s32.f64 	%r4648, %fd4152;
	cvt.rn.f64.s32 	%fd4153, %r4648;
	fma.rn.f64 	%fd4154, %fd4153, 0dBFF921FB54442D18, %fd152;
	fma.rn.f64 	%fd4155, %fd4153, 0dBC91A62633145C00, %fd4154;
	fma.rn.f64 	%fd21298, %fd4153, 0dB97B839A252049C0, %fd4155;
	setp.ltu.f64 	%p94, %fd153, 0d41E0000000000000;
	@%p94 bra 	$L__BB0_109;
	{ // callseq 23, 0
	.param .b64 param0;
	st.param.f64 	[param0], %fd152;
	.param .align 16 .b8 retval0[16];
	call.uni (retval0), 
	__internal_trig_reduction_slowpathd, 
	(
	param0
	);
	ld.param.f64 	%fd21298, [retval0];
	ld.param.b32 	%r4648, [retval0+8];
	} // callseq 23
	bra.uni 	$L__BB0_109;
$L__BB0_108:
	mov.f64 	%fd4157, 0d0000000000000000;
	mul.rn.f64 	%fd21298, %fd152, %fd4157;
	mov.b32 	%r4648, 0;
$L__BB0_109:
	shl.b32 	%r2170, %r4648, 6;
	cvt.u64.u32 	%rd104, %r2170;
	and.b64  	%rd105, %rd104, 64;
	add.s64 	%rd107, %rd102, %rd105;
	mul.rn.f64 	%fd4158, %fd21298, %fd21298;
	and.b32  	%r2171, %r4648, 1;
	setp.eq.b32 	%p95, %r2171, 1;
	selp.f64 	%fd4159, 0dBDA8FF8320FD8164, 0d3DE5DB65F9785EBA, %p95;
	ld.global.nc.v2.f64 	{%fd4160, %fd4161}, [%rd107];
	fma.rn.f64 	%fd4162, %fd4159, %fd4158, %fd4160;
	fma.rn.f64 	%fd4163, %fd4162, %fd4158, %fd4161;
	ld.global.nc.v2.f64 	{%fd4164, %fd4165}, [%rd107+16];
	fma.rn.f64 	%fd4166, %fd4163, %fd4158, %fd4164;
	fma.rn.f64 	%fd4167, %fd4166, %fd4158, %fd4165;
	ld.global.nc.v2.f64 	{%fd4168, %fd4169}, [%rd107+32];
	fma.rn.f64 	%fd4170, %fd4167, %fd4158, %fd4168;
	fma.rn.f64 	%fd4171, %fd4170, %fd4158, %fd4169;
	fma.rn.f64 	%fd4172, %fd4171, %fd21298, %fd21298;
	fma.rn.f64 	%fd4173, %fd4171, %fd4158, 0d3FF0000000000000;
	selp.f64 	%fd4174, %fd4173, %fd4172, %p95;
	and.b32  	%r2172, %r4648, 2;
	setp.eq.s32 	%p96, %r2172, 0;
	mov.f64 	%fd4175, 0d0000000000000000;
	sub.f64 	%fd4176, %fd4175, %fd4174;
	selp.f64 	%fd4177, %fd4174, %fd4176, %p96;
	add.f64 	%fd164, %fd151, %fd4177;
	ld.global.f64 	%fd4178, [%rd2+288];
	ld.global.f64 	%fd4179, [%rd2+296];
	ld.global.f64 	%fd4180, [%rd2+304];
	sub.f64 	%fd4181, %fd4178, %fd1;
	sub.f64 	%fd4182, %fd4179, %fd2;
	sub.f64 	%fd4183, %fd4180, %fd3;
	mul.f64 	%fd4184, %fd4182, %fd4182;
	fma.rn.f64 	%fd4185, %fd4181, %fd4181, %fd4184;
	fma.rn.f64 	%fd4186, %fd4183, %fd4183, %fd4185;
	sqrt.rn.f64 	%fd4187, %fd4186;
	sub.f64 	%fd4188, %fd4178, %fd4;
	sub.f64 	%fd4189, %fd4179, %fd5;
	sub.f64 	%fd4190, %fd4180, %fd6;
	mul.f64 	%fd4191, %fd4189, %fd4189;
	fma.rn.f64 	%fd4192, %fd4188, %fd4188, %fd4191;
	fma.rn.f64 	%fd4193, %fd4190, %fd4190, %fd4192;
	sqrt.rn.f64 	%fd4194, %fd4193;
	add.f64 	%fd4195, %fd4187, %fd4194;
	mul.f64 	%fd165, %fd4195, 0d40C88B2F704A9409;
	abs.f64 	%fd166, %fd165;
	setp.eq.f64 	%p97, %fd166, 0d7FF0000000000000;
	@%p97 bra 	$L__BB0_113;
	mul.f64 	%fd4196, %fd165, 0d3FE45F306DC9C883;
	cvt.rni.s32.f64 	%r4649, %fd4196;
	cvt.rn.f64.s32 	%fd4197, %r4649;
	fma.rn.f64 	%fd4198, %fd4197, 0dBFF921FB54442D18, %fd165;
	fma.rn.f64 	%fd4199, %fd4197, 0dBC91A62633145C00, %fd4198;
	fma.rn.f64 	%fd21300, %fd4197, 0dB97B839A252049C0, %fd4199;
	setp.ltu.f64 	%p98, %fd166, 0d41E0000000000000;
	@%p98 bra 	$L__BB0_112;
	{ // callseq 24, 0
	.param .b64 param0;
	st.param.f64 	[param0], %fd165;
	.param .align 16 .b8 retval0[16];
	call.uni (retval0), 
	__internal_trig_reduction_slowpathd, 
	(
	param0
	);
	ld.param.f64 	%fd21300, [retval0];
	ld.param.b32 	%r4649, [retval0+8];
	} // callseq 24
$L__BB0_112:
	add.s32 	%r4650, %r4649, 1;
	bra.uni 	$L__BB0_114;
$L__BB0_113:
	mov.f64 	%fd4201, 0d0000000000000000;
	mul.rn.f64 	%fd21300, %fd165, %fd4201;
	mov.b32 	%r4650, 1;
$L__BB0_114:
	setp.eq.f64 	%p99, %fd166, 0d7FF0000000000000;
	shl.b32 	%r2175, %r4650, 6;
	cvt.u64.u32 	%rd108, %r2175;
	and.b64  	%rd109, %rd108, 64;
	mov.u64 	%rd110, __cudart_sin_cos_coeffs;
	add.s64 	%rd111, %rd110, %rd109;
	mul.rn.f64 	%fd4202, %fd21300, %fd21300;
	and.b32  	%r2176, %r4650, 1;
	setp.eq.b32 	%p100, %r2176, 1;
	selp.f64 	%fd4203, 0dBDA8FF8320FD8164, 0d3DE5DB65F9785EBA, %p100;
	ld.global.nc.v2.f64 	{%fd4204, %fd4205}, [%rd111];
	fma.rn.f64 	%fd4206, %fd4203, %fd4202, %fd4204;
	fma.rn.f64 	%fd4207, %fd4206, %fd4202, %fd4205;
	ld.global.nc.v2.f64 	{%fd4208, %fd4209}, [%rd111+16];
	fma.rn.f64 	%fd4210, %fd4207, %fd4202, %fd4208;
	fma.rn.f64 	%fd4211, %fd4210, %fd4202, %fd4209;
	ld.global.nc.v2.f64 	{%fd4212, %fd4213}, [%rd111+32];
	fma.rn.f64 	%fd4214, %fd4211, %fd4202, %fd4212;
	fma.rn.f64 	%fd4215, %fd4214, %fd4202, %fd4213;
	fma.rn.f64 	%fd4216, %fd4215, %fd21300, %fd21300;
	fma.rn.f64 	%fd4217, %fd4215, %fd4202, 0d3FF0000000000000;
	selp.f64 	%fd4218, %fd4217, %fd4216, %p100;
	and.b32  	%r2177, %r4650, 2;
	setp.eq.s32 	%p101, %r2177, 0;
	mov.f64 	%fd4219, 0d0000000000000000;
	sub.f64 	%fd4220, %fd4219, %fd4218;
	selp.f64 	%fd4221, %fd4218, %fd4220, %p101;
	add.f64 	%fd172, %fd159, %fd4221;
	@%p99 bra 	$L__BB0_117;
	mul.f64 	%fd4222, %fd165, 0d3FE45F306DC9C883;
	cvt.rni.s32.f64 	%r4651, %fd4222;
	cvt.rn.f64.s32 	%fd4223, %r4651;
	fma.rn.f64 	%fd4224, %fd4223, 0dBFF921FB54442D18, %fd165;
	fma.rn.f64 	%fd4225, %fd4223, 0dBC91A62633145C00, %fd4224;
	fma.rn.f64 	%fd21301, %fd4223, 0dB97B839A252049C0, %fd4225;
	setp.ltu.f64 	%p102, %fd166, 0d41E0000000000000;
	@%p102 bra 	$L__BB0_118;
	{ // callseq 25, 0
	.param .b64 param0;
	st.param.f64 	[param0], %fd165;
	.param .align 16 .b8 retval0[16];
	call.uni (retval0), 
	__internal_trig_reduction_slowpathd, 
	(
	param0
	);
	ld.param.f64 	%fd21301, [retval0];
	ld.param.b32 	%r4651, [retval0+8];
	} // callseq 25
	bra.uni 	$L__BB0_118;
$L__BB0_117:
	mov.f64 	%fd4227, 0d0000000000000000;
	mul.rn.f64 	%fd21301, %fd165, %fd4227;
	mov.b32 	%r4651, 0;
$L__BB0_118:
	shl.b32 	%r2180, %r4651, 6;
	cvt.u64.u32 	%rd112, %r2180;
	and.b64  	%rd113, %rd112, 64;
	add.s64 	%rd115, %rd110, %rd113;
	mul.rn.f64 	%fd4228, %fd21301, %fd21301;
	and.b32  	%r2181, %r4651, 1;
	setp.eq.b32 	%p103, %r2181, 1;
	selp.f64 	%fd4229, 0dBDA8FF8320FD8164, 0d3DE5DB65F9785EBA, %p103;
	ld.global.nc.v2.f64 	{%fd4230, %fd4231}, [%rd115];
	fma.rn.f64 	%fd4232, %fd4229, %fd4228, %fd4230;
	fma.rn.f64 	%fd4233, %fd4232, %fd4228, %fd4231;
	ld.global.nc.v2.f64 	{%fd4234, %fd4235}, [%rd115+16];
	fma.rn.f64 	%fd4236, %fd4233, %fd4228, %fd4234;
	fma.rn.f64 	%fd4237, %fd4236, %fd4228, %fd4235;
	ld.global.nc.v2.f64 	{%fd4238, %fd4239}, [%rd115+32];
	fma.rn.f64 	%fd4240, %fd4237, %fd4228, %fd4238;
	fma.rn.f64 	%fd4241, %fd4240, %fd4228, %fd4239;
	fma.rn.f64 	%fd4242, %fd4241, %fd21301, %fd21301;
	fma.rn.f64 	%fd4243, %fd4241, %fd4228, 0d3FF0000000000000;
	selp.f64 	%fd4244, %fd4243, %fd4242, %p103;
	and.b32  	%r2182, %r4651, 2;
	setp.eq.s32 	%p104, %r2182, 0;
	mov.f64 	%fd4245, 0d0000000000000000;
	sub.f64 	%fd4246, %fd4245, %fd4244;
	selp.f64 	%fd4247, %fd4244, %fd4246, %p104;
	add.f64 	%fd177, %fd164, %fd4247;
	ld.global.f64 	%fd4248, [%rd2+312];
	ld.global.f64 	%fd4249, [%rd2+320];
	ld.global.f64 	%fd4250, [%rd2+328];
	sub.f64 	%fd4251, %fd4248, %fd1;
	sub.f64 	%fd4252, %fd4249, %fd2;
	sub.f64 	%fd4253, %fd4250, %fd3;
	mul.f64 	%fd4254, %fd4252, %fd4252;
	fma.rn.f64 	%fd4255, %fd4251, %fd4251, %fd4254;
	fma.rn.f64 	%fd4256, %fd4253, %fd4253, %fd4255;
	sqrt.rn.f64 	%fd4257, %fd4256;
	sub.f64 	%fd4258, %fd4248, %fd4;
	sub.f64 	%fd4259, %fd4249, %fd5;
	sub.f64 	%fd4260, %fd4250, %fd6;
	mul.f64 	%fd4261, %fd4259, %fd4259;
	fma.rn.f64 	%fd4262, %fd4258, %fd4258, %fd4261;
	fma.rn.f64 	%fd4263, %fd4260, %fd4260, %fd4262;
	sqrt.rn.f64 	%fd4264, %fd4263;
	add.f64 	%fd4265, %fd4257, %fd4264;
	mul.f64 	%fd178, %fd4265, 0d40C88B2F704A9409;
	abs.f64 	%fd179, %fd178;
	setp.eq.f64 	%p105, %fd179, 0d7FF0000000000000;
	@%p105 bra 	$L__BB0_122;
	mul.f64 	%fd4266, %fd178, 0d3FE45F306DC9C883;
	cvt.rni.s32.f64 	%r4652, %fd4266;
	cvt.rn.f64.s32 	%fd4267, %r4652;
	fma.rn.f64 	%fd4268, %fd4267, 0dBFF921FB54442D18, %fd178;
	fma.rn.f64 	%fd4269, %fd4267, 0dBC91A62633145C00, %fd4268;
	fma.rn.f64 	%fd21303, %fd4267, 0dB97B839A252049C0, %fd4269;
	setp.ltu.f64 	%p106, %fd179, 0d41E0000000000000;
	@%p106 bra 	$L__BB0_121;
	{ // callseq 26, 0
	.param .b64 param0;
	st.param.f64 	[param0], %fd178;
	.param .align 16 .b8 retval0[16];
	call.uni (retval0), 
	__internal_trig_reduction_slowpathd, 
	(
	param0
	);
	ld.param.f64 	%fd21303, [retval0];
	ld.param.b32 	%r4652, [retval0+8];
	} // callseq 26
$L__BB0_121:
	add.s32 	%r4653, %r4652, 1;
	bra.uni 	$L__BB0_123;
$L__BB0_122:
	mov.f64 	%fd4271, 0d0000000000000000;
	mul.rn.f64 	%fd21303, %fd178, %fd4271;
	mov.b32 	%r4653, 1;
$L__BB0_123:
	setp.eq.f64 	%p107, %fd179, 0d7FF0000000000000;
	shl.b32 	%r2185, %r4653, 6;
	cvt.u64.u32 	%rd116, %r2185;
	and.b64  	%rd117, %rd116, 64;
	mov.u64 	%rd118, __cudart_sin_cos_coeffs;
	add.s64 	%rd119, %rd118, %rd117;
	mul.rn.f64 	%fd4272, %fd21303, %fd21303;
	and.b32  	%r2186, %r4653, 1;
	setp.eq.b32 	%p108, %r2186, 1;
	selp.f64 	%fd4273, 0dBDA8FF8320FD8164, 0d3DE5DB65F9785EBA, %p108;
	ld.global.nc.v2.f64 	{%fd4274, %fd4275}, [%rd119];
	fma.rn.f64 	%fd4276, %fd4273, %fd4272, %fd4274;
	fma.rn.f64 	%fd4277, %fd4276, %fd4272, %fd4275;
	ld.global.nc.v2.f64 	{%fd4278, %fd4279}, [%rd119+16];
	fma.rn.f64 	%fd4280, %fd4277, %fd4272, %fd4278;
	fma.rn.f64 	%fd4281, %fd4280, %fd4272, %fd4279;
	ld.global.nc.v2.f64 	{%fd4282, %fd4283}, [%rd119+32];
	fma.rn.f64 	%fd4284, %fd4281, %fd4272, %fd4282;
	fma.rn.f64 	%fd4285, %fd4284, %fd4272, %fd4283;
	fma.rn.f64 	%fd4286, %fd4285, %fd21303, %fd21303;
	fma.rn.f64 	%fd4287, %fd4285, %fd4272, 0d3FF0000000000000;
	selp.f64 	%fd4288, %fd4287, %fd4286, %p108;
	and.b32  	%r2187, %r4653, 2;
	setp.eq.s32 	%p109, %r2187, 0;
	mov.f64 	%fd4289, 0d0000000000000000;
	sub.f64 	%fd4290, %fd4289, %fd4288;
	selp.f64 	%fd4291, %fd4288, %fd4290, %p109;
	add.f64 	%fd185, %fd172, %fd4291;
	@%p107 bra 	$L__BB0_126;
	mul.f64 	%fd4292, %fd178, 0d3FE45F306DC9C883;
	cvt.rni.s32.f64 	%r4654, %fd4292;
	cvt.rn.f64.s32 	%fd4293, %r4654;
	fma.rn.f64 	%fd4294, %fd4293, 0dBFF921FB54442D18, %fd178;
	fma.rn.f64 	%fd4295, %fd4293, 0dBC91A62633145C00, %fd4294;
	fma.rn.f64 	%fd21304, %fd4293, 0dB97B839A252049C0, %fd4295;
	setp.ltu.f64 	%p110, %fd179, 0d41E0000000000000;
	@%p110 bra 	$L__BB0_127;
	{ // callseq 27, 0
	.param .b64 param0;
	st.param.f64 	[param0], %fd178;
	.param .align 16 .b8 retval0[16];
	call.uni (retval0), 
	__internal_trig_reduction_slowpathd, 
	(
	param0
	);
	ld.param.f64 	%fd21304, [retval0];
	ld.param.b32 	%r4654, [retval0+8];
	} // callseq 27
	bra.uni 	$L__BB0_127;
$L__BB0_126:
	mov.f64 	%fd4297, 0d0000000000000000;
	mul.rn.f64 	%fd21304, %fd178, %fd4297;
	mov.b32 	%r4654, 0;
$L__BB0_127:
	shl.b32 	%r2190, %r4654, 6;
	cvt.u64.u32 	%rd120, %r2190;
	and.b64  	%rd121, %rd120, 64;
	add.s64 	%rd123, %rd118, %rd121;
	mul.rn.f64 	%fd4298, %fd21304, %fd21304;
	and.b32  	%r2191, %r4654, 1;
	setp.eq.b32 	%p111, %r2191, 1;
	selp.f64 	%fd4299, 0dBDA8FF8320FD8164, 0d3DE5DB65F9785EBA, %p111;
	ld.global.nc.v2.f64 	{%fd4300, %fd4301}, [%rd123];
	fma.rn.f64 	%fd4302, %fd4299, %fd4298, %fd4300;
	fma.rn.f64 	%fd4303, %fd4302, %fd4298, %fd4301;
	ld.global.nc.v2.f64 	{%fd4304, %fd4305}, [%rd123+16];
	fma.rn.f64 	%fd4306, %fd4303, %fd4298, %fd4304;
	fma.rn.f64 	%fd4307, %fd4306, %fd4298, %fd4305;
	ld.global.nc.v2.f64 	{%fd4308, %fd4309}, [%rd123+32];
	fma.rn.f64 	%fd4310, %fd4307, %fd4298, %fd4308;
	fma.rn.f64 	%fd4311, %fd4310, %fd4298, %fd4309;
	fma.rn.f64 	%fd4312, %fd4311, %fd21304, %fd21304;
	fma.rn.f64 	%fd4313, %fd4311, %fd4298, 0d3FF0000000000000;
	selp.f64 	%fd4314, %fd4313, %fd4312, %p111;
	and.b32  	%r2192, %r4654, 2;
	setp.eq.s32 	%p112, %r2192, 0;
	mov.f64 	%fd4315, 0d0000000000000000;
	sub.f64 	%fd4316, %fd4315, %fd4314;
	selp.f64 	%fd4317, %fd4314, %fd4316, %p112;
	add.f64 	%fd190, %fd177, %fd4317;
	ld.global.f64 	%fd4318, [%rd2+336];
	ld.global.f64 	%fd4319, [%rd2+344];
	ld.global.f64 	%fd4320, [%rd2+352];
	sub.f64 	%fd4321, %fd4318, %fd1;
	sub.f64 	%fd4322, %fd4319, %fd2;
	sub.f64 	%fd4323, %fd4320, %fd3;
	mul.f64 	%fd4324, %fd4322, %fd4322;
	fma.rn.f64 	%fd4325, %fd4321, %fd4321, %fd4324;
	fma.rn.f64 	%fd4326, %fd4323, %fd4323, %fd4325;
	sqrt.rn.f64 	%fd4327, %fd4326;
	sub.f64 	%fd4328, %fd4318, %fd4;
	sub.f64 	%fd4329, %fd4319, %fd5;
	sub.f64 	%fd4330, %fd4320, %fd6;
	mul.f64 	%fd4331, %fd4329, %fd4329;
	fma.rn.f64 	%fd4332, %fd4328, %fd4328, %fd4331;
	fma.rn.f64 	%fd4333, %fd4330, %fd4330, %fd4332;
	sqrt.rn.f64 	%fd4334, %fd4333;
	add.f64 	%fd4335, %fd4327, %fd4334;
	mul.f64 	%fd191, %fd4335, 0d40C88B2F704A9409;
	abs.f64 	%fd192, %fd191;
	setp.eq.f64 	%p113, %fd192, 0d7FF0000000000000;
	@%p113 bra 	$L__BB0_131;
	mul.f64 	%fd4336, %fd191, 0d3FE45F306DC9C883;
	cvt.rni.s32.f64 	%r4655, %fd4336;
	cvt.rn.f64.s32 	%fd4337, %r4655;
	fma.rn.f64 	%fd4338, %fd4337, 0dBFF921FB54442D18, %fd191;
	fma.rn.f64 	%fd4339, %fd4337, 0dBC91A62633145C00, %fd4338;
	fma.rn.f64 	%fd21306, %fd4337, 0dB97B839A252049C0, %fd4339;
	setp.ltu.f64 	%p114, %fd192, 0d41E0000000000000;
	@%p114 bra 	$L__BB0_130;
	{ // callseq 28, 0
	.param .b64 param0;
	st.param.f64 	[param0], %fd191;
	.param .align 16 .b8 retval0[16];
	call.uni (retval0), 
	__internal_trig_reduction_slowpathd, 
	(
	param0
	);
	ld.param.f64 	%fd21306, [retval0];
	ld.param.b32 	%r4655, [retval0+8];
	} // callseq 28
$L__BB0_130:
	add.s32 	%r4656, %r4655, 1;
	bra.uni 	$L__BB0_132;
$L__BB0_131:
	mov.f64 	%fd4341, 0d0000000000000000;
	mul.rn.f64 	%fd21306, %fd191, %fd4341;
	mov.b32 	%r4656, 1;
$L__BB0_132:
	setp.eq.f64 	%p115, %fd192, 0d7FF0000000000000;
	shl.b32 	%r2195, %r4656, 6;
	cvt.u64.u32 	%rd124, %r2195;
	and.b64  	%rd125, %rd124, 64;
	mov.u64 	%rd126, __cudart_sin_cos_coeffs;
	add.s64 	%rd127, %rd126, %rd125;
	mul.rn.f64 	%fd4342, %fd21306, %fd21306;
	and.b32  	%r2196, %r4656, 1;
	setp.eq.b32 	%p116, %r2196, 1;
	selp.f64 	%fd4343, 0dBDA8FF8320FD8164, 0d3DE5DB65F9785EBA, %p116;
	ld.global.nc.v2.f64 	{%fd4344, %fd4345}, [%rd127];
	fma.rn.f64 	%fd4346, %fd4343, %fd4342, %fd4344;
	fma.rn.f64 	%fd4347, %fd4346, %fd4342, %fd4345;
	ld.global.nc.v2.f64 	{%fd4348, %fd4349}, [%rd127+16];
	fma.rn.f64 	%fd4350, %fd4347, %fd4342, %fd4348;
	fma.rn.f64 	%fd4351, %fd4350, %fd4342, %fd4349;
	ld.global.nc.v2.f64 	{%fd4352, %fd4353}, [%rd127+32];
	fma.rn.f64 	%fd4354, %fd4351, %fd4342, %fd4352;
	fma.rn.f64 	%fd4355, %fd4354, %fd4342, %fd4353;
	fma.rn.f64 	%fd4356, %fd4355, %fd21306, %fd21306;
	fma.rn.f64 	%fd4357, %fd4355, %fd4342, 0d3FF0000000000000;
	selp.f64 	%fd4358, %fd4357, %fd4356, %p116;
	and.b32  	%r2197, %r4656, 2;
	setp.eq.s32 	%p117, %r2197, 0;
	mov.f64 	%fd4359, 0d0000000000000000;
	sub.f64 	%fd4360, %fd4359, %fd4358;
	selp.f64 	%fd4361, %fd4358, %fd4360, %p117;
	add.f64 	%fd198, %fd185, %fd4361;
	@%p115 bra 	$L__BB0_135;
	mul.f64 	%fd4362, %fd191, 0d3FE45F306DC9C883;
	cvt.rni.s32.f64 	%r4657, %fd4362;
	cvt.rn.f64.s32 	%fd4363, %r4657;
	fma.rn.f64 	%fd4364, %fd4363, 0dBFF921FB54442D18, %fd191;
	fma.rn.f64 	%fd4365, %fd4363, 0dBC91A62633145C00, %fd4364;
	fma.rn.f64 	%fd21307, %fd4363, 0dB97B839A252049C0, %fd4365;
	setp.ltu.f64 	%p118, %fd192, 0d41E0000000000000;
	@%p118 bra 	$L__BB0_136;
	{ // callseq 29, 0
	.param .b64 param0;
	st.param.f64 	[param0], %fd191;
	.param .align 16 .b8 retval0[16];
	call.uni (retval0), 
	__internal_trig_reduction_slowpathd, 
	(
	param0
	);
	ld.param.f64 	%fd21307, [retval0];
	ld.param.b32 	%r4657, [retval0+8];
	} // callseq 29
	bra.uni 	$L__BB0_136;
$L__BB0_135:
	mov.f64 	%fd4367, 0d0000000000000000;
	mul.rn.f64 	%fd21307, %fd191, %fd4367;
	mov.b32 	%r4657, 0;
$L__BB0_136:
	shl.b32 	%r2200, %r4657, 6;
	cvt.u64.u32 	%rd128, %r2200;
	and.b64  	%rd129, %rd128, 64;
	add.s64 	%rd131, %rd126, %rd129;
	mul.rn.f64 	%fd4368, %fd21307, %fd21307;
	and.b32  	%r2201, %r4657, 1;
	setp.eq.b32 	%p119, %r2201, 1;
	selp.f64 	%fd4369, 0dBDA8FF8320FD8164, 0d3DE5DB65F9785EBA, %p119;
	ld.global.nc.v2.f64 	{%fd4370, %fd4371}, [%rd131];
	fma.rn.f64 	%fd4372, %fd4369, %fd4368, %fd4370;
	fma.rn.f64 	%fd4373, %fd4372, %fd4368, %fd4371;
	ld.global.nc.v2.f64 	{%fd4374, %fd4375}, [%rd131+16];
	fma.rn.f64 	%fd4376, %fd4373, %fd4368, %fd4374;
	fma.rn.f64 	%fd4377, %fd4376, %fd4368, %fd4375;
	ld.global.nc.v2.f64 	{%fd4378, %fd4379}, [%rd131+32];
	fma.rn.f64 	%fd4380, %fd4377, %fd4368, %fd4378;
	fma.rn.f64 	%fd4381, %fd4380, %fd4368, %fd4379;
	fma.rn.f64 	%fd4382, %fd4381, %fd21307, %fd21307;
	fma.rn.f64 	%fd4383, %fd4381, %fd4368, 0d3FF0000000000000;
	selp.f64 	%fd4384, %fd4383, %fd4382, %p119;
	and.b32  	%r2202, %r4657, 2;
	setp.eq.s32 	%p120, %r2202, 0;
	mov.f64 	%fd4385, 0d0000000000000000;
	sub.f64 	%fd4386, %fd4385, %fd4384;
	selp.f64 	%fd4387, %fd4384, %fd4386, %p120;
	add.f64 	%fd203, %fd190, %fd4387;
	ld.global.f64 	%fd4388, [%rd2+360];
	ld.global.f64 	%fd4389, [%rd2+368];
	ld.global.f64 	%fd4390, [%rd2+376];
	sub.f64 	%fd4391, %fd4388, %fd1;
	sub.f64 	%fd4392, %fd4389, %fd2;
	sub.f64 	%fd4393, %fd4390, %fd3;
	mul.f64 	%fd4394, %fd4392, %fd4392;
	fma.rn.f64 	%fd4395, %fd4391, %fd4391, %fd4394;
	fma.rn.f64 	%fd4396, %fd4393, %fd4393, %fd4395;
	sqrt.rn.f64 	%fd4397, %fd4396;
	sub.f64 	%fd4398, %fd4388, %fd4;
	sub.f64 	%fd4399, %fd4389, %fd5;
	sub.f64 	%fd4400, %fd4390, %fd6;
	mul.f64 	%fd4401, %fd4399, %fd4399;
	fma.rn.f64 	%fd4402, %fd4398, %fd4398, %fd4401;
	fma.rn.f64 	%fd4403, %fd4400, %fd4400, %fd4402;
	sqrt.rn.f64 	%fd4404, %fd4403;
	add.f64 	%fd4405, %fd4397, %fd4404;
	mul.f64 	%fd204, %fd4405, 0d40C88B2F704A9409;
	abs.f64 	%fd205, %fd204;
	setp.eq.f64 	%p121, %fd205, 0d7FF0000000000000;
	@%p121 bra 	$L__BB0_140;
	mul.f64 	%fd4406, %fd204, 0d3FE45F306DC9C883;
	cvt.rni.s32.f64 	%r4658, %fd4406;
	cvt.rn.f64.s32 	%fd4407, %r4658;
	fma.rn.f64 	%fd4408, %fd4407, 0dBFF921FB54442D18, %fd204;
	fma.rn.f64 	%fd4409, %fd4407, 0dBC91A62633145C00, %fd4408;
	fma.rn.f64 	%fd21309, %fd4407, 0dB97B839A252049C0, %fd4409;
	setp.ltu.f64 	%p122, %fd205, 0d41E0000000000000;
	@%p122 bra 	$L__BB0_139;
	{ // callseq 30, 0
	.param .b64 param0;
	st.param.f64 	[param0], %fd204;
	.param .align 16 .b8 retval0[16];
	call.uni (retval0), 
	__internal_trig_reduction_slowpathd, 
	(
	param0
	);
	ld.param.f64 	%fd21309, [retval0];
	ld.param.b32 	%r4658, [retval0+8];
	} // callseq 30
$L__BB0_139:
	add.s32 	%r4659, %r4658, 1;
	bra.uni 	$L__BB0_141;
$L__BB0_140:
	mov.f64 	%fd4411, 0d0000000000000000;
	mul.rn.f64 	%fd21309, %fd204, %fd4411;
	mov.b32 	%r4659, 1;
$L__BB0_141:
	setp.eq.f64 	%p123, %fd205, 0d7FF0000000000000;
	shl.b32 	%r2205, %r4659, 6;
	cvt.u64.u32 	%rd132, %r2205;
	and.b64  	%rd133, %rd132, 64;
	mov.u64 	%rd134, __cudart_sin_cos_coeffs;
	add.s64 	%rd135, %rd134, %rd133;
	mul.rn.f64 	%fd4412, %fd21309, %fd21309;
	and.b32  	%r2206, %r4659, 1;
	setp.eq.b32 	%p124, %r2206, 1;
	selp.f64 	%fd4413, 0dBDA8FF8320FD8164, 0d3DE5DB65F9785EBA, %p124;
	ld.global.nc.v2.f64 	{%fd4414, %fd4415}, [%rd135];
	fma.rn.f64 	%fd4416, %fd4413, %fd4412, %fd4414;
	fma.rn.f64 	%fd4417, %fd4416, %fd4412, %fd4415;
	ld.global.nc.v2.f64 	{%fd4418, %fd4419}, [%rd135+16];
	fma.rn.f64 	%fd4420, %fd4417, %fd4412, %fd4418;
	fma.rn.f64 	%fd4421, %fd4420, %fd4412, %fd4419;
	ld.global.nc.v2.f64 	{%fd4422, %fd4423}, [%rd135+32];
	fma.rn.f64 	%fd4424, %fd4421, %fd4412, %fd4422;
	fma.rn.f64 	%fd4425, %fd4424, %fd4412, %fd4423;
	fma.rn.f64 	%fd4426, %fd4425, %fd21309, %fd21309;
	fma.rn.f64 	%fd4427, %fd4425, %fd4412, 0d3FF0000000000000;
	selp.f64 	%fd4428, %fd4427, %fd4426, %p124;
	and.b32  	%r2207, %r4659, 2;
	setp.eq.s32 	%p125, %r2207, 0;
	mov.f64 	%fd4429, 0d0000000000000000;
	sub.f64 	%fd4430, %fd4429, %fd4428;
	selp.f64 	%fd4431, %fd4428, %fd4430, %p125;
	add.f64 	%fd211, %fd198, %fd4431;
	@%p123 bra 	$L__BB0_144;
	mul.f64 	%fd4432, %fd204, 0d3FE45F306DC9C883;
	cvt.rni.s32.f64 	%r4660, %fd4432;
	cvt.rn.f64.s32 	%fd4433, %r4660;
	fma.rn.f64 	%fd4434, %fd4433, 0dBFF921FB54442D18, %fd204;
	fma.rn.f64 	%fd4435, %fd4433, 0dBC91A62633145C00, %fd4434;
	fma.rn.f64 	%fd21310, %fd4433, 0dB97B839A252049C0, %fd4435;
	setp.ltu.f64 	%p126, %fd205, 0d41E0000000000000;
	@%p126 bra 	$L__BB0_145;
	{ // callseq 31, 0
	.param .b64 param0;
	st.param.f64 	[param0], %fd204;
	.param .align 16 .b8 retval0[16];
	call.uni (retval0), 
	__internal_trig_reduction_slowpathd, 
	(
	param0
	);
	ld.param.f64 	%fd21310, [retval0];
	ld.param.b32 	%r4660, [retval0+8];
	} // callseq 31
	bra.uni 	$L__BB0_145;
$L__BB0_144:
	mov.f64 	%fd4437, 0d0000000000000000;
	mul.rn.f64 	%fd21310, %fd204, %fd4437;
	mov.b32 	%r4660, 0;
$L__BB0_145:
	shl.b32 	%r2210, %r4660, 6;
	cvt.u64.u32 	%rd136, %r2210;
	and.b64  	%rd137, %rd136, 64;
	add.s64 	%rd139, %rd134, %rd137;
	mul.rn.f64 	%fd4438, %fd21310, %fd21310;
	and.b32  	%r2211, %r4660, 1;
	setp.eq.b32 	%p127, %r2211, 1;
	selp.f64 	%fd4439, 0dBDA8FF8320FD8164, 0d3DE5DB65F9785EBA, %p127;
	ld.global.nc.v2.f64 	{%fd4440, %fd4441}, [%rd139];
	fma.rn.f64 	%fd4442, %fd4439, %fd4438, %fd4440;
	fma.rn.f64 	%fd4443, %fd4442, %fd4438, %fd4441;
	ld.global.nc.v2.f64 	{%fd4444, %fd4445}, [%rd139+16];
	fma.rn.f64 	%fd4446, %fd4443, %fd4438, %fd4444;
	fma.rn.f64 	%fd4447, %fd4446, %fd4438, %fd4445;
	ld.global.nc.v2.f64 	{%fd4448, %fd4449}, [%rd139+32];
	fma.rn.f64 	%fd4450, %fd4447, %fd4438, %fd4448;
	fma.rn.f64 	%fd4451, %fd4450, %fd4438, %fd4449;
	fma.rn.f64 	%fd4452, %fd4451, %fd21310, %fd21310;
	fma.rn.f64 	%fd4453, %fd4451, %fd4438, 0d3FF0000000000000;
	selp.f64 	%fd4454, %fd4453, %fd4452, %p127;
	and.b32  	%r2212, %r4660, 2;
	setp.eq.s32 	%p128, %r2212, 0;
	mov.f64 	%fd4455, 0d0000000000000000;
	sub.f64 	%fd4456, %fd4455, %fd4454;
	selp.f64 	%fd4457, %fd4454, %fd4456, %p128;
	add.f64 	%fd216, %fd203, %fd4457;
	ld.global.f64 	%fd4458, [%rd2+384];
	ld.global.f64 	%fd4459, [%rd2+392];
	ld.global.f64 	%fd4460, [%rd2+400];
	sub.f64 	%fd4461, %fd4458, %fd1;
	sub.f64 	%fd4462, %fd4459, %fd2;
	sub.f64 	%fd4463, %fd4460, %fd3;
	mul.f64 	%fd4464, %fd4462, %fd4462;
	fma.rn.f64 	%fd4465, %fd4461, %fd4461, %fd4464;
	fma.rn.f64 	%fd4466, %fd4463, %fd4463, %fd4465;
	sqrt.rn.f64 	%fd4467, %fd4466;
	sub.f64 	%fd4468, %fd4458, %fd4;
	sub.f64 	%fd4469, %fd4459, %fd5;
	sub.f64 	%fd4470, %fd4460, %fd6;
	mul.f64 	%fd4471, %fd4469, %fd4469;
	fma.rn.f64 	%fd4472, %fd4468, %fd4468, %fd4471;
	fma.rn.f64 	%fd4473, %fd4470, %fd4470, %fd4472;
	sqrt.rn.f64 	%fd4474, %fd4473;
	add.f64 	%fd4475, %fd4467, %fd4474;
	mul.f64 	%fd217, %fd4475, 0d40C88B2F704A9409;
	abs.f64 	%fd218, %fd217;
	setp.eq.f64 	%p129, %fd218, 0d7FF0000000000000;
	@%p129 bra 	$L__BB0_149;
	mul.f64 	%fd4476, %fd217, 0d3FE45F306DC9C883;
	cvt.rni.s32.f64 	%r4661, %fd4476;
	cvt.rn.f64.s32 	%fd4477, %r4661;
	fma.rn.f64 	%fd4478, %fd4477, 0dBFF921FB54442D18, %fd217;
	fma.rn.f64 	%fd4479, %fd4477, 0dBC91A62633145C00, %fd4478;
	fma.rn.f64 	%fd21312, %fd4477, 0dB97B839A252049C0, %fd4479;
	setp.ltu.f64 	%p130, %fd218, 0d41E0000000000000;
	@%p130 bra 	$L__BB0_148;
	{ // callseq 32, 0
	.param .b64 param0;
	st.param.f64 	[param0], %fd217;
	.param .align 16 .b8 retval0[16];
	call.uni (retval0), 
	__internal_trig_reduction_slowpathd, 
	(
	param0
	);
	ld.param.f64 	%fd21312, [retval0];
	ld.param.b32 	%r4661, [retval0+8];
	} // callseq 32
$L__BB0_148:
	add.s32 	%r4662, %r4661, 1;
	bra.uni 	$L__BB0_150;
$L__BB0_149:
	mov.f64 	%fd4481, 0d0000000000000000;
	mul.rn.f64 	%fd21312, %fd217, %fd4481;
	mov.b32 	%r4662, 1;
$L__BB0_150:
	setp.eq.f64 	%p131, %fd218, 0d7FF0000000000000;
	shl.b32 	%r2215, %r4662, 6;
	cvt.u64.u32 	%rd140, %r2215;
	and.b64  	%rd141, %rd140, 64;
	mov.u64 	%rd142, __cudart_sin_cos_coeffs;
	add.s64 	%rd143, %rd142, %rd141;
	mul.rn.f64 	%fd4482, %fd21312, %fd21312;
	and.b32  	%r2216, %r4662, 1;
	setp.eq.b32 	%p132, %r2216, 1;
	selp.f64 	%fd4483, 0dBDA8FF8320FD8164, 0d3DE5DB65F9785EBA, %p132;
	ld.global.nc.v2.f64 	{%fd4484, %fd4485}, [%rd143];
	fma.rn.f64 	%fd4486, %fd4483, %fd4482, %fd4484;
	fma.rn.f64 	%fd4487, %fd4486, %fd4482, %fd4485;
	ld.global.nc.v2.f64 	{%fd4488, %fd4489}, [%rd143+16];
	fma.rn.f64 	%fd4490, %fd4487, %fd4482, %fd4488;
	fma.rn.f64 	%fd4491, %fd4490, %fd4482, %fd4489;
	ld.global.nc.v2.f64 	{%fd4492, %fd4493}, [%rd143+32];
	fma.rn.f64 	%fd4494, %fd4491, %fd4482, %fd4492;
	fma.rn.f64 	%fd4495, %fd4494, %fd4482, %fd4493;
	fma.rn.f64 	%fd4496, %fd4495, %fd21312, %fd21312;
	fma.rn.f64 	%fd4497, %fd4495, %fd4482, 0d3FF0000000000000;
	selp.f64 	%fd4498, %fd4497, %fd4496, %p132;
	and.b32  	%r2217, %r4662, 2;
	setp.eq.s32 	%p133, %r2217, 0;
	mov.f64 	%fd4499, 0d0000000000000000;
	sub.f64 	%fd4500, %fd4499, %fd4498;
	selp.f64 	%fd4501, %fd4498, %fd4500, %p133;
	add.f64 	%fd224, %fd211, %fd4501;
	@%p131 bra 	$L__BB0_153;
	mul.f64 	%fd4502, %fd217, 0d3FE45F306DC9C883;
	cvt.rni.s32.f64 	%r4663, %fd4502;
	cvt.rn.f64.s32 	%fd4503, %r4663;
	fma.rn.f64 	%fd4504, %fd4503, 0dBFF921FB54442D18, %fd217;
	fma.rn.f64 	%fd4505, %fd4503, 0dBC91A62633145C00, %fd4504;
	fma.rn.f64 	%fd21313, %fd4503, 0dB97B839A252049C0, %fd4505;
	setp.ltu.f64 	%p134, %fd218, 0d41E0000000000000;
	@%p134 bra 	$L__BB0_154;
	{ // callseq 33, 0
	.param .b64 param0;
	st.param.f64 	[param0], %fd217;
	.param .align 16 .b8 retval0[16];
	call.uni (retval0), 
	__internal_trig_reduction_slowpathd, 
	(
	param0
	);
	ld.param.f64 	%fd21313, [retval0];
	ld.param.b32 	%r4663, [retval0+8];
	} // callseq 33
	bra.uni 	$L__BB0_154;
$L__BB0_153:
	mov.f64 	%fd4507, 0d0000000000000000;
	mul.rn.f64 	%fd21313, %fd217, %fd4507;
	mov.b32 	%r4663, 0;
$L__BB0_154:
	shl.b32 	%r2220, %r4663, 6;
	cvt.u64.u32 	%rd144, %r2220;
	and.b64  	%rd145, %rd144, 64;
	add.s64 	%rd147, %rd142, %rd145;
	mul.rn.f64 	%fd4508, %fd21313, %fd21313;
	and.b32  	%r2221, %r4663, 1;
	setp.eq.b32 	%p135, %r2221, 1;
	selp.f64 	%fd4509, 0dBDA8FF8320FD8164, 0d3DE5DB65F9785EBA, %p135;
	ld.global.nc.v2.f64 	{%fd4510, %fd4511}, [%rd147];
	fma.rn.f64 	%fd4512, %fd4509, %fd4508, %fd4510;
	fma.rn.f64 	%fd4513, %fd4512, %fd4508, %fd4511;
	ld.global.nc.v2.f64 	{%fd4514, %fd4515}, [%rd147+16];
	fma.rn.f64 	%fd4516, %fd4513, %fd4508, %fd4514;
	fma.rn.f64 	%fd4517, %fd4516, %fd4508, %fd4515;
	ld.global.nc.v2.f64 	{%fd4518, %fd4519}, [%rd147+32];
	fma.rn.f64 	%fd4520, %fd4517, %fd4508, %fd4518;
	fma.rn.f64 	%fd4521, %fd4520, %fd4508, %fd4519;
	fma.rn.f64 	%fd4522, %fd4521, %fd21313, %fd21313;
	fma.rn.f64 	%fd4523, %fd4521, %fd4508, 0d3FF0000000000000;
	selp.f64 	%fd4524, %fd4523, %fd4522, %p135;
	and.b32  	%r2222, %r4663, 2;
	setp.eq.s32 	%p136, %r2222, 0;
	mov.f64 	%fd4525, 0d0000000000000000;
	sub.f64 	%fd4526, %fd4525, %fd4524;
	selp.f64 	%fd4527, %fd4524, %fd4526, %p136;
	add.f64 	%fd229, %fd216, %fd4527;
	ld.global.f64 	%fd4528, [%rd2+408];
	ld.global.f64 	%fd4529, [%rd2+416];
	ld.global.f64 	%fd4530, [%rd2+424];
	sub.f64 	%fd4531, %fd4528, %fd1;
	sub.f64 	%fd4532, %fd4529, %fd2;
	sub.f64 	%fd4533, %fd4530, %fd3;
	mul.f64 	%fd4534, %fd4532, %fd4532;
	fma.rn.f64 	%fd4535, %fd4531, %fd4531, %fd4534;
	fma.rn.f64 	%fd4536, %fd4533, %fd4533, %fd4535;
	sqrt.rn.f64 	%fd4537, %fd4536;
	sub.f64 	%fd4538, %fd4528, %fd4;
	sub.f64 	%fd4539, %fd4529, %fd5;
	sub.f64 	%fd4540, %fd4530, %fd6;
	mul.f64 	%fd4541, %fd4539, %fd4539;
	fma.rn.f64 	%fd4542, %fd4538, %fd4538, %fd4541;
	fma.rn.f64 	%fd4543, %fd4540, %fd4540, %fd4542;
	sqrt.rn.f64 	%fd4544, %fd4543;
	add.f64 	%fd4545, %fd4537, %fd4544;
	mul.f64 	%fd230, %fd4545, 0d40C88B2F704A9409;
	abs.f64 	%fd231, %fd230;
	setp.eq.f64 	%p137, %fd231, 0d7FF0000000000000;
	@%p137 bra 	$L__BB0_158;
	mul.f64 	%fd4546, %fd230, 0d3FE45F306DC9C883;
	cvt.rni.s32.f64 	%r4664, %fd4546;
	cvt.rn.f64.s32 	%fd4547, %r4664;
	fma.rn.f64 	%fd4548, %fd4547, 0dBFF921FB54442D18, %fd230;
	fma.rn.f64 	%fd4549, %fd4547, 0dBC91A62633145C00, %fd4548;
	fma.rn.f64 	%fd21315, %fd4547, 0dB97B839A252049C0, %fd4549;
	setp.ltu.f64 	%p138, %fd231, 0d41E0000000000000;
	@%p138 bra 	$L__BB0_157;
	{ // callseq 34, 0
	.param .b64 param0;
	st.param.f64 	[param0], %fd230;
	.param .align 16 .b8 retval0[16];
	call.uni (retval0), 
	__internal_trig_reduction_slowpathd, 
	(
	param0
	);
	ld.param.f64 	%fd21315, [retval0];
	ld.param.b32 	%r4664, [retval0+8];
	} // callseq 34
$L__BB0_157:
	add.s32 	%r4665, %r4664, 1;
	bra.uni 	$L__BB0_159;
$L__BB0_158:
	mov.f64 	%fd4551, 0d0000000000000000;
	mul.rn.f64 	%fd21315, %fd230, %fd4551;
	mov.b32 	%r4665, 1;
$L__BB0_159:
	setp.eq.f64 	%p139, %fd231, 0d7FF0000000000000;
	shl.b32 	%r2225, %r4665, 6;
	cvt.u64.u32 	%rd148, %r2225;
	and.b64  	%rd149, %rd148, 64;
	mov.u64 	%rd150, __cudart_sin_cos_coeffs;
	add.s64 	%rd151, %rd150, %rd149;
	mul.rn.f64 	%fd4552, %fd21315, %fd21315;
	and.b32  	%r2226, %r4665, 1;
	setp.eq.b32 	%p140, %r2226, 1;
	selp.f64 	%fd4553, 0dBDA8FF8320FD8164, 0d3DE5DB65F9785EBA, %p140;
	ld.global.nc.v2.f64 	{%fd4554, %fd4555}, [%rd151];
	fma.rn.f64 	%fd4556, %fd4553, %fd4552, %fd4554;
	fma.rn.f64 	%fd4557, %fd4556, %fd4552, %fd4555;
	ld.global.nc.v2.f64 	{%fd4558, %fd4559}, [%rd151+16];
	fma.rn.f64 	%fd4560, %fd4557, %fd4552, %fd4558;
	fma.rn.f64 	%fd4561, %fd4560, %fd4552, %fd4559;
	ld.global.nc.v2.f64 	{%fd4562, %fd4563}, [%rd151+32];
	fma.rn.f64 	%fd4564, %fd4561, %fd4552, %fd4562;
	fma.rn.f64 	%fd4565, %fd4564, %fd4552, %fd4563;
	fma.rn.f64 	%fd4566, %fd4565, %fd21315, %fd21315;
	fma.rn.f64 	%fd4567, %fd4565, %fd4552, 0d3FF0000000000000;
	selp.f64 	%fd4568, %fd4567, %fd4566, %p140;
	and.b32  	%r2227, %r4665, 2;
	setp.eq.s32 	%p141, %r2227, 0;
	mov.f64 	%fd4569, 0d0000000000000000;
	sub.f64 	%fd4570, %fd4569, %fd4568;
	selp.f64 	%fd4571, %fd4568, %fd4570, %p141;
	add.f64 	%fd237, %fd224, %fd4571;
	@%p139 bra 	$L__BB0_162;
	mul.f64 	%fd4572, %fd230, 0d3FE45F306DC9C883;
	cvt.rni.s32.f64 	%r4666, %fd4572;
	cvt.rn.f64.s32 	%fd4573, %r4666;
	fma.rn.f64 	%fd4574, %fd4573, 0dBFF921FB54442D18, %fd230;
	fma.rn.f64 	%fd4575, %fd4573, 0dBC91A62633145C00, %fd4574;
	fma.rn.f64 	%fd21316, %fd4573, 0dB97B839A252049C0, %fd4575;
	setp.ltu.f64 	%p142, %fd231, 0d41E0000000000000;
	@%p142 bra 	$L__BB0_163;
	{ // callseq 35, 0
	.param .b64 param0;
	st.param.f64 	[param0], %fd230;
	.param .align 16 .b8 retval0[16];
	call.uni (retval0), 
	__internal_trig_reduction_slowpathd, 
	(
	param0
	);
	ld.param.f64 	%fd21316, [retval0];
	ld.param.b32 	%r4666, [retval0+8];
	} // callseq 35
	bra.uni 	$L__BB0_163;
$L__BB0_162:
	mov.f64 	%fd4577, 0d0000000000000000;
	mul.rn.f64 	%fd21316, %fd230, %fd4577;
	mov.b32 	%r4666, 0;
$L__BB0_163:
	shl.b32 	%r2230, %r4666, 6;
	cvt.u64.u32 	%rd152, %r2230;
	and.b64  	%rd153, %rd152, 64;
	add.s64 	%rd155, %rd150, %rd153;
	mul.rn.f64 	%fd4578, %fd21316, %fd21316;
	and.b32  	%r2231, %r4666, 1;
	setp.eq.b32 	%p143, %r2231, 1;
	selp.f64 	%fd4579, 0dBDA8FF8320FD8164, 0d3DE5DB65F9785EBA, %p143;
	ld.global.nc.v2.f64 	{%fd4580, %fd4581}, [%rd155];
	fma.rn.f64 	%fd4582, %fd4579, %fd4578, %fd4580;
	fma.rn.f64 	%fd4583, %fd4582, %fd4578, %fd4581;
	ld.global.nc.v2.f64 	{%fd4584, %fd4585}, [%rd155+16];
	fma.rn.f64 	%fd4586, %fd4583, %fd4578, %fd4584;
	fma.rn.f64 	%fd4587, %fd4586, %fd4578, %fd4585;
	ld.global.nc.v2.f64 	{%fd4588, %fd4589}, [%rd155+32];
	fma.rn.f64 	%fd4590, %fd4587, %fd4578, %fd4588;
	fma.rn.f64 	%fd4591, %fd4590, %fd4578, %fd4589;
	fma.rn.f64 	%fd4592, %fd4591, %fd21316, %fd21316;
	fma.rn.f64 	%fd4593, %fd4591, %fd4578, 0d3FF0000000000000;
	selp.f64 	%fd4594, %fd4593, %fd4592, %p143;
	and.b32  	%r2232, %r4666, 2;
	setp.eq.s32 	%p144, %r2232, 0;
	mov.f64 	%fd4595, 0d0000000000000000;
	sub.f64 	%fd4596, %fd4595, %fd4594;
	selp.f64 	%fd4597, %fd4594, %fd4596, %p144;
	add.f64 	%fd242, %fd229, %fd4597;
	ld.global.f64 	%fd4598, [%rd2+432];
	ld.global.f64 	%fd4599, [%rd2+440];
	ld.global.f64 	%fd4600, [%rd2+448];
	sub.f64 	%fd4601, %fd4598, %fd1;
	sub.f64 	%fd4602, %fd4599, %fd2;
	sub.f64 	%fd4603, %fd4600, %fd3;
	mul.f64 	%fd4604, %fd4602, %fd4602;
	fma.rn.f64 	%fd4605, %fd4601, %fd4601, %fd4604;
	fma.rn.f64 	%fd4606, %fd4603, %fd4603, %fd4605;
	sqrt.rn.f64 	%fd4607, %fd4606;
	sub.f64 	%fd4608, %fd4598, %fd4;
	sub.f64 	%fd4609, %fd4599, %fd5;
	sub.f64 	%fd4610, %fd4600, %fd6;
	mul.f64 	%fd4611, %fd4609, %fd4609;
	fma.rn.f64 	%fd4612, %fd4608, %fd4608, %fd4611;
	fma.rn.f64 	%fd4613, %fd4610, %fd4610, %fd4612;
	sqrt.rn.f64 	%fd4614, %fd4613;
	add.f64 	%fd4615, %fd4607, %fd4614;
	mul.f64 	%fd243, %fd4615, 0d40C88B2F704A9409;
	abs.f64 	%fd244, %fd243;
	setp.eq.f64 	%p145, %fd244, 0d7FF0000000000000;
	@%p145 bra 	$L__BB0_167;
	mul.f64 	%fd4616, %fd243, 0d3FE45F306DC9C883;
	cvt.rni.s32.f64 	%r4667, %fd4616;
	cvt.rn.f64.s32 	%fd4617, %r4667;
	fma.rn.f64 	%fd4618, %fd4617, 0dBFF921FB54442D18, %fd243;
	fma.rn.f64 	%fd4619, %fd4617, 0dBC91A62633145C00, %fd4618;
	fma.rn.f64 	%fd21318, %fd4617, 0dB97B839A252049C0, %fd4619;
	setp.ltu.f64 	%p146, %fd244, 0d41E0000000000000;
	@%p146 bra 	$L__BB0_166;
	{ // callseq 36, 0
	.param .b64 param0;
	st.param.f64 	[param0], %fd243;
	.param .align 16 .b8 retval0[16];
	call.uni (retval0), 
	__internal_trig_reduction_slowpathd, 
	(
	param0
	);
	ld.param.f64 	%fd21318, [retval0];
	ld.param.b32 	%r4667, [retval0+8];
	} // callseq 36
$L__BB0_166:
	add.s32 	%r4668, %r4667, 1;
	bra.uni 	$L__BB0_168;
$L__BB0_167:
	mov.f64 	%fd4621, 0d0000000000000000;
	mul.rn.f64 	%fd21318, %fd243, %fd4621;
	mov.b32 	%r4668, 1;
$L__BB0_168:
	setp.eq.f64 	%p147, %fd244, 0d7FF0000000000000;
	shl.b32 	%r2235, %r4668, 6;
	cvt.u64.u32 	%rd156, %r2235;
	and.b64  	%rd157, %rd156, 64;
	mov.u64 	%rd158, __cudart_sin_cos_coeffs;
	add.s64 	%rd159, %rd158, %rd157;
	mul.rn.f64 	%fd4622, %fd21318, %fd21318;
	and.b32  	%r2236, %r4668, 1;
	setp.eq.b32 	%p148, %r2236, 1;
	selp.f64 	%fd4623, 0dBDA8FF8320FD8164, 0d3DE5DB65F9785EBA, %p148;
	ld.global.nc.v2.f64 	{%fd4624, %fd4625}, [%rd159];
	fma.rn.f64 	%fd4626, %fd4623, %fd4622, %fd4624;
	fma.rn.f64 	%fd4627, %fd4626, %fd4622, %fd4625;
	ld.global.nc.v2.f64 	{%fd4628, %fd4629}, [%rd159+16];
	fma.rn.f64 	%fd4630, %fd4627, %fd4622, %fd4628;
	fma.rn.f64 	%fd4631, %fd4630, %fd4622, %fd4629;
	ld.global.nc.v2.f64 	{%fd4632, %fd4633}, [%rd159+32];
	fma.rn.f64 	%fd4634, %fd4631, %fd4622, %fd4632;
	fma.rn.f64 	%fd4635, %fd4634, %fd4622, %fd4633;
	fma.rn.f64 	%fd4636, %fd4635, %fd21318, %fd21318;
	fma.rn.f64 	%fd4637, %fd4635, %fd4622, 0d3FF0000000000000;
	selp.f64 	%fd4638, %fd4637, %fd4636, %p148;
	and.b32  	%r2237, %r4668, 2;
	setp.eq.s32 	%p149, %r2237, 0;
	mov.f64 	%fd4639, 0d0000000000000000;
	sub.f64 	%fd4640, %fd4639, %fd4638;
	selp.f64 	%fd4641, %fd4638, %fd4640, %p149;
	add.f64 	%fd250, %fd237, %fd4641;
	@%p147 bra 	$L__BB0_171;
	mul.f64 	%fd4642, %fd243, 0d3FE45F306DC9C883;
	cvt.rni.s32.f64 	%r4669, %fd4642;
	cvt.rn.f64.s32 	%fd4643, %r4669;
	fma.rn.f64 	%fd4644, %fd4643, 0dBFF921FB54442D18, %fd243;
	fma.rn.f64 	%fd4645, %fd4643, 0dBC91A62633145C00, %fd4644;
	fma.rn.f64 	%fd21319, %fd4643, 0dB97B839A252049C0, %fd4645;
	setp.ltu.f64 	%p150, %fd244, 0d41E0000000000000;
	@%p150 bra 	$L__BB0_172;
	{ // callseq 37, 0
	.param .b64 param0;
	st.param.f64 	[param0], %fd243;
	.param .align 16 .b8 retval0[16];
	call.uni (retval0), 
	__internal_trig_reduction_slowpathd, 
	(
	param0
	);
	ld.param.f64 	%fd21319, [retval0];
	ld.param.b32 	%r4669, [retval0+8];
	} // callseq 37
	bra.uni 	$L__BB0_172;
$L__BB0_171:
	mov.f64 	%fd4647, 0d0000000000000000;
	mul.rn.f64 	%fd21319, %fd243, %fd4647;
	mov.b32 	%r4669, 0;
$L__BB0_172:
	shl.b32 	%r2240, %r4669, 6;
	cvt.u64.u32 	%rd160, %r2240;
	and.b64  	%rd161, %rd160, 64;
	add.s64 	%rd163, %rd158, %rd161;
	mul.rn.f64 	%fd4648, %fd21319, %fd21319;
	and.b32  	%r2241, %r4669, 1;
	setp.eq.b32 	%p151, %r2241, 1;
	selp.f64 	%fd4649, 0dBDA8FF8320FD8164, 0d3DE5DB65F9785EBA, %p151;
	ld.global.nc.v2.f64 	{%fd4650, %fd4651}, [%rd163];
	fma.rn.f64 	%fd4652, %fd4649, %fd4648, %fd4650;
	fma.rn.f64 	%fd4653, %fd4652, %fd4648, %fd4651;
	ld.global.nc.v2.f64 	{%fd4654, %fd4655}, [%rd163+16];
	fma.rn.f64 	%fd4656, %fd4653, %fd4648, %fd4654;
	fma.rn.f64 	%fd4657, %fd4656, %fd4648, %fd4655;
	ld.global.nc.v2.f64 	{%fd4658, %fd4659}, [%rd163+32];
	fma.rn.f64 	%fd4660, %fd4657, %fd4648, %fd4658;
	fma.rn.f64 	%fd4661, %fd4660, %fd4648, %fd4659;
	fma.rn.f64 	%fd4662, %fd4661, %fd21319, %fd21319;
	fma.rn.f64 	%fd4663, %fd4661, %fd4648, 0d3FF0000000000000;
	selp.f64 	%fd4664, %fd4663, %fd4662, %p151;
	and.b32  	%r2242, %r4669, 2;
	setp.eq.s32 	%p152, %r2242, 0;
	mov.f64 	%fd4665, 0d0000000000000000;
	sub.f64 	%fd4666, %fd4665, %fd4664;
	selp.f64 	%fd4667, %fd4664, %fd4666, %p152;
	add.f64 	%fd255, %fd242, %fd4667;
	ld.global.f64 	%fd4668, [%rd2+456];
	ld.global.f64 	%fd4669, [%rd2+464];
	ld.global.f64 	%fd4670, [%rd2+472];
	sub.f64 	%fd4671, %fd4668, %fd1;
	sub.f64 	%fd4672, %fd4669, %fd2;
	sub.f64 	%fd4673, %fd4670, %fd3;
	mul.f64 	%fd4674, %fd4672, %fd4672;
	fma.rn.f64 	%fd4675, %fd4671, %fd4671, %fd4674;
	fma.rn.f64 	%fd4676, %fd4673, %fd4673, %fd4675;
	sqrt.rn.f64 	%fd4677, %fd4676;
	sub.f64 	%fd4678, %fd4668, %fd4;
	sub.f64 	%fd4679, %fd4669, %fd5;
	sub.f64 	%fd4680, %fd4670, %fd6;
	mul.f64 	%fd4681, %fd4679, %fd4679;
	fma.rn.f64 	%fd4682, %fd4678, %fd4678, %fd4681;
	fma.rn.f64 	%fd4683, %fd4680, %fd4680, %fd4682;
	sqrt.rn.f64 	%fd4684, %fd4683;
	add.f64 	%fd4685, %fd4677, %fd4684;
	mul.f64 	%fd256, %fd4685, 0d40C88B2F704A9409;
	abs.f64 	%fd257, %fd256;
	setp.eq.f64 	%p153, %fd257, 0d7FF0000000000000;
	@%p153 bra 	$L__BB0_176;
	mul.f64 	%fd4686, %fd256, 0d3FE45F306DC9C883;
	cvt.rni.s32.f64 	%r4670, %fd4686;
	cvt.rn.f64.s32 	%fd4687, %r4670;
	fma.rn.f64 	%fd4688, %fd4687, 0dBFF921FB54442D18, %fd256;
	fma.rn.f64 	%fd4689, %fd4687, 0dBC91A62633145C00, %fd4688;
	fma.rn.f64 	%fd21321, %fd4687, 0dB97B839A252049C0, %fd4689;
	setp.ltu.f64 	%p154, %fd257, 0d41E0000000000000;
	@%p154 bra 	$L__BB0_175;
	{ // callseq 38, 0
	.param .b64 param0;
	st.param.f64 	[param0], %fd256;
	.param .align 16 .b8 retval0[16];
	call.uni (retval0), 
	__internal_trig_reduction_slowpathd, 
	(
	param0
	);
	ld.param.f64 	%fd21321, [retval0];
	ld.param.b32 	%r4670, [retval0+8];
	} // callseq 38
$L__BB0_175:
	add.s32 	%r4671, %r4670, 1;
	bra.uni 	$L__BB0_177;
$L__BB0_176:
	mov.f64 	%fd4691, 0d0000000000000000;
	mul.rn.f64 	%fd21321, %fd256, %fd4691;
	mov.b32 	%r4671, 1;
$L__BB0_177:
	setp.eq.f64 	%p155, %fd257, 0d7FF0000000000000;
	shl.b32 	%r2245, %r4671, 6;
	cvt.u64.u32 	%rd164, %r2245;
	and.b64  	%rd165, %rd164, 64;
	mov.u64 	%rd166, __cudart_sin_cos_coeffs;
	add.s64 	%rd167, %rd166, %rd165;
	mul.rn.f64 	%fd4692, %fd21321, %fd21321;
	and.b32  	%r2246, %r4671, 1;
	setp.eq.b32 	%p156, %r2246, 1;
	selp.f64 	%fd4693, 0dBDA8FF8320FD8164, 0d3DE5DB65F9785EBA, %p156;
	ld.global.nc.v2.f64 	{%fd4694, %fd4695}, [%rd167];
	fma.rn.f64 	%fd4696, %fd4693, %fd4692, %fd4694;
	fma.rn.f64 	%fd4697, %fd4696, %fd4692, %fd4695;
	ld.global.nc.v2.f64 	{%fd4698, %fd4699}, [%rd167+16];
	fma.rn.f64 	%fd4700, %fd4697, %fd4692, %fd4698;
	fma.rn.f64 	%fd4701, %fd4700, %fd4692, %fd4699;
	ld.global.nc.v2.f64 	{%fd4702, %fd4703}, [%rd167+32];
	fma.rn.f64 	%fd4704, %fd4701, %fd4692, %fd4702;
	fma.rn.f64 	%fd4705, %fd4704, %fd4692, %fd4703;
	fma.rn.f64 	%fd4706, %fd4705, %fd21321, %fd21321;
	fma.rn.f64 	%fd4707, %fd4705, %fd4692, 0d3FF0000000000000;
	selp.f64 	%fd4708, %fd4707, %fd4706, %p156;
	and.b32  	%r2247, %r4671, 2;
	setp.eq.s32 	%p157, %r2247, 0;
	mov.f64 	%fd4709, 0d0000000000000000;
	sub.f64 	%fd4710, %fd4709, %fd4708;
	selp.f64 	%fd4711, %fd4708, %fd4710, %p157;
	add.f64 	%fd263, %fd250, %fd4711;
	@%p155 bra 	$L__BB0_180;
	mul.f64 	%fd4712, %fd256, 0d3FE45F306DC9C883;
	cvt.rni.s32.f64 	%r4672, %fd4712;
	cvt.rn.f64.s32 	%fd4713, %r4672;
	fma.rn.f64 	%fd4714, %fd4713, 0dBFF921FB54442D18, %fd256;
	fma.rn.f64 	%fd4715, %fd4713, 0dBC91A62633145C00, %fd4714;
	fma.rn.f64 	%fd21322, %fd4713, 0dB97B839A252049C0, %fd4715;
	setp.ltu.f64 	%p158, %fd257, 0d41E0000000000000;
	@%p158 bra 	$L__BB0_181;
	{ // callseq 39, 0
	.param .b64 param0;
	st.param.f64 	[param0], %fd256;
	.param .align 16 .b8 retval0[16];
	call.uni (retval0), 
	__internal_trig_reduction_slowpathd, 
	(
	param0
	);
	ld.param.f64 	%fd21322, [retval0];
	ld.param.b32 	%r4672, [retval0+8];
	} // callseq 39
	bra.uni 	$L__BB0_181;
$L__BB0_180:
	mov.f64 	%fd4717, 0d0000000000000000;
	mul.rn.f64 	%fd21322, %fd256, %fd4717;
	mov.b32 	%r4672, 0;
$L__BB0_181:
	shl.b32 	%r2250, %r4672, 6;
	cvt.u64.u32 	%rd168, %r2250;
	and.b64  	%rd169, %rd168, 64;
	add.s64 	%rd171, %rd166, %rd169;
	mul.rn.f64 	%fd4718, %fd21322, %fd21322;
	and.b32  	%r2251, %r4672, 1;
	setp.eq.b32 	%p159, %r2251, 1;
	selp.f64 	%fd4719, 0dBDA8FF8320FD8164, 0d3DE5DB65F9785EBA, %p159;
	ld.global.nc.v2.f64 	{%fd4720, %fd4721}, [%rd171];
	fma.rn.f64 	%fd4722, %fd4719, %fd4718, %fd4720;
	fma.rn.f64 	%fd4723, %fd4722, %fd4718, %fd4721;
	ld.global.nc.v2.f64 	{%fd4724, %fd4725}, [%rd171+16];
	fma.rn.f64 	%fd4726, %fd4723, %fd4718, %fd4724;
	fma.rn.f64 	%fd4727, %fd4726, %fd4718, %fd4725;
	ld.global.nc.v2.f64 	{%fd4728, %fd4729}, [%rd171+32];
	fma.rn.f64 	%fd4730, %fd4727, %fd4718, %fd4728;
	fma.rn.f64 	%fd4731, %fd4730, %fd4718, %fd4729;
	fma.rn.f64 	%fd4732, %fd4731, %fd21322, %fd21322;
	fma.rn.f64 	%fd4733, %fd4731, %fd4718, 0d3FF0000000000000;
	selp.f64 	%fd4734, %fd4733, %fd4732, %p159;
	and.b32  	%r2252, %r4672, 2;
	setp.eq.s32 	%p160, %r2252, 0;
	mov.f64 	%fd4735, 0d0000000000000000;
	sub.f64 	%fd4736, %fd4735, %fd4734;
	selp.f64 	%fd4737, %fd4734, %fd4736, %p160;
	add.f64 	%fd268, %fd255, %fd4737;
	ld.global.f64 	%fd4738, [%rd2+480];
	ld.global.f64 	%fd4739, [%rd2+488];
	ld.global.f64 	%fd4740, [%rd2+496];
	sub.f64 	%fd4741, %fd4738, %fd1;
	sub.f64 	%fd4742, %fd4739, %fd2;
	sub.f64 	%fd4743, %fd4740, %fd3;
	mul.f64 	%fd4744, %fd4742, %fd4742;
	fma.rn.f64 	%fd4745, %fd4741, %fd4741, %fd4744;
	fma.rn.f64 	%fd4746, %fd4743, %fd4743, %fd4745;
	sqrt.rn.f64 	%fd4747, %fd4746;
	sub.f64 	%fd4748, %fd4738, %fd4;
	sub.f64 	%fd4749, %fd4739, %fd5;
	sub.f64 	%fd4750, %fd4740, %fd6;
	mul.f64 	%fd4751, %fd4749, %fd4749;
	fma.rn.f64 	%fd4752, %fd4748, %fd4748, %fd4751;
	fma.rn.f64 	%fd4753, %fd4750, %fd4750, %fd4752;
	sqrt.rn.f64 	%fd4754, %fd4753;
	add.f64 	%fd4755, %fd4747, %fd4754;
	mul.f64 	%fd269, %fd4755, 0d40C88B2F704A9409;
	abs.f64 	%fd270, %fd269;
	setp.eq.f64 	%p161, %fd270, 0d7FF0000000000000;
	@%p161 bra 	$L__BB0_185;
	mul.f64 	%fd4756, %fd269, 0d3FE45F306DC9C883;
	cvt.rni.s32.f64 	%r4673, %fd4756;
	cvt.rn.f64.s32 	%fd4757, %r4673;
	fma.rn.f64 	%fd4758, %fd4757, 0dBFF921FB54442D18, %fd269;
	fma.rn.f64 	%fd4759, %fd4757, 0dBC91A62633145C00, %fd4758;
	fma.rn.f64 	%fd21324, %fd4757, 0dB97B839A252049C0, %fd4759;
	setp.ltu.f64 	%p162, %fd270, 0d41E0000000000000;
	@%p162 bra 	$L__BB0_184;
	{ // callseq 40, 0
	.param .b64 param0;
	st.param.f64 	[param0], %fd269;
	.param .align 16 .b8 retval0[16];
	call.uni (retval0), 
	__internal_trig_reduction_slowpathd, 
	(
	param0
	);
	ld.param.f64 	%fd21324, [retval0];
	ld.param.b32 	%r4673, [retval0+8];
	} // callseq 40
$L__BB0_184:
	add.s32 	%r4674, %r4673, 1;
	bra.uni 	$L__BB0_186;
$L__BB0_185:
	mov.f64 	%fd4761, 0d0000000000000000;
	mul.rn.f64 	%fd21324, %fd269, %fd4761;
	mov.b32 	%r4674, 1;
$L__BB0_186:
	setp.eq.f64 	%p163, %fd270, 0d7FF0000000000000;
	shl.b32 	%r2255, %r4674, 6;
	cvt.u64.u32 	%rd172, %r2255;
	and.b64  	%rd173, %rd172, 64;
	mov.u64 	%rd174, __cudart_sin_cos_coeffs;
	add.s64 	%rd175, %rd174, %rd173;
	mul.rn.f64 	%fd4762, %fd21324, %fd21324;
	and.b32  	%r2256, %r4674, 1;
	setp.eq.b32 	%p164, %r2256, 1;
	selp.f64 	%fd4763, 0dBDA8FF8320FD8164, 0d3DE5DB65F9785EBA, %p164;
	ld.global.nc.v2.f64 	{%fd4764, %fd4765}, [%rd175];
	fma.rn.f64 	%fd4766, %fd4763, %fd4762, %fd4764;
	fma.rn.f64 	%fd4767, %fd4766, %fd4762, %fd4765;
	ld.global.nc.v2.f64 	{%fd4768, %fd4769}, [%rd175+16];
	fma.rn.f64 	%fd4770, %fd4767, %fd4762, %fd4768;
	fma.rn.f64 	%fd4771, %fd4770, %fd4762, %fd4769;
	ld.global.nc.v2.f64 	{%fd4772, %fd4773}, [%rd175+32];
	fma.rn.f64 	%fd4774, %fd4771, %fd4762, %fd4772;
	fma.rn.f64 	%fd4775, %fd4774, %fd4762, %fd4773;
	fma.rn.f64 	%fd4776, %fd4775, %fd21324, %fd21324;
	fma.rn.f64 	%fd4777, %fd4775, %fd4762, 0d3FF0000000000000;
	selp.f64 	%fd4778, %fd4777, %fd4776, %p164;
	and.b32  	%r2257, %r4674, 2;
	setp.eq.s32 	%p165, %r2257, 0;
	mov.f64 	%fd4779, 0d0000000000000000;
	sub.f64 	%fd4780, %fd4779, %fd4778;
	selp.f64 	%fd4781, %fd4778, %fd4780, %p165;
	add.f64 	%fd276, %fd263, %fd4781;
	@%p163 bra 	$L__BB0_189;
	mul.f64 	%fd4782, %fd269, 0d3FE45F306DC9C883;
	cvt.rni.s32.f64 	%r4675, %fd4782;
	cvt.rn.f64.s32 	%fd4783, %r4675;
	fma.rn.f64 	%fd4784, %fd4783, 0dBFF921FB54442D18, %fd269;
	fma.rn.f64 	%fd4785, %fd4783, 0dBC91A62633145C00, %fd4784;
	fma.rn.f64 	%fd21325, %fd4783, 0dB97B839A252049C0, %fd4785;
	setp.ltu.f64 	%p166, %fd270, 0d41E0000000000000;
	@%p166 bra 	$L__BB0_190;
	{ // callseq 41, 0
	.param .b64 param0;
	st.param.f64 	[param0], %fd269;
	.param .align 16 .b8 retval0[16];
	call.uni (retval0), 
	__internal_trig_reduction_slowpathd, 
	(
	param0
	);
	ld.param.f64 	%fd21325, [retval0];
	ld.param.b32 	%r4675, [retval0+8];
	} // callseq 41
	bra.uni 	$L__BB0_190;
$L__BB0_189:
	mov.f64 	%fd4787, 0d0000000000000000;
	mul.rn.f64 	%fd21325, %fd269, %fd4787;
	mov.b32 	%r4675, 0;
$L__BB0_190:
	shl.b32 	%r2260, %r4675, 6;
	cvt.u64.u32 	%rd176, %r2260;
	and.b64  	%rd177, %rd176, 64;
	add.s64 	%rd179, %rd174, %rd177;
	mul.rn.f64 	%fd4788, %fd21325, %fd21325;
	and.b32  	%r2261, %r4675, 1;
	setp.eq.b32 	%p167, %r2261, 1;
	selp.f64 	%fd4789, 0dBDA8FF8320FD8164, 0d3DE5DB65F9785EBA, %p167;
	ld.global.nc.v2.f64 	{%fd4790, %fd4791}, [%rd179];
	fma.rn.f64 	%fd4792, %fd4789, %fd4788, %fd4790;
	fma.rn.f64 	%fd4793, %fd4792, %fd4788, %fd4791;
	ld.global.nc.v2.f64 	{%fd4794, %fd4795}, [%rd179+16];
	fma.rn.f64 	%fd4796, %fd4793, %fd4788, %fd4794;
	fma.rn.f64 	%fd4797, %fd4796, %fd4788, %fd4795;
	ld.global.nc.v2.f64 	{%fd4798, %fd4799}, [%rd179+32];
	fma.rn.f64 	%fd4800, %fd4797, %fd4788, %fd4798;
	fma.rn.f64 	%fd4801, %fd4800, %fd4788, %fd4799;
	fma.rn.f64 	%fd4802, %fd4801, %fd21325, %fd21325;
	fma.rn.f64 	%fd4803, %fd4801, %fd4788, 0d3FF0000000000000;
	selp.f64 	%fd4804, %fd4803, %fd4802, %p167;
	and.b32  	%r2262, %r4675, 2;
	setp.eq.s32 	%p168, %r2262, 0;
	mov.f64 	%fd4805, 0d0000000000000000;
	sub.f64 	%fd4806, %fd4805, %fd4804;
	selp.f64 	%fd4807, %fd4804, %fd4806, %p168;
	add.f64 	%fd281, %fd268, %fd4807;
	ld.global.f64 	%fd4808, [%rd2+504];
	ld.global.f64 	%fd4809, [%rd2+512];
	ld.global.f64 	%fd4810, [%rd2+520];
	sub.f64 	%fd4811, %fd4808, %fd1;
	sub.f64 	%fd4812, %fd4809, %fd2;
	sub.f64 	%fd4813, %fd4810, %fd3;
	mul.f64 	%fd4814, %fd4812, %fd4812;
	fma.rn.f64 	%fd4815, %fd4811, %fd4811, %fd4814;
	fma.rn.f64 	%fd4816, %fd4813, %fd4813, %fd4815;
	sqrt.rn.f64 	%fd4817, %fd4816;
	sub.f64 	%fd4818, %fd4808, %fd4;
	sub.f64 	%fd4819, %fd4809, %fd5;
	sub.f64 	%fd4820, %fd4810, %fd6;
	mul.f64 	%fd4821, %fd4819, %fd4819;
	fma.rn.f64 	%fd4822, %fd4818, %fd4818, %fd4821;
	fma.rn.f64 	%fd4823, %fd4820, %fd4820, %fd4822;
	sqrt.rn.f64 	%fd4824, %fd4823;
	add.f64 	%fd4825, %fd4817, %fd4824;
	mul.f64 	%fd282, %fd4825, 0d40C88B2F704A9409;
	abs.f64 	%fd283, %fd282;
	setp.eq.f64 	%p169, %fd283, 0d7FF0000000000000;
	@%p169 bra 	$L__BB0_194;
	mul.f64 	%fd4826, %fd282, 0d3FE45F306DC9C883;
	cvt.rni.s32.f64 	%r4676, %fd4826;
	cvt.rn.f64.s32 	%fd4827, %r4676;
	fma.rn.f64 	%fd4828, %fd4827, 0dBFF921FB54442D18, %fd282;
	fma.rn.f64 	%fd4829, %fd4827, 0dBC91A62633145C00, %fd4828;
	fma.rn.f64 	%fd21327, %fd4827, 0dB97B839A252049C0, %fd4829;
	setp.ltu.f64 	%p170, %fd283, 0d41E0000000000000;
	@%p170 bra 	$L__BB0_193;
	{ // callseq 42, 0
	.param .b64 param0;
	st.param.f64 	[param0], %fd282;
	.param .align 16 .b8 retval0[16];
	call.uni (retval0), 
	__internal_trig_reduction_slowpathd, 
	(
	param0
	);
	ld.param.f64 	%fd21327, [retval0];
	ld.param.b32 	%r4676, [retval0+8];
	} // callseq 42
$L__BB0_193:
	add.s32 	%r4677, %r4676, 1;
	bra.uni 	$L__BB0_195;
$L__BB0_194:
	mov.f64 	%fd4831, 0d0000000000000000;
	mul.rn.f64 	%fd21327, %fd282, %fd4831;
	mov.b32 	%r4677, 1;
$L__BB0_195:
	setp.eq.f64 	%p171, %fd283, 0d7FF0000000000000;
	shl.b32 	%r2265, %r4677, 6;
	cvt.u64.u32 	%rd180, %r2265;
	and.b64  	%rd181, %rd180, 64;
	mov.u64 	%rd182, __cudart_sin_cos_coeffs;
	add.s64 	%rd183, %rd182, %rd181;
	mul.rn.f64 	%fd4832, %fd21327, %fd21327;
	and.b32  	%r2266, %r4677, 1;
	setp.eq.b32 	%p172, %r2266, 1;
	selp.f64 	%fd4833, 0dBDA8FF8320FD8164, 0d3DE5DB65F9785EBA, %p172;
	ld.global.nc.v2.f64 	{%fd4834, %fd4835}, [%rd183];
	fma.rn.f64 	%fd4836, %fd4833, %fd4832, %fd4834;
	fma.rn.f64 	%fd4837, %fd4836, %fd4832, %fd4835;
	ld.global.nc.v2.f64 	{%fd4838, %fd4839}, [%rd183+16];
	fma.rn.f64 	%fd4840, %fd4837, %fd4832, %fd4838;
	fma.rn.f64 	%fd4841, %fd4840, %fd4832, %fd4839;
	ld.global.nc.v2.f64 	{%fd4842, %fd4843}, [%rd183+32];
	fma.rn.f64 	%fd4844, %fd4841, %fd4832, %fd4842;
	fma.rn.f64 	%fd4845, %fd4844, %fd4832, %fd4843;
	fma.rn.f64 	%fd4846, %fd4845, %fd21327, %fd21327;
	fma.rn.f64 	%fd4847, %fd4845, %fd4832, 0d3FF0000000000000;
	selp.f64 	%fd4848, %fd4847, %fd4846, %p172;
	and.b32  	%r2267, %r4677, 2;
	setp.eq.s32 	%p173, %r2267, 0;
	mov.f64 	%fd4849, 0d0000000000000000;
	sub.f64 	%fd4850, %fd4849, %fd4848;
	selp.f64 	%fd4851, %fd4848, %fd4850, %p173;
	add.f64 	%fd289, %fd276, %fd4851;
	@%p171 bra 	$L__BB0_198;
	mul.f64 	%fd4852, %fd282, 0d3FE45F306DC9C883;
	cvt.rni.s32.f64 	%r4678, %fd4852;
	cvt.rn.f64.s32 	%fd4853, %r4678;
	fma.rn.f64 	%fd4854, %fd4853, 0dBFF921FB54442D18, %fd282;
	fma.rn.f64 	%fd4855, %fd4853, 0dBC91A62633145C00, %fd4854;
	fma.rn.f64 	%fd21328, %fd4853, 0dB97B839A252049C0, %fd4855;
	setp.ltu.f64 	%p174, %fd283, 0d41E0000000000000;
	@%p174 bra 	$L__BB0_199;
	{ // callseq 43, 0
	.param .b64 param0;
	st.param.f64 	[param0], %fd282;
	.param .align 16 .b8 retval0[16];
	call.uni (retval0), 
	__internal_trig_reduction_slowpathd, 
	(
	param0
	);
	ld.param.f64 	%fd21328, [retval0];
	ld.param.b32 	%r4678, [retval0+8];
	} // callseq 43
	bra.uni 	$L__BB0_199;
$L__BB0_198:
	mov.f64 	%fd4857, 0d0000000000000000;
	mul.rn.f64 	%fd21328, %fd282, %fd4857;
	mov.b32 	%r4678, 0;
$L__BB0_199:
	shl.b32 	%r2270, %r4678, 6;
	cvt.u64.u32 	%rd184, %r2270;
	and.b64  	%rd185, %rd184, 64;
	add.s64 	%rd187, %rd182, %rd185;
	mul.rn.f64 	%fd4858, %fd21328, %fd21328;
	and.b32  	%r2271, %r4678, 1;
	setp.eq.b32 	%p175, %r2271, 1;
	selp.f64 	%fd4859, 0dBDA8FF8320FD8164, 0d3DE5DB65F9785EBA, %p175;
	ld.global.nc.v2.f64 	{%fd4860, %fd4861}, [%rd187];
	fma.rn.f64 	%fd4862, %fd4859, %fd4858, %fd4860;
	fma.rn.f64 	%fd4863, %fd4862, %fd4858, %fd4861;
	ld.global.nc.v2.f64 	{%fd4864, %fd4865}, [%rd187+16];
	fma.rn.f64 	%fd4866, %fd4863, %fd4858, %fd4864;
	fma.rn.f64 	%fd4867, %fd4866, %fd4858, %fd4865;
	ld.global.nc.v2.f64 	{%fd4868, %fd4869}, [%rd187+32];
	fma.rn.f64 	%fd4870, %fd4867, %fd4858, %fd4868;
	fma.rn.f64 	%fd4871, %fd4870, %fd4858, %fd4869;
	fma.rn.f64 	%fd4872, %fd4871, %fd21328, %fd21328;
	fma.rn.f64 	%fd4873, %fd4871, %fd4858, 0d3FF0000000000000;
	selp.f64 	%fd4874, %fd4873, %fd4872, %p175;
	and.b32  	%r2272, %r4678, 2;
	setp.eq.s32 	%p176, %r2272, 0;
	mov.f64 	%fd4875, 0d0000000000000000;
	sub.f64 	%fd4876, %fd4875, %fd4874;
	selp.f64 	%fd4877, %fd4874, %fd4876, %p176;
	add.f64 	%fd294, %fd281, %fd4877;
	ld.global.f64 	%fd4878, [%rd2+528];
	ld.global.f64 	%fd4879, [%rd2+536];
	ld.global.f64 	%fd4880, [%rd2+544];
	sub.f64 	%fd4881, %fd4878, %fd1;
	sub.f64 	%fd4882, %fd4879, %fd2;
	sub.f64 	%fd4883, %fd4880, %fd3;
	mul.f64 	%fd4884, %fd4882, %fd4882;
	fma.rn.f64 	%fd4885, %fd4881, %fd4881, %fd4884;
	fma.rn.f64 	%fd4886, %fd4883, %fd4883, %fd4885;
	sqrt.rn.f64 	%fd4887, %fd4886;
	sub.f64 	%fd4888, %fd4878, %fd4;
	sub.f64 	%fd4889, %fd4879, %fd5;
	sub.f64 	%fd4890, %fd4880, %fd6;
	mul.f64 	%fd4891, %fd4889, %fd4889;
	fma.rn.f64 	%fd4892, %fd4888, %fd4888, %fd4891;
	fma.rn.f64 	%fd4893, %fd4890, %fd4890, %fd4892;
	sqrt.rn.f64 	%fd4894, %fd4893;
	add.f64 	%fd4895, %fd4887, %fd4894;
	mul.f64 	%fd295, %fd4895, 0d40C88B2F704A9409;
	abs.f64 	%fd296, %fd295;
	setp.eq.f64 	%p177, %fd296, 0d7FF0000000000000;
	@%p177 bra 	$L__BB0_203;
	mul.f64 	%fd4896, %fd295, 0d3FE45F306DC9C883;
	cvt.rni.s32.f64 	%r4679, %fd4896;
	cvt.rn.f64.s32 	%fd4897, %r4679;
	fma.rn.f64 	%fd4898, %fd4897, 0dBFF921FB54442D18, %fd295;
	fma.rn.f64 	%fd4899, %fd4897, 0dBC91A62633145C00, %fd4898;
	fma.rn.f64 	%fd21330, %fd4897, 0dB97B839A252049C0, %fd4899;
	setp.ltu.f64 	%p178, %fd296, 0d41E0000000000000;
	@%p178 bra 	$L__BB0_202;
	{ // callseq 44, 0
	.param .b64 param0;
	st.param.f64 	[param0], %fd295;
	.param .align 16 .b8 retval0[16];
	call.uni (retval0), 
	__internal_trig_reduction_slowpathd, 
	(
	param0
	);
	ld.param.f64 	%fd21330, [retval0];
	ld.param.b32 	%r4679, [retval0+8];
	} // callseq 44
$L__BB0_202:
	add.s32 	%r4680, %r4679, 1;
	bra.uni 	$L__BB0_204;
$L__BB0_203:
	mov.f64 	%fd4901, 0d0000000000000000;
	mul.rn.f64 	%fd21330, %fd295, %fd4901;
	mov.b32 	%r4680, 1;
$L__BB0_204:
	setp.eq.f64 	%p179, %fd296, 0d7FF0000000000000;
	shl.b32 	%r2275, %r4680, 6;
	cvt.u64.u32 	%rd188, %r2275;
	and.b64  	%rd189, %rd188, 64;
	mov.u64 	%rd190, __cudart_sin_cos_coeffs;
	add.s64 	%rd191, %rd190, %rd189;
	mul.rn.f64 	%fd4902, %fd21330, %fd21330;
	and.b32  	%r2276, %r4680, 1;
	setp.eq.b32 	%p180, %r2276, 1;
	selp.f64 	%fd4903, 0dBDA8FF8320FD8164, 0d3DE5DB65F9785EBA, %p180;
	ld.global.nc.v2.f64 	{%fd4904, %fd4905}, [%rd191];
	fma.rn.f64 	%fd4906, %fd4903, %fd4902, %fd4904;
	fma.rn.f64 	%fd4907, %fd4906, %fd4902, %fd4905;
	ld.global.nc.v2.f64 	{%fd4908, %fd4909}, [%rd191+16];
	fma.rn.f64 	%fd4910, %fd4907, %fd4902, %fd4908;
	fma.rn.f64 	%fd4911, %fd4910, %fd4902, %fd4909;
	ld.global.nc.v2.f64 	{%fd4912, %fd4913}, [%rd191+32];
	fma.rn.f64 	%fd4914, %fd4911, %fd4902, %fd4912;
	fma.rn.f64 	%fd4915, %fd4914, %fd4902, %fd4913;
	fma.rn.f64 	%fd4916, %fd4915, %fd21330, %fd21330;
	fma.rn.f64 	%fd4917, %fd4915, %fd4902, 0d3FF0000000000000;
	selp.f64 	%fd4918, %fd4917, %fd4916, %p180;
	and.b32  	%r2277, %r4680, 2;
	setp.eq.s32 	%p181, %r2277, 0;
	mov.f64 	%fd4919, 0d0000000000000000;
	sub.f64 	%fd4920, %fd4919, %fd4918;
	selp.f64 	%fd4921, %fd4918, %fd4920, %p181;
	add.f64 	%fd302, %fd289, %fd4921;
	@%p179 bra 	$L__BB0_207;
	mul.f64 	%fd4922, %fd295, 0d3FE45F306DC9C883;
	cvt.rni.s32.f64 	%r4681, %fd4922;
	cvt.rn.f64.s32 	%fd4923, %r4681;
	fma.rn.f64 	%fd4924, %fd4923, 0dBFF921FB54442D18, %fd295;
	fma.rn.f64 	%fd4925, %fd4923, 0dBC91A62633145C00, %fd4924;
	fma.rn.f64 	%fd21331, %fd4923, 0dB97B839A252049C0, %fd4925;
	setp.ltu.f64 	%p182, %fd296, 0d41E0000000000000;
	@%p182 bra 	$L__BB0_208;
	{ // callseq 45, 0
	.param .b64 param0;
	st.param.f64 	[param0], %fd295;
	.param .align 16 .b8 retval0[16];
	call.uni (retval0), 
	__internal_trig_reduction_slowpathd, 
	(
	param0
	);
	ld.param.f64 	%fd21331, [retval0];
	ld.param.b32 	%r4681, [retval0+8];
	} // callseq 45
	bra.uni 	$L__BB0_208;
$L__BB0_207:
	mov.f64 	%fd4927, 0d0000000000000000;
	mul.rn.f64 	%fd21331, %fd295, %fd4927;
	mov.b32 	%r4681, 0;
$L__BB0_208:
	shl.b32 	%r2280, %r4681, 6;
	cvt.u64.u32 	%rd192, %r2280;
	and.b64  	%rd193, %rd192, 64;
	add.s64 	%rd195, %rd190, %rd193;
	mul.rn.f64 	%fd4928, %fd21331, %fd21331;
	and.b32  	%r2281, %r4681, 1;
	setp.eq.b32 	%p183, %r2281, 1;
	selp.f64 	%fd4929, 0dBDA8FF8320FD8164, 0d3DE5DB65F9785EBA, %p183;
	ld.global.nc.v2.f64 	{%fd4930, %fd4931}, [%rd195];
	fma.rn.f64 	%fd4932, %fd4929, %fd4928, %fd4930;
	fma.rn.f64 	%fd4933, %fd4932, %fd4928, %fd4931;
	ld.global.nc.v2.f64 	{%fd4934, %fd4935}, [%rd195+16];
	fma.rn.f64 	%fd4936, %fd4933, %fd4928, %fd4934;
	fma.rn.f64 	%fd4937, %fd4936, %fd4928, %fd4935;
	ld.global.nc.v2.f64 	{%fd4938, %fd4939}, [%rd195+32];
	fma.rn.f64 	%fd4940, %fd4937, %fd4928, %fd4938;
	fma.rn.f64 	%fd4941, %fd4940, %fd4928, %fd4939;
	fma.rn.f64 	%fd4942, %fd4941, %fd21331, %fd21331;
	fma.rn.f64 	%fd4943, %fd4941, %fd4928, 0d3FF0000000000000;
	selp.f64 	%fd4944, %fd4943, %fd4942, %p183;
	and.b32  	%r2282, %r4681, 2;
	setp.eq.s32 	%p184, %r2282, 0;
	mov.f64 	%fd4945, 0d0000000000000000;
	sub.f64 	%fd4946, %fd4945, %fd4944;
	selp.f64 	%fd4947, %fd4944, %fd4946, %p184;
	add.f64 	%fd307, %fd294, %fd4947;
	ld.global.f64 	%fd4948, [%rd2+552];
	ld.global.f64 	%fd4949, [%rd2+560];
	ld.global.f64 	%fd4950, [%rd2+568];
	sub.f64 	%fd4951, %fd4948, %fd1;
	sub.f64 	%fd4952, %fd4949, %fd2;
	sub.f64 	%fd4953, %fd4950, %fd3;
	mul.f64 	%fd4954, %fd4952, %fd4952;
	fma.rn.f64 	%fd4955, %fd4951, %fd4951, %fd4954;
	fma.rn.f64 	%fd4956, %fd4953, %fd4953, %fd4955;
	sqrt.rn.f64 	%fd4957, %fd4956;
	sub.f64 	%fd4958, %fd4948, %fd4;
	sub.f64 	%fd4959, %fd4949, %fd5;
	sub.f64 	%fd4960, %fd4950, %fd6;
	mul.f64 	%fd4961, %fd4959, %fd4959;
	fma.rn.f64 	%fd4962, %fd4958, %fd4958, %fd4961;
	fma.rn.f64 	%fd4963, %fd4960, %fd4960, %fd4962;
	sqrt.rn.f64 	%fd4964, %fd4963;
	add.f64 	%fd4965, %fd4957, %fd4964;
	mul.f64 	%fd308, %fd4965, 0d40C88B2F704A9409;
	abs.f64 	%fd309, %fd308;
	setp.eq.f64 	%p185, %fd309, 0d7FF0000000000000;
	@%p185 bra 	$L__BB0_212;
	mul.f64 	%fd4966, %fd308, 0d3FE45F306DC9C883;
	cvt.rni.s32.f64 	%r4682, %fd4966;
	cvt.rn.f64.s32 	%fd4967, %r4682;
	fma.rn.f64 	%fd4968, %fd4967, 0dBFF921FB54442D18, %fd308;
	fma.rn.f64 	%fd4969, %fd4967, 0dBC91A62633145C00, %fd4968;
	fma.rn.f64 	%fd21333, %fd4967, 0dB97B839A252049C0, %fd4969;
	setp.ltu.f64 	%p186, %fd309, 0d41E0000000000000;
	@%p186 bra 	$L__BB0_211;
	{ // callseq 46, 0
	.param .b64 param0;
	st.param.f64 	[param0], %fd308;
	.param .align 16 .b8 retval0[16];
	call.uni (retval0), 
	__internal_trig_reduction_slowpathd, 
	(
	param0
	);
	ld.param.f64 	%fd21333, [retval0];
	ld.param.b32 	%r4682, [retval0+8];
	} // callseq 46
$L__BB0_211:
	add.s32 	%r4683, %r4682, 1;
	bra.uni 	$L__BB0_213;
$L__BB0_212:
	mov.f64 	%fd4971, 0d0000000000000000;
	mul.rn.f64 	%fd21333, %fd308, %fd4971;
	mov.b32 	%r4683, 1;
$L__BB0_213:
	setp.eq.f64 	%p187, %fd309, 0d7FF0000000000000;
	shl.b32 	%r2285, %r4683, 6;
	cvt.u64.u32 	%rd196, %r2285;
	and.b64  	%rd197, %rd196, 64;
	mov.u64 	%rd198, __cudart_sin_cos_coeffs;
	add.s64 	%rd199, %rd198, %rd197;
	mul.rn.f64 	%fd4972, %fd21333, %fd21333;
	and.b32  	%r2286, %r4683, 1;
	setp.eq.b32 	%p188, %r2286, 1;
	selp.f64 	%fd4973, 0dBDA8FF8320FD8164, 0d3DE5DB65F9785EBA, %p188;
	ld.global.nc.v2.f64 	{%fd4974, %fd4975}, [%rd199];
	fma.rn.f64 	%fd4976, %fd4973, %fd4972, %fd4974;
	fma.rn.f64 	%fd4977, %fd4976, %fd4972, %fd4975;
	ld.global.nc.v2.f64 	{%fd4978, %fd4979}, [%rd199+16];
	fma.rn.f64 	%fd4980, %fd4977, %fd4972, %fd4978;
	fma.rn.f64 	%fd4981, %fd4980, %fd4972, %fd4979;
	ld.global.nc.v2.f64 	{%fd4982, %fd4983}, [%rd199+32];
	fma.rn.f64 	%fd4984, %fd4981, %fd4972, %fd4982;
	fma.rn.f64 	%fd4985, %fd4984, %fd4972, %fd4983;
	fma.rn.f64 	%fd4986, %fd4985, %fd21333, %fd21333;
	fma.rn.f64 	%fd4987, %fd4985, %fd4972, 0d3FF0000000000000;
	selp.f64 	%fd4988, %fd4987, %fd4986, %p188;
	and.b32  	%r2287, %r4683, 2;
	setp.eq.s32 	%p189, %r2287, 0;
	mov.f64 	%fd4989, 0d0000000000000000;
	sub.f64 	%fd4990, %fd4989, %fd4988;
	selp.f64 	%fd4991, %fd4988, %fd4990, %p189;
	add.f64 	%fd315, %fd302, %fd4991;
	@%p187 bra 	$L__BB0_216;
	mul.f64 	%fd4992, %fd308, 0d3FE45F306DC9C883;
	cvt.rni.s32.f64 	%r4684, %fd4992;
	cvt.rn.f64.s32 	%fd4993, %r4684;
	fma.rn.f64 	%fd4994, %fd4993, 0dBFF921FB54442D18, %fd308;
	fma.rn.f64 	%fd4995, %fd4993, 0dBC91A62633145C00, %fd4994;
	fma.rn.f64 	%fd21334, %fd4993, 0dB97B839A252049C0, %fd4995;
	setp.ltu.f64 	%p190, %fd309, 0d41E0000000000000;
	@%p190 bra 	$L__BB0_217;
	{ // callseq 47, 0
	.param .b64 param0;
	st.param.f64 	[param0], %fd308;
	.param .align 16 .b8 retval0[16];
	call.uni (retval0), 
	__internal_trig_reduction_slowpathd, 
	(
	param0
	);
	ld.param.f64 	%fd21334, [retval0];
	ld.param.b32 	%r4684, [retval0+8];
	} // callseq 47
	bra.uni 	$L__BB0_217;
$L__BB0_216:
	mov.f64 	%fd4997, 0d0000000000000000;
	mul.rn.f64 	%fd21334, %fd308, %fd4997;
	mov.b32 	%r4684, 0;
$L__BB0_217:
	shl.b32 	%r2290, %r4684, 6;
	cvt.u64.u32 	%rd200, %r2290;
	and.b64  	%rd201, %rd200, 64;
	add.s64 	%rd203, %rd198, %rd201;
	mul.rn.f64 	%fd4998, %fd21334, %fd21334;
	and.b32  	%r2291, %r4684, 1;
	setp.eq.b32 	%p191, %r2291, 1;
	selp.f64 	%fd4999, 0dBDA8FF8320FD8164, 0d3DE5DB65F9785EBA, %p191;
	ld.global.nc.v2.f64 	{%fd5000, %fd5001}, [%rd203];
	fma.rn.f64 	%fd5002, %fd4999, %fd4998, %fd5000;
	fma.rn.f64 	%fd5003, %fd5002, %fd4998, %fd5001;
	ld.global.nc.v2.f64 	{%fd5004, %fd5005}, [%rd203+16];
	fma.rn.f64 	%fd5006, %fd5003, %fd4998, %fd5004;
	fma.rn.f64 	%fd5007, %fd5006, %fd4998, %fd5005;
	ld.global.nc.v2.f64 	{%fd5008, %fd5009}, [%rd203+32];
	fma.rn.f64 	%fd5010, %fd5007, %fd4998, %fd5008;
	fma.rn.f64 	%fd5011, %fd5010, %fd4998, %fd5009;
	fma.rn.f64 	%fd5012, %fd5011, %fd21334, %fd21334;
	fma.rn.f64 	%fd5013, %fd5011, %fd4998, 0d3FF0000000000000;
	selp.f64 	%fd5014, %fd5013, %fd5012, %p191;
	and.b32  	%r2292, %r4684, 2;
	setp.eq.s32 	%p192, %r2292, 0;
	mov.f64 	%fd5015, 0d0000000000000000;
	sub.f64 	%fd5016, %fd5015, %fd5014;
	selp.f64 	%fd5017, %fd5014, %fd5016, %p192;
	add.f64 	%fd320, %fd307, %fd5017;
	ld.global.f64 	%fd5018, [%rd2+576];
	ld.global.f64 	%fd5019, [%rd2+584];
	ld.global.f64 	%fd5020, [%rd2+592];
	sub.f64 	%fd5021, %fd5018, %fd1;
	sub.f64 	%fd5022, %fd5019, %fd2;
	sub.f64 	%fd5023, %fd5020, %fd3;
	mul.f64 	%fd5024, %fd5022, %fd5022;
	fma.rn.f64 	%fd5025, %fd5021, %fd5021, %fd5024;
	fma.rn.f64 	%fd5026, %fd5023, %fd5023, %fd5025;
	sqrt.rn.f64 	%fd5027, %fd5026;
	sub.f64 	%fd5028, %fd5018, %fd4;
	sub.f64 	%fd5029, %fd5019, %fd5;
	sub.f64 	%fd5030, %fd5020, %fd6;
	mul.f64 	%fd5031, %fd5029, %fd5029;
	fma.rn.f64 	%fd5032, %fd5028, %fd5028, %fd5031;
	fma.rn.f64 	%fd5033, %fd5030, %fd5030, %fd5032;
	sqrt.rn.f64 	%fd5034, %fd5033;
	add.f64 	%fd5035, %fd5027, %fd5034;
	mul.f64 	%fd321, %fd5035, 0d40C88B2F704A9409;
	abs.f64 	%fd322, %fd321;
	setp.eq.f64 	%p193, %fd322, 0d7FF0000000000000;
	@%p193 bra 	$L__BB0_221;
	mul.f64 	%fd5036, %fd321, 0d3FE45F306DC9C883;
	cvt.rni.s32.f64 	%r4685, %fd5036;
	cvt.rn.f64.s32 	%fd5037, %r4685;
	fma.rn.f64 	%fd5038, %fd5037, 0dBFF921FB54442D18, %fd321;
	fma.rn.f64 	%fd5039, %fd5037, 0dBC91A62633145C00, %fd5038;
	fma.rn.f64 	%fd21336, %fd5037, 0dB97B839A252049C0, %fd5039;
	setp.ltu.f64 	%p194, %fd322, 0d41E0000000000000;
	@%p194 bra 	$L__BB0_220;
	{ // callseq 48, 0
	.param .b64 param0;
	st.param.f64 	[param0], %fd321;
	.param .align 16 .b8 retval0[16];
	call.uni (retval0), 
	__internal_trig_reduction_slowpathd, 
	(
	param0
	);
	ld.param.f64 	%fd21336, [retval0];
	ld.param.b32 	%r4685, [retval0+8];
	} // callseq 48
$L__BB0_220:
	add.s32 	%r4686, %r4685, 1;
	bra.uni 	$L__BB0_222;
$L__BB0_221:
	mov.f64 	%fd5041, 0d0000000000000000;
	mul.rn.f64 	%fd21336, %fd321, %fd5041;
	mov.b32 	%r4686, 1;
$L__BB0_222:
	setp.eq.f64 	%p195, %fd322, 0d7FF0000000000000;
	shl.b32 	%r2295, %r4686, 6;
	cvt.u64.u32 	%rd204, %r2295;
	and.b64  	%rd205, %rd204, 64;
	mov.u64 	%rd206, __cudart_sin_cos_coeffs;
	add.s64 	%rd207, %rd206, %rd205;
	mul.rn.f64 	%fd5042, %fd21336, %fd21336;
	and.b32  	%r2296, %r4686, 1;
	setp.eq.b32 	%p196, %r2296, 1;
	selp.f64 	%fd5043, 0dBDA8FF8320FD8164, 0d3DE5DB65F9785EBA, %p196;
	ld.global.nc.v2.f64 	{%fd5044, %fd5045}, [%rd207];
	fma.rn.f64 	%fd5046, %fd5043, %fd5042, %fd5044;
	fma.rn.f64 	%fd5047, %fd5046, %fd5042, %fd5045;
	ld.global.nc.v2.f64 	{%fd5048, %fd5049}, [%rd207+16];
	fma.rn.f64 	%fd5050, %fd5047, %fd5042, %fd5048;
	fma.rn.f64 	%fd5051, %fd5050, %fd5042, %fd5049;
	ld.global.nc.v2.f64 	{%fd5052, %fd5053}, [%rd207+32];
	fma.rn.f64 	%fd5054, %fd5051, %fd5042, %fd5052;
	fma.rn.f64 	%fd5055, %fd5054, %fd5042, %fd5053;
	fma.rn.f64 	%fd5056, %fd5055, %fd21336, %fd21336;
	fma.rn.f64 	%fd5057, %fd5055, %fd5042, 0d3FF0000000000000;
	selp.f64 	%fd5058, %fd5057, %fd5056, %p196;
	and.b32  	%r2297, %r4686, 2;
	setp.eq.s32 	%p197, %r2297, 0;
	mov.f64 	%fd5059, 0d0000000000000000;
	sub.f64 	%fd5060, %fd5059, %fd5058;
	selp.f64 	%fd5061, %fd5058, %fd5060, %p197;
	add.f64 	%fd328, %fd315, %fd5061;
	@%p195 bra 	$L__BB0_225;
	mul.f64 	%fd5062, %fd321, 0d3FE45F306DC9C883;
	cvt.rni.s32.f64 	%r4687, %fd5062;
	cvt.rn.f64.s32 	%fd5063, %r4687;
	fma.rn.f64 	%fd5064, %fd5063, 0dBFF921FB54442D18, %fd321;
	fma.rn.f64 	%fd5065, %fd5063, 0dBC91A62633145C00, %fd5064;
	fma.rn.f64 	%fd21337, %fd5063, 0dB97B839A252049C0, %fd5065;
	setp.ltu.f64 	%p198, %fd322, 0d41E0000000000000;
	@%p198 bra 	$L__BB0_226;
	{ // callseq 49, 0
	.param .b64 param0;
	st.param.f64 	[param0], %fd321;
	.param .align 16 .b8 retval0[16];
	call.uni (retval0), 
	__internal_trig_reduction_slowpathd, 
	(
	param0
	);
	ld.param.f64 	%fd21337, [retval0];
	ld.param.b32 	%r4687, [retval0+8];
	} // callseq 49
	bra.uni 	$L__BB0_226;
$L__BB0_225:
	mov.f64 	%fd5067, 0d0000000000000000;
	mul.rn.f64 	%fd21337, %fd321, %fd5067;
	mov.b32 	%r4687, 0;
$L__BB0_226:
	shl.b32 	%r2300, %r4687, 6;
	cvt.u64.u32 	%rd208, %r2300;
	and.b64  	%rd209, %rd208, 64;
	add.s64 	%rd211, %rd206, %rd209;
	mul.rn.f64 	%fd5068, %fd21337, %fd21337;
	and.b32  	%r2301, %r4687, 1;
	setp.eq.b32 	%p199, %r2301, 1;
	selp.f64 	%fd5069, 0dBDA8FF8320FD8164, 0d3DE5DB65F9785EBA, %p199;
	ld.global.nc.v2.f64 	{%fd5070, %fd5071}, [%rd211];
	fma.rn.f64 	%fd5072, %fd5069, %fd5068, %fd5070;
	fma.rn.f64 	%fd5073, %fd5072, %fd5068, %fd5071;
	ld.global.nc.v2.f64 	{%fd5074, %fd5075}, [%rd211+16];
	fma.rn.f64 	%fd5076, %fd5073, %fd5068, %fd5074;
	fma.rn.f64 	%fd5077, %fd5076, %fd5068, %fd5075;
	ld.global.nc.v2.f64 	{%fd5078, %fd5079}, [%rd211+32];
	fma.rn.f64 	%fd5080, %fd5077, %fd5068, %fd5078;
	fma.rn.f64 	%fd5081, %fd5080, %fd5068, %fd5079;
	fma.rn.f64 	%fd5082, %fd5081, %fd21337, %fd21337;
	fma.rn.f64 	%fd5083, %fd5081, %fd5068, 0d3FF0000000000000;
	selp.f64 	%fd5084, %fd5083, %fd5082, %p199;
	and.b32  	%r2302, %r4687, 2;
	setp.eq.s32 	%p200, %r2302, 0;
	mov.f64 	%fd5085, 0d0000000000000000;
	sub.f64 	%fd5086, %fd5085, %fd5084;
	selp.f64 	%fd5087, %fd5084, %fd5086, %p200;
	add.f64 	%fd333, %fd320, %fd5087;
	ld.global.f64 	%fd5088, [%rd2+600];
	ld.global.f64 	%fd5089, [%rd2+608];
	ld.global.f64 	%fd5090, [%rd2+616];
	sub.f64 	%fd5091, %fd5088, %fd1;
	sub.f64 	%fd5092, %fd5089, %fd2;
	sub.f64 	%fd5093, %fd5090, %fd3;
	mul.f64 	%fd5094, %fd5092, %fd5092;
	fma.rn.f64 	%fd5095, %fd5091, %fd5091, %fd5094;
	fma.rn.f64 	%fd5096, %fd5093, %fd5093, %fd5095;
	sqrt.rn.f64 	%fd5097, %fd5096;
	sub.f64 	%fd5098, %fd5088, %fd4;
	sub.f64 	%fd5099, %fd5089, %fd5;
	sub.f64 	%fd5100, %fd5090, %fd6;
	mul.f64 	%fd5101, %fd5099, %fd5099;
	fma.rn.f64 	%fd5102, %fd5098, %fd5098, %fd5101;
	fma.rn.f64 	%fd5103, %fd5100, %fd5100, %fd5102;
	sqrt.rn.f64 	%fd5104, %fd5103;
	add.f64 	%fd5105, %fd5097, %fd5104;
	mul.f64 	%fd334, %fd5105, 0d40C88B2F704A9409;
	abs.f64 	%fd335, %fd334;
	setp.eq.f64 	%p201, %fd335, 0d7FF0000000000000;
	@%p201 bra 	$L__BB0_230;
	mul.f64 	%fd5106, %fd334, 0d3FE45F306DC9C883;
	cvt.rni.s32.f64 	%r4688, %fd5106;
	cvt.rn.f64.s32 	%fd5107, %r4688;
	fma.rn.f64 	%fd5108, %fd5107, 0dBFF921FB54442D18, %fd334;
	fma.rn.f64 	%fd5109, %fd5107, 0dBC91A62633145C00, %fd5108;
	fma.rn.f64 	%fd21339, %fd5107, 0dB97B839A252049C0, %fd5109;
	setp.ltu.f64 	%p202, %fd335, 0d41E0000000000000;
	@%p202 bra 	$L__BB0_229;
	{ // callseq 50, 0
	.param .b64 param0;
	st.param.f64 	[param0], %fd334;
	.param .align 16 .b8 retval0[16];
	call.uni (retval0), 
	__internal_trig_reduction_slowpathd, 
	(
	param0
	);
	ld.param.f64 	%fd21339, [retval0];
	ld.param.b32 	%r4688, [retval0+8];
	} // callseq 50
$L__BB0_229:
	add.s32 	%r4689, %r4688, 1;
	bra.uni 	$L__BB0_231;
$L__BB0_230:
	mov.f64 	%fd5111, 0d0000000000000000;
	mul.rn.f64 	%fd21339, %fd334, %fd5111;
	mov.b32 	%r4689, 1;
$L__BB0_231:
	setp.eq.f64 	%p203, %fd335, 0d7FF0000000000000;
	shl.b32 	%r2305, %r4689, 6;
	cvt.u64.u32 	%rd212, %r2305;
	and.b64  	%rd213, %rd212, 64;
	mov.u64 	%rd214, __cudart_sin_cos_coeffs;
	add.s64 	%rd215, %rd214, %rd213;
	mul.rn.f64 	%fd5112, %fd21339, %fd21339;
	and.b32  	%r2306, %r4689, 1;
	setp.eq.b32 	%p204, %r2306, 1;
	selp.f64 	%fd5113, 0dBDA8FF8320FD8164, 0d3DE5DB65F9785EBA, %p204;
	ld.global.nc.v2.f64 	{%fd5114, %fd5115}, [%rd215];
	fma.rn.f64 	%fd5116, %fd5113, %fd5112, %fd5114;
	fma.rn.f64 	%fd5117, %fd5116, %fd5112, %fd5115;
	ld.global.nc.v2.f64 	{%fd5118, %fd5119}, [%rd215+16];
	fma.rn.f64 	%fd5120, %fd5117, %fd5112, %fd5118;
	fma.rn.f64 	%fd5121, %fd5120, %fd5112, %fd5119;
	ld.global.nc.v2.f64 	{%fd5122, %fd5123}, [%rd215+32];
	fma.rn.f64 	%fd5124, %fd5121, %fd5112, %fd5122;
	fma.rn.f64 	%fd5125, %fd5124, %fd5112, %fd5123;
	fma.rn.f64 	%fd5126, %fd5125, %fd21339, %fd21339;
	fma.rn.f64 	%fd5127, %fd5125, %fd5112, 0d3FF0000000000000;
	selp.f64 	%fd5128, %fd5127, %fd5126, %p204;
	and.b32  	%r2307, %r4689, 2;
	setp.eq.s32 	%p205, %r2307, 0;
	mov.f64 	%fd5129, 0d0000000000000000;
	sub.f64 	%fd5130, %fd5129, %fd5128;
	selp.f64 	%fd5131, %fd5128, %fd5130, %p205;
	add.f64 	%fd341, %fd328, %fd5131;
	@%p203 bra 	$L__BB0_234;
	mul.f64 	%fd5132, %fd334, 0d3FE45F306DC9C883;
	cvt.rni.s32.f64 	%r4690, %fd5132;
	cvt.rn.f64.s32 	%fd5133, %r4690;
	fma.rn.f64 	%fd5134, %fd5133, 0dBFF921FB54442D18, %fd334;
	fma.rn.f64 	%fd5135, %fd5133, 0dBC91A62633145C00, %fd5134;
	fma.rn.f64 	%fd21340, %fd5133, 0dB97B839A252049C0, %fd5135;
	setp.ltu.f64 	%p206, %fd335, 0d41E0000000000000;
	@%p206 bra 	$L__BB0_235;
	{ // callseq 51, 0
	.param .b64 param0;
	st.param.f64 	[param0], %fd334;
	.param .align 16 .b8 retval0[16];
	call.uni (retval0), 
	__internal_trig_reduction_slowpathd, 
	(
	param0
	);
	ld.param.f64 	%fd21340, [retval0];
	ld.param.b32 	%r4690, [retval0+8];
	} // callseq 51
	bra.uni 	$L__BB0_235;
$L__BB0_234:
	mov.f64 	%fd5137, 0d0000000000000000;
	mul.rn.f64 	%fd21340, %fd334, %fd5137;
	mov.b32 	%r4690, 0;
$L__BB0_235:
	shl.b32 	%r2310, %r4690, 6;
	cvt.u64.u32 	%rd216, %r2310;
	and.b64  	%rd217, %rd216, 64;
	add.s64 	%rd219, %rd214, %rd217;
	mul.rn.f64 	%fd5138, %fd21340, %fd21340;
	and.b32  	%r2311, %r4690, 1;
	setp.eq.b32 	%p207, %r2311, 1;
	selp.f64 	%fd5139, 0dBDA8FF8320FD8164, 0d3DE5DB65F9785EBA, %p207;
	ld.global.nc.v2.f64 	{%fd5140, %fd5141}, [%rd219];
	fma.rn.f64 	%fd5142, %fd5139, %fd5138, %fd5140;
	fma.rn.f64 	%fd5143, %fd5142, %fd5138, %fd5141;
	ld.global.nc.v2.f64 	{%fd5144, %fd5145}, [%rd219+16];
	fma.rn.f64 	%fd5146, %fd5143, %fd5138, %fd5144;
	fma.rn.f64 	%fd5147, %fd5146, %fd5138, %fd5145;
	ld.global.nc.v2.f64 	{%fd5148, %fd5149}, [%rd219+32];
	fma.rn.f64 	%fd5150, %fd5147, %fd5138, %fd5148;
	fma.rn.f64 	%fd5151, %fd5150, %fd5138, %fd5149;
	fma.rn.f64 	%fd5152, %fd5151, %fd21340, %fd21340;
	fma.rn.f64 	%fd5153, %fd5151, %fd5138, 0d3FF0000000000000;
	selp.f64 	%fd5154, %fd5153, %fd5152, %p207;
	and.b32  	%r2312, %r4690, 2;
	setp.eq.s32 	%p208, %r2312, 0;
	mov.f64 	%fd5155, 0d0000000000000000;
	sub.f64 	%fd5156, %fd5155, %fd5154;
	selp.f64 	%fd5157, %fd5154, %fd5156, %p208;
	add.f64 	%fd346, %fd333, %fd5157;
	ld.global.f64 	%fd5158, [%rd2+624];
	ld.global.f64 	%fd5159, [%rd2+632];
	ld.global.f64 	%fd5160, [%rd2+640];
	sub.f64 	%fd5161, %fd5158, %fd1;
	sub.f64 	%fd5162, %fd5159, %fd2;
	sub.f64 	%fd5163, %fd5160, %fd3;
	mul.f64 	%fd5164, %fd5162, %fd5162;
	fma.rn.f64 	%fd5165, %fd5161, %fd5161, %fd5164;
	fma.rn.f64 	%fd5166, %fd5163, %fd5163, %fd5165;
	sqrt.rn.f64 	%fd5167, %fd5166;
	sub.f64 	%fd5168, %fd5158, %fd4;
	sub.f64 	%fd5169, %fd5159, %fd5;
	sub.f64 	%fd5170, %fd5160, %fd6;
	mul.f64 	%fd5171, %fd5169, %fd5169;
	fma.rn.f64 	%fd5172, %fd5168, %fd5168, %fd5171;
	fma.rn.f64 	%fd5173, %fd5170, %fd5170, %fd5172;
	sqrt.rn.f64 	%fd5174, %fd5173;
	add.f64 	%fd5175, %fd5167, %fd5174;
	mul.f64 	%fd347, %fd5175, 0d40C88B2F704A9409;
	abs.f64 	%fd348, %fd347;
	setp.eq.f64 	%p209, %fd348, 0d7FF0000000000000;
	@%p209 bra 	$L__BB0_239;
	mul.f64 	%fd5176, %fd347, 0d3FE45F306DC9C883;
	cvt.rni.s32.f64 	%r4691, %fd5176;
	cvt.rn.f64.s32 	%fd5177, %r4691;
	fma.rn.f64 	%fd5178, %fd5177, 0dBFF921FB54442D18, %fd347;
	fma.rn.f64 	%fd5179, %fd5177, 0dBC91A62633145C00, %fd5178;
	fma.rn.f64 	%fd21342, %fd5177, 0dB97B839A252049C0, %fd5179;
	setp.ltu.f64 	%p210, %fd348, 0d41E0000000000000;
	@%p210 bra 	$L__BB0_238;
	{ // callseq 52, 0
	.param .b64 param0;
	st.param.f64 	[param0], %fd347;
	.param .align 16 .b8 retval0[16];
	call.uni (retval0), 
	__internal_trig_reduction_slowpathd, 
	(
	param0
	);
	ld.param.f64 	%fd21342, [retval0];
	ld.param.b32 	%r4691, [retval0+8];
	} // callseq 52
$L__BB0_238:
	add.s32 	%r4692, %r4691, 1;
	bra.uni 	$L__BB0_240;
$L__BB0_239:
	mov.f64 	%fd5181, 0d0000000000000000;
	mul.rn.f64 	%fd21342, %fd347, %fd5181;
	mov.b32 	%r4692, 1;
$L__BB0_240:
	setp.eq.f64 	%p211, %fd348, 0d7FF0000000000000;
	shl.b32 	%r2315, %r4692, 6;
	cvt.u64.u32 	%rd220, %r2315;
	and.b64  	%rd221, %rd220, 64;
	mov.u64 	%rd222, __cudart_sin_cos_coeffs;
	add.s64 	%rd223, %rd222, %rd221;
	mul.rn.f64 	%fd5182, %fd21342, %fd21342;
	and.b32  	%r2316, %r4692, 1;
	setp.eq.b32 	%p212, %r2316, 1;
	selp.f64 	%fd5183, 0dBDA8FF8320FD8164, 0d3DE5DB65F9785EBA, %p212;
	ld.global.nc.v2.f64 	{%fd5184, %fd5185}, [%rd223];
	fma.rn.f64 	%fd5186, %fd5183, %fd5182, %fd5184;
	fma.rn.f64 	%fd5187, %fd5186, %fd5182, %fd5185;
	ld.global.nc.v2.f64 	{%fd5188, %fd5189}, [%rd223+16];
	fma.rn.f64 	%fd5190, %fd5187, %fd5182, %fd5188;
	fma.rn.f64 	%fd5191, %fd5190, %fd5182, %fd5189;
	ld.global.nc.v2.f64 	{%fd5192, %fd5193}, [%rd223+32];
	fma.rn.f64 	%fd5194, %fd5191, %fd5182, %fd5192;
	fma.rn.f64 	%fd5195, %fd5194, %fd5182, %fd5193;
	fma.rn.f64 	%fd5196, %fd5195, %fd21342, %fd21342;
	fma.rn.f64 	%fd5197, %fd5195, %fd5182, 0d3FF0000000000000;
	selp.f64 	%fd5198, %fd5197, %fd5196, %p212;
	and.b32  	%r2317, %r4692, 2;
	setp.eq.s32 	%p213, %r2317, 0;
	mov.f64 	%fd5199, 0d0000000000000000;
	sub.f64 	%fd5200, %fd5199, %fd5198;
	selp.f64 	%fd5201, %fd5198, %fd5200, %p213;
	add.f64 	%fd354, %fd341, %fd5201;
	@%p211 bra 	$L__BB0_243;
	mul.f64 	%fd5202, %fd347, 0d3FE45F306DC9C883;
	cvt.rni.s32.f64 	%r4693, %fd5202;
	cvt.rn.f64.s32 	%fd5203, %r4693;
	fma.rn.f64 	%fd5204, %fd5203, 0dBFF921FB54442D18, %fd347;
	fma.rn.f64 	%fd5205, %fd5203, 0dBC91A62633145C00, %fd5204;
	fma.rn.f64 	%fd21343, %fd5203, 0dB97B839A252049C0, %fd5205;
	setp.ltu.f64 	%p214, %fd348, 0d41E0000000000000;
	@%p214 bra 	$L__BB0_244;
	{ // callseq 53, 0
	.param .b64 param0;
	st.param.f64 	[param0], %fd347;
	.param .align 16 .b8 retval0[16];
	call.uni (retval0), 
	__internal_trig_reduction_slowpathd, 
	(
	param0
	);
	ld.param.f64 	%fd21343, [retval0];
	ld.param.b32 	%r4693, [retval0+8];
	} // callseq 53
	bra.uni 	$L__BB0_244;
$L__BB0_243:
	mov.f64 	%fd5207, 0d0000000000000000;
	mul.rn.f64 	%fd21343, %fd347, %fd5207;
	mov.b32 	%r4693, 0;
$L__BB0_244:
	shl.b32 	%r2320, %r4693, 6;
	cvt.u64.u32 	%rd224, %r2320;
	and.b64  	%rd225, %rd224, 64;
	add.s64 	%rd227, %rd222, %rd225;
	mul.rn.f64 	%fd5208, %fd21343, %fd21343;
	and.b32  	%r2321, %r4693, 1;
	setp.eq.b32 	%p215, %r2321, 1;
	selp.f64 	%fd5209, 0dBDA8FF8320FD8164, 0d3DE5DB65F9785EBA, %p215;
	ld.global.nc.v2.f64 	{%fd5210, %fd5211}, [%rd227];
	fma.rn.f64 	%fd5212, %fd5209, %fd5208, %fd5210;
	fma.rn.f64 	%fd5213, %fd5212, %fd5208, %fd5211;
	ld.global.nc.v2.f64 	{%fd5214, %fd5215}, [%rd227+16];
	fma.rn.f64 	%fd5216, %fd5213, %fd5208, %fd5214;
	fma.rn.f64 	%fd5217, %fd5216, %fd5208, %fd5215;
	ld.global.nc.v2.f64 	{%fd5218, %fd5219}, [%rd227+32];
	fma.rn.f64 	%fd5220, %fd5217, %fd5208, %fd5218;
	fma.rn.f64 	%fd5221, %fd5220, %fd5208, %fd5219;
	fma.rn.f64 	%fd5222, %fd5221, %fd21343, %fd21343;
	fma.rn.f64 	%fd5223, %fd5221, %fd5208, 0d3FF0000000000000;
	selp.f64 	%fd5224, %fd5223, %fd5222, %p215;
	and.b32  	%r2322, %r4693, 2;
	setp.eq.s32 	%p216, %r2322, 0;
	mov.f64 	%fd5225, 0d0000000000000000;
	sub.f64 	%fd5226, %fd5225, %fd5224;
	selp.f64 	%fd5227, %fd5224, %fd5226, %p216;
	add.f64 	%fd359, %fd346, %fd5227;
	ld.global.f64 	%fd5228, [%rd2+648];
	ld.global.f64 	%fd5229, [%rd2+656];
	ld.global.f64 	%fd5230, [%rd2+664];
	sub.f64 	%fd5231, %fd5228, %fd1;
	sub.f64 	%fd5232, %fd5229, %fd2;
	sub.f64 	%fd5233, %fd5230, %fd3;
	mul.f64 	%fd5234, %fd5232, %fd5232;
	fma.rn.f64 	%fd5235, %fd5231, %fd5231, %fd5234;
	fma.rn.f64 	%fd5236, %fd5233, %fd5233, %fd5235;
	sqrt.rn.f64 	%fd5237, %fd5236;
	sub.f64 	%fd5238, %fd5228, %fd4;
	sub.f64 	%fd5239, %fd5229, %fd5;
	sub.f64 	%fd5240, %fd5230, %fd6;
	mul.f64 	%fd5241, %fd5239, %fd5239;
	fma.rn.f64 	%fd5242, %fd5238, %fd5238, %fd5241;
	fma.rn.f64 	%fd5243, %fd5240, %fd5240, %fd5242;
	sqrt.rn.f64 	%fd5244, %fd5243;
	add.f64 	%fd5245, %fd5237, %fd5244;
	mul.f64 	%fd360, %fd5245, 0d40C88B2F704A9409;
	abs.f64 	%fd361, %fd360;
	setp.eq.f64 	%p217, %fd361, 0d7FF0000000000000;
	@%p217 bra 	$L__BB0_248;
	mul.f64 	%fd5246, %fd360, 0d3FE45F306DC9C883;
	cvt.rni.s32.f64 	%r4694, %fd5246;
	cvt.rn.f64.s32 	%fd5247, %r4694;
	fma.rn.f64 	%fd5248, %fd5247, 0dBFF921FB54442D18, %fd360;
	fma.rn.f64 	%fd5249, %fd5247, 0dBC91A62633145C00, %fd5248;
	fma.rn.f64 	%fd21345, %fd5247, 0dB97B839A252049C0, %fd5249;
	setp.ltu.f64 	%p218, %fd361, 0d41E0000000000000;
	@%p218 bra 	$L__BB0_247;
	{ // callseq 54, 0
	.param .b64 param0;
	st.param.f64 	[param0], %fd360;
	.param .align 16 .b8 retval0[16];
	call.uni (retval0), 
	__internal_trig_reduction_slowpathd, 
	(
	param0
	);
	ld.param.f64 	%fd21345, [retval0];
	ld.param.b32 	%r4694, [retval0+8];
	} // callseq 54
$L__BB0_247:
	add.s32 	%r4695, %r4694, 1;
	bra.uni 	$L__BB0_249;
$L__BB0_248:
	mov.f64 	%fd5251, 0d0000000000000000;
	mul.rn.f64 	%fd21345, %fd360, %fd5251;
	mov.b32 	%r4695, 1;
$L__BB0_249:
	setp.eq.f64 	%p219, %fd361, 0d7FF0000000000000;
	shl.b32 	%r2325, %r4695, 6;
	cvt.u64.u32 	%rd228, %r2325;
	and.b64  	%rd229, %rd228, 64;
	mov.u64 	%rd230, __cudart_sin_cos_coeffs;
	add.s64 	%rd231, %rd230, %rd229;
	mul.rn.f64 	%fd5252, %fd21345, %fd21345;
	and.b32  	%r2326, %r4695, 1;
	setp.eq.b32 	%p220, %r2326, 1;
	selp.f64 	%fd5253, 0dBDA8FF8320FD8164, 0d3DE5DB65F9785EBA, %p220;
	ld.global.nc.v2.f64 	{%fd5254, %fd5255}, [%rd231];
	fma.rn.f64 	%fd5256, %fd5253, %fd5252, %fd5254;
	fma.rn.f64 	%fd5257, %fd5256, %fd5252, %fd5255;
	ld.global.nc.v2.f64 	{%fd5258, %fd5259}, [%rd231+16];
	fma.rn.f64 	%fd5260, %fd5257, %fd5252, %fd5258;
	fma.rn.f64 	%fd5261, %fd5260, %fd5252, %fd5259;
	ld.global.nc.v2.f64 	{%fd5262, %fd5263}, [%rd231+32];
	fma.rn.f64 	%fd5264, %fd5261, %fd5252, %fd5262;
	fma.rn.f64 	%fd5265, %fd5264, %fd5252, %fd5263;
	fma.rn.f64 	%fd5266, %fd5265, %fd21345, %fd21345;
	fma.rn.f64 	%fd5267, %fd5265, %fd5252, 0d3FF0000000000000;
	selp.f64 	%fd5268, %fd5267, %fd5266, %p220;
	and.b32  	%r2327, %r4695, 2;
	setp.eq.s32 	%p221, %r2327, 0;
	mov.f64 	%fd5269, 0d0000000000000000;
	sub.f64 	%fd5270, %fd5269, %fd5268;
	selp.f64 	%fd5271, %fd5268, %fd5270, %p221;
	add.f64 	%fd367, %fd354, %fd5271;
	@%p219 bra 	$L__BB0_252;
	mul.f64 	%fd5272, %fd360, 0d3FE45F306DC9C883;
	cvt.rni.s32.f64 	%r4696, %fd5272;
	cvt.rn.f64.s32 	%fd5273, %r4696;
	fma.rn.f64 	%fd5274, %fd5273, 0dBFF921FB54442D18, %fd360;
	fma.rn.f64 	%fd5275, %fd5273, 0dBC91A62633145C00, %fd5274;
	fma.rn.f64 	%fd21346, %fd5273, 0dB97B839A252049C0, %fd5275;
	setp.ltu.f64 	%p222, %fd361, 0d41E0000000000000;
	@%p222 bra 	$L__BB0_253;
	{ // callseq 55, 0
	.param .b64 param0;
	st.param.f64 	[param0], %fd360;
	.param .align 16 .b8 retval0[16];
	call.uni (retval0), 
	__internal_trig_reduction_slowpathd, 
	(
	param0
	);
	ld.param.f64 	%fd21346, [retval0];
	ld.param.b32 	%r4696, [retval0+8];
	} // callseq 55
	bra.uni 	$L__BB0_253;
$L__BB0_252:
	mov.f64 	%fd5277, 0d0000000000000000;
	mul.rn.f64 	%fd21346, %fd360, %fd5277;
	mov.b32 	%r4696, 0;
$L__BB0_253:
	shl.b32 	%r2330, %r4696, 6;
	cvt.u64.u32 	%rd232, %r2330;
	and.b64  	%rd233, %rd232, 64;
	add.s64 	%rd235, %rd230, %rd233;
	mul.rn.f64 	%fd5278, %fd21346, %fd21346;
	and.b32  	%r2331, %r4696, 1;
	setp.eq.b32 	%p223, %r2331, 1;
	selp.f64 	%fd5279, 0dBDA8FF8320FD8164, 0d3DE5DB65F9785EBA, %p223;
	ld.global.nc.v2.f64 	{%fd5280, %fd5281}, [%rd235];
	fma.rn.f64 	%fd5282, %fd5279, %fd5278, %fd5280;
	fma.rn.f64 	%fd5283, %fd5282, %fd5278, %fd5281;
	ld.global.nc.v2.f64 	{%fd5284, %fd5285}, [%rd235+16];
	fma.rn.f64 	%fd5286, %fd5283, %fd5278, %fd5284;
	fma.rn.f64 	%fd5287, %fd5286, %fd5278, %fd5285;
	ld.global.nc.v2.f64 	{%fd5288, %fd5289}, [%rd235+32];
	fma.rn.f64 	%fd5290, %fd5287, %fd5278, %fd5288;
	fma.rn.f64 	%fd5291, %fd5290, %fd5278, %fd5289;
	fma.rn.f64 	%fd5292, %fd5291, %fd21346, %fd21346;
	fma.rn.f64 	%fd5293, %fd5291, %fd5278, 0d3FF0000000000000;
	selp.f64 	%fd5294, %fd5293, %fd5292, %p223;
	and.b32  	%r2332, %r4696, 2;
	setp.eq.s32 	%p224, %r2332, 0;
	mov.f64 	%fd5295, 0d0000000000000000;
	sub.f64 	%fd5296, %fd5295, %fd5294;
	selp.f64 	%fd5297, %fd5294, %fd5296, %p224;
	add.f64 	%fd372, %fd359, %fd5297;
	ld.global.f64 	%fd5298, [%rd2+672];
	ld.global.f64 	%fd5299, [%rd2+680];
	ld.global.f64 	%fd5300, [%rd2+688];
	sub.f64 	%fd5301, %fd5298, %fd1;
	sub.f64 	%fd5302, %fd5299, %fd2;
	sub.f64 	%fd5303, %fd5300, %fd3;
	mul.f64 	%fd5304, %fd5302, %fd5302;
	fma.rn.f64 	%fd5305, %fd5301, %fd5301, %fd5304;
	fma.rn.f64 	%fd5306, %fd5303, %fd5303, %fd5305;
	sqrt.rn.f64 	%fd5307, %fd5306;
	sub.f64 	%fd5308, %fd5298, %fd4;
	sub.f64 	%fd5309, %fd5299, %fd5;
	sub.f64 	%fd5310, %fd5300, %fd6;
	mul.f64 	%fd5311, %fd5309, %fd5309;
	fma.rn.f64 	%fd5312, %fd5308, %fd5308, %fd5311;
	fma.rn.f64 	%fd5313, %fd5310, %fd5310, %fd5312;
	sqrt.rn.f64 	%fd5314, %fd5313;
	add.f64 	%fd5315, %fd5307, %fd5314;
	mul.f64 	%fd373, %fd5315, 0d40C88B2F704A9409;
	abs.f64 	%fd374, %fd373;
	setp.eq.f64 	%p225, %fd374, 0d7FF0000000000000;
	@%p225 bra 	$L__BB0_257;
	mul.f64 	%fd5316, %fd373, 0d3FE45F306DC9C883;
	cvt.rni.s32.f64 	%r4697, %fd5316;
	cvt.rn.f64.s32 	%fd5317, %r4697;
	fma.rn.f64 	%fd5318, %fd5317, 0dBFF921FB54442D18, %fd373;
	fma.rn.f64 	%fd5319, %fd5317, 0dBC91A62633145C00, %fd5318;
	fma.rn.f64 	%fd21348, %fd5317, 0dB97B839A252049C0, %fd5319;
	setp.ltu.f64 	%p226, %fd374, 0d41E0000000000000;
	@%p226 bra 	$L__BB0_256;
	{ // callseq 56, 0
	.param .b64 param0;
	st.param.f64 	[param0], %fd373;
	.param .align 16 .b8 retval0[16];
	call.uni (retval0), 
	__internal_trig_reduction_slowpathd, 
	(
	param0
	);
	ld.param.f64 	%fd21348, [retval0];
	ld.param.b32 	%r4697, [retval0+8];
	} // callseq 56
$L__BB0_256:
	add.s32 	%r4698, %r4697, 1;
	bra.uni 	$L__BB0_258;
$L__BB0_257:
	mov.f64 	%fd5321, 0d0000000000000000;
	mul.rn.f64 	%fd21348, %fd373, %fd5321;
	mov.b32 	%r4698, 1;
$L__BB0_258:
	setp.eq.f64 	%p227, %fd374, 0d7FF0000000000000;
	shl.b32 	%r2335, %r4698, 6;
	cvt.u64.u32 	%rd236, %r2335;
	and.b64  	%rd237, %rd236, 64;
	mov.u64 	%rd238, __cudart_sin_cos_coeffs;
	add.s64 	%rd239, %rd238, %rd237;
	mul.rn.f64 	%fd5322, %fd21348, %fd21348;
	and.b32  	%r2336, %r4698, 1;
	setp.eq.b32 	%p228, %r2336, 1;
	selp.f64 	%fd5323, 0dBDA8FF8320FD8164, 0d3DE5DB65F9785EBA, %p228;
	ld.global.nc.v2.f64 	{%fd5324, %fd5325}, [%rd239];
	fma.rn.f64 	%fd5326, %fd5323, %fd5322, %fd5324;
	fma.rn.f64 	%fd5327, %fd5326, %fd5322, %fd5325;
	ld.global.nc.v2.f64 	{%fd5328, %fd5329}, [%rd239+16];
	fma.rn.f64 	%fd5330, %fd5327, %fd5322, %fd5328;
	fma.rn.f64 	%fd5331, %fd5330, %fd5322, %fd5329;
	ld.global.nc.v2.f64 	{%fd5332, %fd5333}, [%rd239+32];
	fma.rn.f64 	%fd5334, %fd5331, %fd5322, %fd5332;
	fma.rn.f64 	%fd5335, %fd5334, %fd5322, %fd5333;
	fma.rn.f64 	%fd5336, %fd5335, %fd21348, %fd21348;
	fma.rn.f64 	%fd5337, %fd5335, %fd5322, 0d3FF0000000000000;
	selp.f64 	%fd5338, %fd5337, %fd5336, %p228;
	and.b32  	%r2337, %r4698, 2;
	setp.eq.s32 	%p229, %r2337, 0;
	mov.f64 	%fd5339, 0d0000000000000000;
	sub.f64 	%fd5340, %fd5339, %fd5338;
	selp.f64 	%fd5341, %fd5338, %fd5340, %p229;
	add.f64 	%fd380, %fd367, %fd5341;
	@%p227 bra 	$L__BB0_261;
	mul.f64 	%fd5342, %fd373, 0d3FE45F306DC9C883;
	cvt.rni.s32.f64 	%r4699, %fd5342;
	cvt.rn.f64.s32 	%fd5343, %r4699;
	fma.rn.f64 	%fd5344, %fd5343, 0dBFF921FB54442D18, %fd373;
	fma.rn.f64 	%fd5345, %fd5343, 0dBC91A62633145C00, %fd5344;
	fma.rn.f64 	%fd21349, %fd5343, 0dB97B839A252049C0, %fd5345;
	setp.ltu.f64 	%p230, %fd374, 0d41E0000000000000;
	@%p230 bra 	$L__BB0_262;
	{ // callseq 57, 0
	.param .b64 param0;
	st.param.f64 	[param0], %fd373;
	.param .align 16 .b8 retval0[16];
	call.uni (retval0), 
	__internal_trig_reduction_slowpathd, 
	(
	param0
	);
	ld.param.f64 	%fd21349, [retval0];
	ld.param.b32 	%r4699, [retval0+8];
	} // callseq 57
	bra.uni 	$L__BB0_262;
$L__BB0_261:
	mov.f64 	%fd5347, 0d0000000000000000;
	mul.rn.f64 	%fd21349, %fd373, %fd5347;
	mov.b32 	%r4699, 0;
$L__BB0_262:
	shl.b32 	%r2340, %r4699, 6;
	cvt.u64.u32 	%rd240, %r2340;
	and.b64  	%rd241, %rd240, 64;
	add.s64 	%rd243, %rd238, %rd241;
	mul.rn.f64 	%fd5348, %fd21349, %fd21349;
	and.b32  	%r2341, %r4699, 1;
	setp.eq.b32 	%p231, %r2341, 1;
	selp.f64 	%fd5349, 0dBDA8FF8320FD8164, 0d3DE5DB65F9785EBA, %p231;
	ld.global.nc.v2.f64 	{%fd5350, %fd5351}, [%rd243];
	fma.rn.f64 	%fd5352, %fd5349, %fd5348, %fd5350;
	fma.rn.f64 	%fd5353, %fd5352, %fd5348, %fd5351;
	ld.global.nc.v2.f64 	{%fd5354, %fd5355}, [%rd243+16];
	fma.rn.f64 	%fd5356, %fd5353, %fd5348, %fd5354;
	fma.rn.f64 	%fd5357, %fd5356, %fd5348, %fd5355;
	ld.global.nc.v2.f64 	{%fd5358, %fd5359}, [%rd243+32];
	fma.rn.f64 	%fd5360, %fd5357, %fd5348, %fd5358;
	fma.rn.f64 	%fd5361, %fd5360, %fd5348, %fd5359;
	fma.rn.f64 	%fd5362, %fd5361, %fd21349, %fd21349;
	fma.rn.f64 	%fd5363, %fd5361, %fd5348, 0d3FF0000000000000;
	selp.f64 	%fd5364, %fd5363, %fd5362, %p231;
	and.b32  	%r2342, %r4699, 2;
	setp.eq.s32 	%p232, %r2342, 0;
	mov.f64 	%fd5365, 0d0000000000000000;
	sub.f64 	%fd5366, %fd5365, %fd5364;
	selp.f64 	%fd5367, %fd5364, %fd5366, %p232;
	add.f64 	%fd385, %fd372, %fd5367;
	ld.global.f64 	%fd5368, [%rd2+696];
	ld.global.f64 	%fd5369, [%rd2+704];
	ld.global.f64 	%fd5370, [%rd2+712];
	sub.f64 	%fd5371, %fd5368, %fd1;
	sub.f64 	%fd5372, %fd5369, %fd2;
	sub.f64 	%fd5373, %fd5370, %fd3;
	mul.f64 	%fd5374, %fd5372, %fd5372;
	fma.rn.f64 	%fd5375, %fd5371, %fd5371, %fd5374;
	fma.rn.f64 	%fd5376, %fd5373, %fd5373, %fd5375;
	sqrt.rn.f64 	%fd5377, %fd5376;
	sub.f64 	%fd5378, %fd5368, %fd4;
	sub.f64 	%fd5379, %fd5369, %fd5;
	sub.f64 	%fd5380, %fd5370, %fd6;
	mul.f64 	%fd5381, %fd5379, %fd5379;
	fma.rn.f64 	%fd5382, %fd5378, %fd5378, %fd5381;
	fma.rn.f64 	%fd5383, %fd5380, %fd5380, %fd5382;
	sqrt.rn.f64 	%fd5384, %fd5383;
	add.f64 	%fd5385, %fd5377, %fd5384;
	mul.f64 	%fd386, %fd5385, 0d40C88B2F704A9409;
	abs.f64 	%fd387, %fd386;
	setp.eq.f64 	%p233, %fd387, 0d7FF0000000000000;
	@%p233 bra 	$L__BB0_266;
	mul.f64 	%fd5386, %fd386, 0d3FE45F306DC9C883;
	cvt.rni.s32.f64 	%r4700, %fd5386;
	cvt.rn.f64.s32 	%fd5387, %r4700;
	fma.rn.f64 	%fd5388, %fd5387, 0dBFF921FB54442D18, %fd386;
	fma.rn.f64 	%fd5389, %fd5387, 0dBC91A62633145C00, %fd5388;
	fma.rn.f64 	%fd21351, %fd5387, 0dB97B839A252049C0, %fd5389;
	setp.ltu.f64 	%p234, %fd387, 0d41E0000000000000;
	@%p234 bra 	$L__BB0_265;
	{ // callseq 58, 0
	.param .b64 param0;
	st.param.f64 	[param0], %fd386;
	.param .align 16 .b8 retval0[16];
	call.uni (retval0), 
	__internal_trig_reduction_slowpathd, 
	(
	param0
	);
	ld.param.f64 	%fd21351, [retval0];
	ld.param.b32 	%r4700, [retval0+8];
	} // callseq 58
$L__BB0_265:
	add.s32 	%r4701, %r4700, 1;
	bra.uni 	$L__BB0_267;
$L__BB0_266:
	mov.f64 	%fd5391, 0d0000000000000000;
	mul.rn.f64 	%fd21351, %fd386, %fd5391;
	mov.b32 	%r4701, 1;
$L__BB0_267:
	setp.eq.f64 	%p235, %fd387, 0d7FF0000000000000;
	shl.b32 	%r2345, %r4701, 6;
	cvt.u64.u32 	%rd244, %r2345;
	and.b64  	%rd245, %rd244, 64;
	mov.u64 	%rd246, __cudart_sin_cos_coeffs;
	add.s64 	%rd247, %rd246, %rd245;
	mul.rn.f64 	%fd5392, %fd21351, %fd21351;
	and.b32  	%r2346, %r4701, 1;
	setp.eq.b32 	%p236, %r2346, 1;
	selp.f64 	%fd5393, 0dBDA8FF8320FD8164, 0d3DE5DB65F9785EBA, %p236;
	ld.global.nc.v2.f64 	{%fd5394, %fd5395}, [%rd247];
	fma.rn.f64 	%fd5396, %fd5393, %fd5392, %fd5394;
	fma.rn.f64 	%fd5397, %fd5396, %fd5392, %fd5395;
	ld.global.nc.v2.f64 	{%fd5398, %fd5399}, [%rd247+16];
	fma.rn.f64 	%fd5400, %fd5397, %fd5392, %fd5398;
	fma.rn.f64 	%fd5401, %fd5400, %fd5392, %fd5399;
	ld.global.nc.v2.f64 	{%fd5402, %fd5403}, [%rd247+32];
	fma.rn.f64 	%fd5404, %fd5401, %fd5392, %fd5402;
	fma.rn.f64 	%fd5405, %fd5404, %fd5392, %fd5403;
	fma.rn.f64 	%fd5406, %fd5405, %fd21351, %fd21351;
	fma.rn.f64 	%fd5407, %fd5405, %fd5392, 0d3FF0000000000000;
	selp.f64 	%fd5408, %fd5407, %fd5406, %p236;
	and.b32  	%r2347, %r4701, 2;
	setp.eq.s32 	%p237, %r2347, 0;
	mov.f64 	%fd5409, 0d0000000000000000;
	sub.f64 	%fd5410, %fd5409, %fd5408;
	selp.f64 	%fd5411, %fd5408, %fd5410, %p237;
	add.f64 	%fd393, %fd380, %fd5411;
	@%p235 bra 	$L__BB0_270;
	mul.f64 	%fd5412, %fd386, 0d3FE45F306DC9C883;
	cvt.rni.s32.f64 	%r4702, %fd5412;
	cvt.rn.f64.s32 	%fd5413, %r4702;
	fma.rn.f64 	%fd5414, %fd5413, 0dBFF921FB54442D18, %fd386;
	fma.rn.f64 	%fd5415, %fd5413, 0dBC91A62633145C00, %fd5414;
	fma.rn.f64 	%fd21352, %fd5413, 0dB97B839A252049C0, %fd5415;
	setp.ltu.f64 	%p238, %fd387, 0d41E0000000000000;
	@%p238 bra 	$L__BB0_271;
	{ // callseq 59, 0
	.param .b64 param0;
	st.param.f64 	[param0], %fd386;
	.param .align 16 .b8 retval0[16];
	call.uni (retval0), 
	__internal_trig_reduction_slowpathd, 
	(
	param0
	);
	ld.param.f64 	%fd21352, [retval0];
	ld.param.b32 	%r4702, [retval0+8];
	} // callseq 59
	bra.uni 	$L__BB0_271;
$L__BB0_270:
	mov.f64 	%fd5417, 0d0000000000000000;
	mul.rn.f64 	%fd21352, %fd386, %fd5417;
	mov.b32 	%r4702, 0;
$L__BB0_271:
	shl.b32 	%r2350, %r4702, 6;
	cvt.u64.u32 	%rd248, %r2350;
	and.b64  	%rd249, %rd248, 64;
	add.s64 	%rd251, %rd246, %rd249;
	mul.rn.f64 	%fd5418, %fd21352, %fd21352;
	and.b32  	%r2351, %r4702, 1;
	setp.eq.b32 	%p239, %r2351, 1;
	selp.f64 	%fd5419, 0dBDA8FF8320FD8164, 0d3DE5DB65F9785EBA, %p239;
	ld.global.nc.v2.f64 	{%fd5420, %fd5421}, [%rd251];
	fma.rn.f64 	%fd5422, %fd5419, %fd5418, %fd5420;
	fma.rn.f64 	%fd5423, %fd5422, %fd5418, %fd5421;
	ld.global.nc.v2.f64 	{%fd5424, %fd5425}, [%rd251+16];
	fma.rn.f64 	%fd5426, %fd5423, %fd5418, %fd5424;
	fma.rn.f64 	%fd5427, %fd5426, %fd5418, %fd5425;
	ld.global.nc.v2.f64 	{%fd5428, %fd5429}, [%rd251+32];
	fma.rn.f64 	%fd5430, %fd5427, %fd5418, %fd5428;
	fma.rn.f64 	%fd5431, %fd5430, %fd5418, %fd5429;
	fma.rn.f64 	%fd5432, %fd5431, %fd21352, %fd21352;
	fma.rn.f64 	%fd5433, %fd5431, %fd5418, 0d3FF0000000000000;
	selp.f64 	%fd5434, %fd5433, %fd5432, %p239;
	and.b32  	%r2352, %r4702, 2;
	setp.eq.s32 	%p240, %r2352, 0;
	mov.f64 	%fd5435, 0d0000000000000000;
	sub.f64 	%fd5436, %fd5435, %fd5434;
	selp.f64 	%fd5437, %fd5434, %fd5436, %p240;
	add.f64 	%fd398, %fd385, %fd5437;
	ld.global.f64 	%fd5438, [%rd2+720];
	ld.global.f64 	%fd5439, [%rd2+728];
	ld.global.f64 	%fd5440, [%rd2+736];
	sub.f64 	%fd5441, %fd5438, %fd1;
	sub.f64 	%fd5442, %fd5439, %fd2;
	sub.f64 	%fd5443, %fd5440, %fd3;
	mul.f64 	%fd5444, %fd5442, %fd5442;
	fma.rn.f64 	%fd5445, %fd5441, %fd5441, %fd5444;
	fma.rn.f64 	%fd5446, %fd5443, %fd5443, %fd5445;
	sqrt.rn.f64 	%fd5447, %fd5446;
	sub.f64 	%fd5448, %fd5438, %fd4;
	sub.f64 	%fd5449, %fd5439, %fd5;
	sub.f64 	%fd5450, %fd5440, %fd6;
	mul.f64 	%fd5451, %fd5449, %fd5449;
	fma.rn.f64 	%fd5452, %fd5448, %fd5448, %fd5451;
	fma.rn.f64 	%fd5453, %fd5450, %fd5450, %fd5452;
	sqrt.rn.f64 	%fd5454, %fd5453;
	add.f64 	%fd5455, %fd5447, %fd5454;
	mul.f64 	%fd399, %fd5455, 0d40C88B2F704A9409;
	abs.f64 	%fd400, %fd399;
	setp.eq.f64 	%p241, %fd400, 0d7FF0000000000000;
	@%p241 bra 	$L__BB0_275;
	mul.f64 	%fd5456, %fd399, 0d3FE45F306DC9C883;
	cvt.rni.s32.f64 	%r4703, %fd5456;
	cvt.rn.f64.s32 	%fd5457, %r4703;
	fma.rn.f64 	%fd5458, %fd5457, 0dBFF921FB54442D18, %fd399;
	fma.rn.f64 	%fd5459, %fd5457, 0dBC91A62633145C00, %fd5458;
	fma.rn.f64 	%fd21354, %fd5457, 0dB97B839A252049C0, %fd5459;
	setp.ltu.f64 	%p242, %fd400, 0d41E0000000000000;
	@%p242 bra 	$L__BB0_274;
	{ // callseq 60, 0
	.param .b64 param0;
	st.param.f64 	[param0], %fd399;
	.param .align 16 .b8 retval0[16];
	call.uni (retval0), 
	__internal_trig_reduction_slowpathd, 
	(
	param0
	);
	ld.param.f64 	%fd21354, [retval0];
	ld.param.b32 	%r4703, [retval0+8];
	} // callseq 60
$L__BB0_274:
	add.s32 	%r4704, %r4703, 1;
	bra.uni 	$L__BB0_276;
$L__BB0_275:
	mov.f64 	%fd5461, 0d0000000000000000;
	mul.rn.f64 	%fd21354, %fd399, %fd5461;
	mov.b32 	%r4704, 1;
$L__BB0_276:
	setp.eq.f64 	%p243, %fd400, 0d7FF0000000000000;
	shl.b32 	%r2355, %r4704, 6;
	cvt.u64.u32 	%rd252, %r2355;
	and.b64  	%rd253, %rd252, 64;
	mov.u64 	%rd254, __cudart_sin_cos_coeffs;
	add.s64 	%rd255, %rd254, %rd253;
	mul.rn.f64 	%fd5462, %fd21354, %fd21354;
	and.b32  	%r2356, %r4704, 1;
	setp.eq.b32 	%p244, %r2356, 1;
	selp.f64 	%fd5463, 0dBDA8FF8320FD8164, 0d3DE5DB65F9785EBA, %p244;
	ld.global.nc.v2.f64 	{%fd5464, %fd5465}, [%rd255];
	fma.rn.f64 	%fd5466, %fd5463, %fd5462, %fd5464;
	fma.rn.f64 	%fd5467, %fd5466, %fd5462, %fd5465;
	ld.global.nc.v2.f64 	{%fd5468, %fd5469}, [%rd255+16];
	fma.rn.f64 	%fd5470, %fd5467, %fd5462, %fd5468;
	fma.rn.f64 	%fd5471, %fd5470, %fd5462, %fd5469;
	ld.global.nc.v2.f64 	{%fd5472, %fd5473}, [%rd255+32];
	fma.rn.f64 	%fd5474, %fd5471, %fd5462, %fd5472;
	fma.rn.f64 	%fd5475, %fd5474, %fd5462, %fd5473;
	fma.rn.f64 	%fd5476, %fd5475, %fd21354, %fd21354;
	fma.rn.f64 	%fd5477, %fd5475, %fd5462, 0d3FF0000000000000;
	selp.f64 	%fd5478, %fd5477, %fd5476, %p244;
	and.b32  	%r2357, %r4704, 2;
	setp.eq.s32 	%p245, %r2357, 0;
	mov.f64 	%fd5479, 0d0000000000000000;
	sub.f64 	%fd5480, %fd5479, %fd5478;
	selp.f64 	%fd5481, %fd5478, %fd5480, %p245;
	add.f64 	%fd406, %fd393, %fd5481;
	@%p243 bra 	$L__BB0_279;
	mul.f64 	%fd5482, %fd399, 0d3FE45F306DC9C883;
	cvt.rni.s32.f64 	%r4705, %fd5482;
	cvt.rn.f64.s32 	%fd5483, %r4705;
	fma.rn.f64 	%fd5484, %fd5483, 0dBFF921FB54442D18, %fd399;
	fma.rn.f64 	%fd5485, %fd5483, 0dBC91A62633145C00, %fd5484;
	fma.rn.f64 	%fd21355, %fd5483, 0dB97B839A252049C0, %fd5485;
	setp.ltu.f64 	%p246, %fd400, 0d41E0000000000000;
	@%p246 bra 	$L__BB0_280;
	{ // callseq 61, 0
	.param .b64 param0;
	st.param.f64 	[param0], %fd399;
	.param .align 16 .b8 retval0[16];
	call.uni (retval0), 
	__internal_trig_reduction_slowpathd, 
	(
	param0
	);
	ld.param.f64 	%fd21355, [retval0];
	ld.param.b32 	%r4705, [retval0+8];
	} // callseq 61
	bra.uni 	$L__BB0_280;
$L__BB0_279:
	mov.f64 	%fd5487, 0d0000000000000000;
	mul.rn.f64 	%fd21355, %fd399, %fd5487;
	mov.b32 	%r4705, 0;
$L__BB0_280:
	shl.b32 	%r2360, %r4705, 6;
	cvt.u64.u32 	%rd256, %r2360;
	and.b64  	%rd257, %rd256, 64;
	add.s64 	%rd259, %rd254, %rd257;
	mul.rn.f64 	%fd5488, %fd21355, %fd21355;
	and.b32  	%r2361, %r4705, 1;
	setp.eq.b32 	%p247, %r2361, 1;
	selp.f64 	%fd5489, 0dBDA8FF8320FD8164, 0d3DE5DB65F9785EBA, %p247;
	ld.global.nc.v2.f64 	{%fd5490, %fd5491}, [%rd259];
	fma.rn.f64 	%fd5492, %fd5489, %fd5488, %fd5490;
	fma.rn.f64 	%fd5493, %fd5492, %fd5488, %fd5491;
	ld.global.nc.v2.f64 	{%fd5494, %fd5495}, [%rd259+16];
	fma.rn.f64 	%fd5496, %fd5493, %fd5488, %fd5494;
	fma.rn.f64 	%fd5497, %fd5496, %fd5488, %fd5495;
	ld.global.nc.v2.f64 	{%fd5498, %fd5499}, [%rd259+32];
	fma.rn.f64 	%fd5500, %fd5497, %fd5488, %fd5498;
	fma.rn.f64 	%fd5501, %fd5500, %fd5488, %fd5499;
	fma.rn.f64 	%fd5502, %fd5501, %fd21355, %fd21355;
	fma.rn.f64 	%fd5503, %fd5501, %fd5488, 0d3FF0000000000000;
	selp.f64 	%fd5504, %fd5503, %fd5502, %p247;
	and.b32  	%r2362, %r4705, 2;
	setp.eq.s32 	%p248, %r2362, 0;
	mov.f64 	%fd5505, 0d0000000000000000;
	sub.f64 	%fd5506, %fd5505, %fd5504;
	selp.f64 	%fd5507, %fd5504, %fd5506, %p248;
	add.f64 	%fd411, %fd398, %fd5507;
	ld.global.f64 	%fd5508, [%rd2+744];
	ld.global.f64 	%fd5509, [%rd2+752];
	ld.global.f64 	%fd5510, [%rd2+760];
	sub.f64 	%fd5511, %fd5508, %fd1;
	sub.f64 	%fd5512, %fd5509, %fd2;
	sub.f64 	%fd5513, %fd5510, %fd3;
	mul.f64 	%fd5514, %fd5512, %fd5512;
	fma.rn.f64 	%fd5515, %fd5511, %fd5511, %fd5514;
	fma.rn.f64 	%fd5516, %fd5513, %fd5513, %fd5515;
	sqrt.rn.f64 	%fd5517, %fd5516;
	sub.f64 	%fd5518, %fd5508, %fd4;
	sub.f64 	%fd5519, %fd5509, %fd5;
	sub.f64 	%fd5520, %fd5510, %fd6;
	mul.f64 	%fd5521, %fd5519, %fd5519;
	fma.rn.f64 	%fd5522, %fd5518, %fd5518, %fd5521;
	fma.rn.f64 	%fd5523, %fd5520, %fd5520, %fd5522;
	sqrt.rn.f64 	%fd5524, %fd5523;
	add.f64 	%fd5525, %fd5517, %fd5524;
	mul.f64 	%fd412, %fd5525, 0d40C88B2F704A9409;
	abs.f64 	%fd413, %fd412;
	setp.eq.f64 	%p249, %fd413, 0d7FF0000000000000;
	@%p249 bra 	$L__BB0_284;
	mul.f64 	%fd5526, %fd412, 0d3FE45F306DC9C883;
	cvt.rni.s32.f64 	%r4706, %fd5526;
	cvt.rn.f64.s32 	%fd5527, %r4706;
	fma.rn.f64 	%fd5528, %fd5527, 0dBFF921FB54442D18, %fd412;
	fma.rn.f64 	%fd5529, %fd5527, 0dBC91A62633145C00, %fd5528;
	fma.rn.f64 	%fd21357, %fd5527, 0dB97B839A252049C0, %fd5529;
	setp.ltu.f64 	%p250, %fd413, 0d41E0000000000000;
	@%p250 bra 	$L__BB0_283;
	{ // callseq 62, 0
	.param .b64 param0;
	st.param.f64 	[param0], %fd412;
	.param .align 16 .b8 retval0[16];
	call.uni (retval0), 
	__internal_trig_reduction_slowpathd, 
	(
	param0
	);
	ld.param.f64 	%fd21357, [retval0];
	ld.param.b32 	%r4706, [retval0+8];
	} // callseq 62
$L__BB0_283:
	add.s32 	%r4707, %r4706, 1;
	bra.uni 	$L__BB0_285;
$L__BB0_284:
	mov.f64 	%fd5531, 0d0000000000000000;
	mul.rn.f64 	%fd21357, %fd412, %fd5531;
	mov.b32 	%r4707, 1;
$L__BB0_285:
	setp.eq.f64 	%p251, %fd413, 0d7FF0000000000000;
	shl.b32 	%r2365, %r4707, 6;
	cvt.u64.u32 	%rd260, %r2365;
	and.b64  	%rd261, %rd260, 64;
	mov.u64 	%rd262, __cudart_sin_cos_coeffs;
	add.s64 	%rd263, %rd262, %rd261;
	mul.rn.f64 	%fd5532, %fd21357, %fd21357;
	and.b32  	%r2366, %r4707, 1;
	setp.eq.b32 	%p252, %r2366, 1;
	selp.f64 	%fd5533, 0dBDA8FF8320FD8164, 0d3DE5DB65F9785EBA, %p252;
	ld.global.nc.v2.f64 	{%fd5534, %fd5535}, [%rd263];
	fma.rn.f64 	%fd5536, %fd5533, %fd5532, %fd5534;
	fma.rn.f64 	%fd5537, %fd5536, %fd5532, %fd5535;
	ld.global.nc.v2.f64 	{%fd5538, %fd5539}, [%rd263+16];
	fma.rn.f64 	%fd5540, %fd5537, %fd5532, %fd5538;
	fma.rn.f64 	%fd5541, %fd5540, %fd5532, %fd5539;
	ld.global.nc.v2.f64 	{%fd5542, %fd5543}, [%rd263+32];
	fma.rn.f64 	%fd5544, %fd5541, %fd5532, %fd5542;
	fma.rn.f64 	%fd5545, %fd5544, %fd5532, %fd5543;
	fma.rn.f64 	%fd5546, %fd5545, %fd21357, %fd21357;
	fma.rn.f64 	%fd5547, %fd5545, %fd5532, 0d3FF0000000000000;
	selp.f64 	%fd5548, %fd5547, %fd5546, %p252;
	and.b32  	%r2367, %r4707, 2;
	setp.eq.s32 	%p253, %r2367, 0;
	mov.f64 	%fd5549, 0d0000000000000000;
	sub.f64 	%fd5550, %fd5549, %fd5548;
	selp.f64 	%fd5551, %fd5548, %fd5550, %p253;
	add.f64 	%fd419, %fd406, %fd5551;
	@%p251 bra 	$L__BB0_288;
	mul.f64 	%fd5552, %fd412, 0d3FE45F306DC9C883;
	cvt.rni.s32.f64 	%r4708, %fd5552;
	cvt.rn.f64.s32 	%fd5553, %r4708;
	fma.rn.f64 	%fd5554, %fd5553, 0dBFF921FB54442D18, %fd412;
	fma.rn.f64 	%fd5555, %fd5553, 0dBC91A62633145C00, %fd5554;
	fma.rn.f64 	%fd21358, %fd5553, 0dB97B839A252049C0, %fd5555;
	setp.ltu.f64 	%p254, %fd413, 0d41E0000000000000;
	@%p254 bra 	$L__BB0_289;
	{ // callseq 63, 0
	.param .b64 param0;
	st.param.f64 	[param0], %fd412;
	.param .align 16 .b8 retval0[16];
	call.uni (retval0), 
	__internal_trig_reduction_slowpathd, 
	(
	param0
	);
	ld.param.f64 	%fd21358, [retval0];
	ld.param.b32 	%r4708, [retval0+8];
	} // callseq 63
	bra.uni 	$L__BB0_289;
$L__BB0_288:
	mov.f64 	%fd5557, 0d0000000000000000;
	mul.rn.f64 	%fd21358, %fd412, %fd5557;
	mov.b32 	%r4708, 0;
$L__BB0_289:
	shl.b32 	%r2370, %r4708, 6;
	cvt.u64.u32 	%rd264, %r2370;
	and.b64  	%rd265, %rd264, 64;
	add.s64 	%rd267, %rd262, %rd265;
	mul.rn.f64 	%fd5558, %fd21358, %fd21358;
	and.b32  	%r2371, %r4708, 1;
	setp.eq.b32 	%p255, %r2371, 1;
	selp.f64 	%fd5559, 0dBDA8FF8320FD8164, 0d3DE5DB65F9785EBA, %p255;
	ld.global.nc.v2.f64 	{%fd5560, %fd5561}, [%rd267];
	fma.rn.f64 	%fd5562, %fd5559, %fd5558, %fd5560;
	fma.rn.f64 	%fd5563, %fd5562, %fd5558, %fd5561;
	ld.global.nc.v2.f64 	{%fd5564, %fd5565}, [%rd267+16];
	fma.rn.f64 	%fd5566, %fd5563, %fd5558, %fd5564;
	fma.rn.f64 	%fd5567, %fd5566, %fd5558, %fd5565;
	ld.global.nc.v2.f64 	{%fd5568, %fd5569}, [%rd267+32];
	fma.rn.f64 	%fd5570, %fd5567, %fd5558, %fd5568;
	fma.rn.f64 	%fd5571, %fd5570, %fd5558, %fd5569;
	fma.rn.f64 	%fd5572, %fd5571, %fd21358, %fd21358;
	fma.rn.f64 	%fd5573, %fd5571, %fd5558, 0d3FF0000000000000;
	selp.f64 	%fd5574, %fd5573, %fd5572, %p255;
	and.b32  	%r2372, %r4708, 2;
	setp.eq.s32 	%p256, %r2372, 0;
	mov.f64 	%fd5575, 0d0000000000000000;
	sub.f64 	%fd5576, %fd5575, %fd5574;
	selp.f64 	%fd5577, %fd5574, %fd5576, %p256;
	add.f64 	%fd424, %fd411, %fd5577;
	ld.global.f64 	%fd5578, [%rd2+768];
	ld.global.f64 	%fd5579, [%rd2+776];
	ld.global.f64 	%fd5580, [%rd2+784];
	sub.f64 	%fd5581, %fd5578, %fd1;
	sub.f64 	%fd5582, %fd5579, %fd2;
	sub.f64 	%fd5583, %fd5580, %fd3;
	mul.f64 	%fd5584, %fd5582, %fd5582;
	fma.rn.f64 	%fd5585, %fd5581, %fd5581, %fd5584;
	fma.rn.f64 	%fd5586, %fd5583, %fd5583, %fd5585;
	sqrt.rn.f64 	%fd5587, %fd5586;
	sub.f64 	%fd5588, %fd5578, %fd4;
	sub.f64 	%fd5589, %fd5579, %fd5;
	sub.f64 	%fd5590, %fd5580, %fd6;
	mul.f64 	%fd5591, %fd5589, %fd5589;
	fma.rn.f64 	%fd5592, %fd5588, %fd5588, %fd5591;
	fma.rn.f64 	%fd5593, %fd5590, %fd5590, %fd5592;
	sqrt.rn.f64 	%fd5594, %fd5593;
	add.f64 	%fd5595, %fd5587, %fd5594;
	mul.f64 	%fd425, %fd5595, 0d40C88B2F704A9409;
	abs.f64 	%fd426, %fd425;
	setp.eq.f64 	%p257, %fd426, 0d7FF0000000000000;
	@%p257 bra 	$L__BB0_293;
	mul.f64 	%fd5596, %fd425, 0d3FE45F306DC9C883;
	cvt.rni.s32.f64 	%r4709, %fd5596;
	cvt.rn.f64.s32 	%fd5597, %r4709;
	fma.rn.f64 	%fd5598, %fd5597, 0dBFF921FB54442D18, %fd425;
	fma.rn.f64 	%fd5599, %fd5597, 0dBC91A62633145C00, %fd5598;
	fma.rn.f64 	%fd21360, %fd5597, 0dB97B839A252049C0, %fd5599;
	setp.ltu.f64 	%p258, %fd426, 0d41E0000000000000;
	@%p258 bra 	$L__BB0_292;
	{ // callseq 64, 0
	.param .b64 param0;
	st.param.f64 	[param0], %fd425;
	.param .align 16 .b8 retval0[16];
	call.uni (retval0), 
	__internal_trig_reduction_slowpathd, 
	(
	param0
	);
	ld.param.f64 	%fd21360, [retval0];
	ld.param.b32 	%r4709, [retval0+8];
	} // callseq 64
$L__BB0_292:
	add.s32 	%r4710, %r4709, 1;
	bra.uni 	$L__BB0_294;
$L__BB0_293:
	mov.f64 	%fd5601, 0d0000000000000000;
	mul.rn.f64 	%fd21360, %fd425, %fd5601;
	mov.b32 	%r4710, 1;
$L__BB0_294:
	setp.eq.f64 	%p259, %fd426, 0d7FF0000000000000;
	shl.b32 	%r2375, %r4710, 6;
	cvt.u64.u32 	%rd268, %r2375;
	and.b64  	%rd269, %rd268, 64;
	mov.u64 	%rd270, __cudart_sin_cos_coeffs;
	add.s64 	%rd271, %rd270, %rd269;
	mul.rn.f64 	%fd5602, %fd21360, %fd21360;
	and.b32  	%r2376, %r4710, 1;
	setp.eq.b32 	%p260, %r2376, 1;
	selp.f64 	%fd5603, 0dBDA8FF8320FD8164, 0d3DE5DB65F9785EBA, %p260;
	ld.global.nc.v2.f64 	{%fd5604, %fd5605}, [%rd271];
	fma.rn.f64 	%fd5606, %fd5603, %fd5602, %fd5604;
	fma.rn.f64 	%fd5607, %fd5606, %fd5602, %fd5605;
	ld.global.nc.v2.f64 	{%fd5608, %fd5609}, [%rd271+16];
	fma.rn.f64 	%fd5610, %fd5607, %fd5602, %fd5608;
	fma.rn.f64 	%fd5611, %fd5610, %fd5602, %fd5609;
	ld.global.nc.v2.f64 	{%fd5612, %fd5613}, [%rd271+32];
	fma.rn.f64 	%fd5614, %fd5611, %fd5602, %fd5612;
	fma.rn.f64 	%fd5615, %fd5614, %fd5602, %fd5613;
	fma.rn.f64 	%fd5616, %fd5615, %fd21360, %fd21360;
	fma.rn.f64 	%fd5617, %fd5615, %fd5602, 0d3FF0000000000000;
	selp.f64 	%fd5618, %fd5617, %fd5616, %p260;
	and.b32  	%r2377, %r4710, 2;
	setp.eq.s32 	%p261, %r2377, 0;
	mov.f64 	%fd5619, 0d0000000000000000;
	sub.f64 	%fd5620, %fd5619, %fd5618;
	selp.f64 	%fd5621, %fd5618, %fd5620, %p261;
	add.f64 	%fd432, %fd419, %fd5621;
	@%p259 bra 	$L__BB0_297;
	mul.f64 	%fd5622, %fd425, 0d3FE45F306DC9C883;
	cvt.rni.s32.f64 	%r4711, %fd5622;
	cvt.rn.f64.s32 	%fd5623, %r4711;
	fma.rn.f64 	%fd5624, %fd5623, 0dBFF921FB54442D18, %fd425;
	fma.rn.f64 	%fd5625, %fd5623, 0dBC91A62633145C00, %fd5624;
	fma.rn.f64 	%fd21361, %fd5623, 0dB97B839A252049C0, %fd5625;
	setp.ltu.f64 	%p262, %fd426, 0d41E0000000000000;
	@%p262 bra 	$L__BB0_298;
	{ // callseq 65, 0
	.param .b64 param0;
	st.param.f64 	[param0], %fd425;
	.param .align 16 .b8 retval0[16];
	call.uni (retval0), 
	__internal_trig_reduction_slowpathd, 
	(
	param0
	);
	ld.param.f64 	%fd21361, [retval0];
	ld.param.b32 	%r4711, [retval0+8];
	} // callseq 65
	bra.uni 	$L__BB0_298;
$L__BB0_297:
	mov.f64 	%fd5627, 0d0000000000000000;
	mul.rn.f64 	%fd21361, %fd425, %fd5627;
	mov.b32 	%r4711, 0;
$L__BB0_298:
	shl.b32 	%r2380, %r4711, 6;
	cvt.u64.u32 	%rd272, %r2380;
	and.b64  	%rd273, %rd272, 64;
	add.s64 	%rd275, %rd270, %rd273;
	mul.rn.f64 	%fd5628, %fd21361, %fd21361;
	and.b32  	%r2381, %r4711, 1;
	setp.eq.b32 	%p263, %r2381, 1;
	selp.f64 	%fd5629, 0dBDA8FF8320FD8164, 0d3DE5DB65F9785EBA, %p263;
	ld.global.nc.v2.f64 	{%fd5630, %fd5631}, [%rd275];
	fma.rn.f64 	%fd5632, %fd5629, %fd5628, %fd5630;
	fma.rn.f64 	%fd5633, %fd5632, %fd5628, %fd5631;
	ld.global.nc.v2.f64 	{%fd5634, %fd5635}, [%rd275+16];
	fma.rn.f64 	%fd5636, %fd5633, %fd5628, %fd5634;
	fma.rn.f64 	%fd5637, %fd5636, %fd5628, %fd5635;
	ld.global.nc.v2.f64 	{%fd5638, %fd5639}, [%rd275+32];
	fma.rn.f64 	%fd5640, %fd5637, %fd5628, %fd5638;
	fma.rn.f64 	%fd5641, %fd5640, %fd5628, %fd5639;
	fma.rn.f64 	%fd5642, %fd5641, %fd21361, %fd21361;
	fma.rn.f64 	%fd5643, %fd5641, %fd5628, 0d3FF0000000000000;
	selp.f64 	%fd5644, %fd5643, %fd5642, %p263;
	and.b32  	%r2382, %r4711, 2;
	setp.eq.s32 	%p264, %r2382, 0;
	mov.f64 	%fd5645, 0d0000000000000000;
	sub.f64 	%fd5646, %fd5645, %fd5644;
	selp.f64 	%fd5647, %fd5644, %fd5646, %p264;
	add.f64 	%fd437, %fd424, %fd5647;
	ld.global.f64 	%fd5648, [%rd2+792];
	ld.global.f64 	%fd5649, [%rd2+800];
	ld.global.f64 	%fd5650, [%rd2+808];
	sub.f64 	%fd5651, %fd5648, %fd1;
	sub.f64 	%fd5652, %fd5649, %fd2;
	sub.f64 	%fd5653, %fd5650, %fd3;
	mul.f64 	%fd5654, %fd5652, %fd5652;
	fma.rn.f64 	%fd5655, %fd5651, %fd5651, %fd5654;
	fma.rn.f64 	%fd5656, %fd5653, %fd5653, %fd5655;
	sqrt.rn.f64 	%fd5657, %fd5656;
	sub.f64 	%fd5658, %fd5648, %fd4;
	sub.f64 	%fd5659, %fd5649, %fd5;
	sub.f64 	%fd5660, %fd5650, %fd6;
	mul.f64 	%fd5661, %fd5659, %fd5659;
	fma.rn.f64 	%fd5662, %fd5658, %fd5658, %fd5661;
	fma.rn.f64 	%fd5663, %fd5660, %fd5660, %fd5662;
	sqrt.rn.f64 	%fd5664, %fd5663;
	add.f64 	%fd5665, %fd5657, %fd5664;
	mul.f64 	%fd438, %fd5665, 0d40C88B2F704A9409;
	abs.f64 	%fd439, %fd438;
	setp.eq.f64 	%p265, %fd439, 0d7FF0000000000000;
	@%p265 bra 	$L__BB0_302;
	mul.f64 	%fd5666, %fd438, 0d3FE45F306DC9C883;
	cvt.rni.s32.f64 	%r4712, %fd5666;
	cvt.rn.f64.s32 	%fd5667, %r4712;
	fma.rn.f64 	%fd5668, %fd5667, 0dBFF921FB54442D18, %fd438;
	fma.rn.f64 	%fd5669, %fd5667, 0dBC91A62633145C00, %fd5668;
	fma.rn.f64 	%fd21363, %fd5667, 0dB97B839A252049C0, %fd5669;
	setp.ltu.f64 	%p266, %fd439, 0d41E0000000000000;
	@%p266 bra 	$L__BB0_301;
	{ // callseq 66, 0
	.param .b64 param0;
	st.param.f64 	[param0], %fd438;
	.param .align 16 .b8 retval0[16];
	call.uni (retval0), 
	__internal_trig_reduction_slowpathd, 
	(
	param0
	);
	ld.param.f64 	%fd21363, [retval0];
	ld.param.b32 	%r4712, [retval0+8];
	} // callseq 66
$L__BB0_301:
	add.s32 	%r4713, %r4712, 1;
	bra.uni 	$L__BB0_303;
$L__BB0_302:
	mov.f64 	%fd5671, 0d0000000000000000;
	mul.rn.f64 	%fd21363, %fd438, %fd5671;
	mov.b32 	%r4713, 1;
$L__BB0_303:
	setp.eq.f64 	%p267, %fd439, 0d7FF0000000000000;
	shl.b32 	%r2385, %r4713, 6;
	cvt.u64.u32 	%rd276, %r2385;
	and.b64  	%rd277, %rd276, 64;
	mov.u64 	%rd278, __cudart_sin_cos_coeffs;
	add.s64 	%rd279, %rd278, %rd277;
	mul.rn.f64 	%fd5672, %fd21363, %fd21363;
	and.b32  	%r2386, %r4713, 1;
	setp.eq.b32 	%p268, %r2386, 1;
	selp.f64 	%fd5673, 0dBDA8FF8320FD8164, 0d3DE5DB65F9785EBA, %p268;
	ld.global.nc.v2.f64 	{%fd5674, %fd5675}, [%rd279];
	fma.rn.f64 	%fd5676, %fd5673, %fd5672, %fd5674;
	fma.rn.f64 	%fd5677, %fd5676, %fd5672, %fd5675;
	ld.global.nc.v2.f64 	{%fd5678, %fd5679}, [%rd279+16];
	fma.rn.f64 	%fd5680, %fd5677, %fd5672, %fd5678;
	fma.rn.f64 	%fd5681, %fd5680, %fd5672, %fd5679;
	ld.global.nc.v2.f64 	{%fd5682, %fd5683}, [%rd279+32];
	fma.rn.f64 	%fd5684, %fd5681, %fd5672, %fd5682;
	fma.rn.f64 	%fd5685, %fd5684, %fd5672, %fd5683;
	fma.rn.f64 	%fd5686, %fd5685, %fd21363, %fd21363;
	fma.rn.f64 	%fd5687, %fd5685, %fd5672, 0d3FF0000000000000;
	selp.f64 	%fd5688, %fd5687, %fd5686, %p268;
	and.b32  	%r2387, %r4713, 2;
	setp.eq.s32 	%p269, %r2387, 0;
	mov.f64 	%fd5689, 0d0000000000000000;
	sub.f64 	%fd5690, %fd5689, %fd5688;
	selp.f64 	%fd5691, %fd5688, %fd5690, %p269;
	add.f64 	%fd445, %fd432, %fd5691;
	@%p267 bra 	$L__BB0_306;
	mul.f64 	%fd5692, %fd438, 0d3FE45F306DC9C883;
	cvt.rni.s32.f64 	%r4714, %fd5692;
	cvt.rn.f64.s32 	%fd5693, %r4714;
	fma.rn.f64 	%fd5694, %fd5693, 0dBFF921FB54442D18, %fd438;
	fma.rn.f64 	%fd5695, %fd5693, 0dBC91A62633145C00, %fd5694;
	fma.rn.f64 	%fd21364, %fd5693, 0dB97B839A252049C0, %fd5695;
	setp.ltu.f64 	%p270, %fd439, 0d41E0000000000000;
	@%p270 bra 	$L__BB0_307;
	{ // callseq 67, 0
	.param .b64 param0;
	st.param.f64 	[param0], %fd438;
	.param .align 16 .b8 retval0[16];
	call.uni (retval0), 
	__internal_trig_reduction_slowpathd, 
	(
	param0
	);
	ld.param.f64 	%fd21364, [retval0];
	ld.param.b32 	%r4714, [retval0+8];
	} // callseq 67
	bra.uni 	$L__BB0_307;
$L__BB0_306:
	mov.f64 	%fd5697, 0d0000000000000000;
	mul.rn.f64 	%fd21364, %fd438, %fd5697;
	mov.b32 	%r4714, 0;
$L__BB0_307:
	shl.b32 	%r2390, %r4714, 6;
	cvt.u64.u32 	%rd280, %r2390;
	and.b64  	%rd281, %rd280, 64;
	add.s64 	%rd283, %rd278, %rd281;
	mul.rn.f64 	%fd5698, %fd21364, %fd21364;
	and.b32  	%r2391, %r4714, 1;
	setp.eq.b32 	%p271, %r2391, 1;
	selp.f64 	%fd5699, 0dBDA8FF8320FD8164, 0d3DE5DB65F9785EBA, %p271;
	ld.global.nc.v2.f64 	{%fd5700, %fd5701}, [%rd283];
	fma.rn.f64 	%fd5702, %fd5699, %fd5698, %fd5700;
	fma.rn.f64 	%fd5703, %fd5702, %fd5698, %fd5701;
	ld.global.nc.v2.f64 	{%fd5704, %fd5705}, [%rd283+16];
	fma.rn.f64 	%fd5706, %fd5703, %fd5698, %fd5704;
	fma.rn.f64 	%fd5707, %fd5706, %fd5698, %fd5705;
	ld.global.nc.v2.f64 	{%fd5708, %fd5709}, [%rd283+32];
	fma.rn.f64 	%fd5710, %fd5707, %fd5698, %fd5708;
	fma.rn.f64 	%fd5711, %fd5710, %fd5698, %fd5709;
	fma.rn.f64 	%fd5712, %fd5711, %fd21364, %fd21364;
	fma.rn.f64 	%fd5713, %fd5711, %fd5698, 0d3FF0000000000000;
	selp.f64 	%fd5714, %fd5713, %fd5712, %p271;
	and.b32  	%r2392, %r4714, 2;
	setp.eq.s32 	%p272, %r2392, 0;
	mov.f64 	%fd5715, 0d0000000000000000;
	sub.f64 	%fd5716, %fd5715, %fd5714;
	selp.f64 	%fd5717, %fd5714, %fd5716, %p272;
	add.f64 	%fd450, %fd437, %fd5717;
	ld.global.f64 	%fd5718, [%rd2+816];
	ld.global.f64 	%fd5719, [%rd2+824];
	ld.global.f64 	%fd5720, [%rd2+832];
	sub.f64 	%fd5721, %fd5718, %fd1;
	sub.f64 	%fd5722, %fd5719, %fd2;
	sub.f64 	%fd5723, %fd5720, %fd3;
	mul.f64 	%fd5724, %fd5722, %fd5722;
	fma.rn.f64 	%fd5725, %fd5721, %fd5721, %fd5724;
	fma.rn.f64 	%fd5726, %fd5723, %fd5723, %fd5725;
	sqrt.rn.f64 	%fd5727, %fd5726;
	sub.f64 	%fd5728, %fd5718, %fd4;
	sub.f64 	%fd5729, %fd5719, %fd5;
	sub.f64 	%fd5730, %fd5720, %fd6;
	mul.f64 	%fd5731, %fd5729, %fd5729;
	fma.rn.f64 	%fd5732, %fd5728, %fd5728, %fd5731;
	fma.rn.f64 	%fd5733, %fd5730, %fd5730, %fd5732;
	sqrt.rn.f64 	%fd5734, %fd5733;
	add.f64 	%fd5735, %fd5727, %fd5734;
	mul.f64 	%fd451, %fd5735, 0d40C88B2F704A9409;
	abs.f64 	%fd452, %fd451;
	setp.eq.f64 	%p273, %fd452, 0d7FF0000000000000;
	@%p273 bra 	$L__BB0_311;
	mul.f64 	%fd5736, %fd451, 0d3FE45F306DC9C883;
	cvt.rni.s32.f64 	%r4715, %fd5736;
	cvt.rn.f64.s32 	%fd5737, %r4715;
	fma.rn.f64 	%fd5738, %fd5737, 0dBFF921FB54442D18, %fd451;
	fma.rn.f64 	%fd5739, %fd5737, 0dBC91A62633145C00, %fd5738;
	fma.rn.f64 	%fd21366, %fd5737, 0dB97B839A252049C0, %fd5739;
	setp.ltu.f64 	%p274, %fd452, 0d41E0000000000000;
	@%p274 bra 	$L__BB0_310;
	{ // callseq 68, 0
	.param .b64 param0;
	st.param.f64 	[param0], %fd451;
	.param .align 16 .b8 retval0[16];
	call.uni (retval0), 
	__internal_trig_reduction_slowpathd, 
	(
	param0
	);
	ld.param.f64 	%fd21366, [retval0];
	ld.param.b32 	%r4715, [retval0+8];
	} // callseq 68
$L__BB0_310:
	add.s32 	%r4716, %r4715, 1;
	bra.uni 	$L__BB0_312;
$L__BB0_311:
	mov.f64 	%fd5741, 0d0000000000000000;
	mul.rn.f64 	%fd21366, %fd451, %fd5741;
	mov.b32 	%r4716, 1;
$L__BB0_312:
	setp.eq.f64 	%p275, %fd452, 0d7FF0000000000000;
	shl.b32 	%r2395, %r4716, 6;
	cvt.u64.u32 	%rd284, %r2395;
	and.b64  	%rd285, %rd284, 64;
	mov.u64 	%rd286, __cudart_sin_cos_coeffs;
	add.s64 	%rd287, %rd286, %rd285;
	mul.rn.f64 	%fd5742, %fd21366, %fd21366;
	and.b32  	%r2396, %r4716, 1;
	setp.eq.b32 	%p276, %r2396, 1;
	selp.f64 	%fd5743, 0dBDA8FF8320FD8164, 0d3DE5DB65F9785EBA, %p276;
	ld.global.nc.v2.f64 	{%fd5744, %fd5745}, [%rd287];
	fma.rn.f64 	%fd5746, %fd5743, %fd5742, %fd5744;
	fma.rn.f64 	%fd5747, %fd5746, %fd5742, %fd5745;
	ld.global.nc.v2.f64 	{%fd5748, %fd5749}, [%rd287+16];
	fma.rn.f64 	%fd5750, %fd5747, %fd5742, %fd5748;
	fma.rn.f64 	%fd5751, %fd5750, %fd5742, %fd5749;
	ld.global.nc.v2.f64 	{%fd5752, %fd5753}, [%rd287+32];
	fma.rn.f64 	%fd5754, %fd5751, %fd5742, %fd5752;
	fma.rn.f64 	%fd5755, %fd5754, %fd5742, %fd5753;
	fma.rn.f64 	%fd5756, %fd5755, %fd21366, %fd21366;
	fma.rn.f64 	%fd5757, %fd5755, %fd5742, 0d3FF0000000000000;
	selp.f64 	%fd5758, %fd5757, %fd5756, %p276;
	and.b32  	%r2397, %r4716, 2;
	setp.eq.s32 	%p277, %r2397, 0;
	mov.f64 	%fd5759, 0d0000000000000000;
	sub.f64 	%fd5760, %fd5759, %fd5758;
	selp.f64 	%fd5761, %fd5758, %fd5760, %p277;
	add.f64 	%fd458, %fd445, %fd5761;
	@%p275 bra 	$L__BB0_315;
	mul.f64 	%fd5762, %fd451, 0d3FE45F306DC9C883;
	cvt.rni.s32.f64 	%r4717, %fd5762;
	cvt.rn.f64.s32 	%fd5763, %r4717;
	fma.rn.f64 	%fd5764, %fd5763, 0dBFF921FB54442D18, %fd451;
	fma.rn.f64 	%fd5765, %fd5763, 0dBC91A62633145C00, %fd5764;
	fma.rn.f64 	%fd21367, %fd5763, 0dB97B839A252049C0, %fd5765;
	setp.ltu.f64 	%p278, %fd452, 0d41E0000000000000;
	@%p278 bra 	$L__BB0_316;
	{ // callseq 69, 0
	.param .b64 param0;
	st.param.f64 	[param0], %fd451;
	.param .align 16 .b8 retval0[16];
	call.uni (retval0), 
	__internal_trig_reduction_slowpathd, 
	(
	param0
	);
	ld.param.f64 	%fd21367, [retval0];
	ld.param.b32 	%r4717, [retval0+8];
	} // callseq 69
	bra.uni 	$L__BB0_316;
$L__BB0_315:
	mov.f64 	%fd5767, 0d0000000000000000;
	mul.rn.f64 	%fd21367, %fd451, %fd5767;
	mov.b32 	%r4717, 0;
$L__BB0_316:
	shl.b32 	%r2400, %r4717, 6;
	cvt.u64.u32 	%rd288, %r2400;
	and.b64  	%rd289, %rd288, 64;
	add.s64 	%rd291, %rd286, %rd289;
	mul.rn.f64 	%fd5768, %fd21367, %fd21367;
	and.b32  	%r2401, %r4717, 1;
	setp.eq.b32 	%p279, %r2401, 1;
	selp.f64 	%fd5769, 0dBDA8FF8320FD8164, 0d3DE5DB65F9785EBA, %p279;
	ld.global.nc.v2.f64 	{%fd5770, %fd5771}, [%rd291];
	fma.rn.f64 	%fd5772, %fd5769, %fd5768, %fd5770;
	fma.rn.f64 	%fd5773, %fd5772, %fd5768, %fd5771;
	ld.global.nc.v2.f64 	{%fd5774, %fd5775}, [%rd291+16];
	fma.rn.f64 	%fd5776, %fd5773, %fd5768, %fd5774;
	fma.rn.f64 	%fd5777, %fd5776, %fd5768, %fd5775;
	ld.global.nc.v2.f64 	{%fd5778, %fd5779}, [%rd291+32];
	fma.rn.f64 	%fd5780, %fd5777, %fd5768, %fd5778;
	fma.rn.f64 	%fd5781, %fd5780, %fd5768, %fd5779;
	fma.rn.f64 	%fd5782, %fd5781, %fd21367, %fd21367;
	fma.rn.f64 	%fd5783, %fd5781, %fd5768, 0d3FF0000000000000;
	selp.f64 	%fd5784, %fd5783, %fd5782, %p279;
	and.b32  	%r2402, %r4717, 2;
	setp.eq.s32 	%p280, %r2402, 0;
	mov.f64 	%fd5785, 0d0000000000000000;
	sub.f64 	%fd5786, %fd5785, %fd5784;
	selp.f64 	%fd5787, %fd5784, %fd5786, %p280;
	add.f64 	%fd463, %fd450, %fd5787;
	ld.global.f64 	%fd5788, [%rd2+840];
	ld.global.f64 	%fd5789, [%rd2+848];
	ld.global.f64 	%fd5790, [%rd2+856];
	sub.f64 	%fd5791, %fd5788, %fd1;
	sub.f64 	%fd5792, %fd5789, %fd2;
	sub.f64 	%fd5793, %fd5790, %fd3;
	mul.f64 	%fd5794, %fd5792, %fd5792;
	fma.rn.f64 	%fd5795, %fd5791, %fd5791, %fd5794;
	fma.rn.f64 	%fd5796, %fd5793, %fd5793, %fd5795;
	sqrt.rn.f64 	%fd5797, %fd5796;
	sub.f64 	%fd5798, %fd5788, %fd4;
	sub.f64 	%fd5799, %fd5789, %fd5;
	sub.f64 	%fd5800, %fd5790, %fd6;
	mul.f64 	%fd5801, %fd5799, %fd5799;
	fma.rn.f64 	%fd5802, %fd5798, %fd5798, %fd5801;
	fma.rn.f64 	%fd5803, %fd5800, %fd5800, %fd5802;
	sqrt.rn.f64 	%fd5804, %fd5803;
	add.f64 	%fd5805, %fd5797, %fd5804;
	mul.f64 	%fd464, %fd5805, 0d40C88B2F704A9409;
	abs.f64 	%fd465, %fd464;
	setp.eq.f64 	%p281, %fd465, 0d7FF0000000000000;
	@%p281 bra 	$L__BB0_320;
	mul.f64 	%fd5806, %fd464, 0d3FE45F306DC9C883;
	cvt.rni.s32.f64 	%r4718, %fd5806;
	cvt.rn.f64.s32 	%fd5807, %r4718;
	fma.rn.f64 	%fd5808, %fd5807, 0dBFF921FB54442D18, %fd464;
	fma.rn.f64 	%fd5809, %fd5807, 0dBC91A62633145C00, %fd5808;
	fma.rn.f64 	%fd21369, %fd5807, 0dB97B839A252049C0, %fd5809;
	setp.ltu.f64 	%p282, %fd465, 0d41E0000000000000;
	@%p282 bra 	$L__BB0_319;
	{ // callseq 70, 0
	.param .b64 param0;
	st.param.f64 	[param0], %fd464;
	.param .align 16 .b8 retval0[16];
	call.uni (retval0), 
	__internal_trig_reduction_slowpathd, 
	(
	param0
	);
	ld.param.f64 	%fd21369, [retval0];
	ld.param.b32 	%r4718, [retval0+8];
	} // callseq 70
$L__BB0_319:
	add.s32 	%r4719, %r4718, 1;
	bra.uni 	$L__BB0_321;
$L__BB0_320:
	mov.f64 	%fd5811, 0d0000000000000000;
	mul.rn.f64 	%fd21369, %fd464, %fd5811;
	mov.b32 	%r4719, 1;
$L__BB0_321:
	setp.eq.f64 	%p283, %fd465, 0d7FF0000000000000;
	shl.b32 	%r2405, %r4719, 6;
	cvt.u64.u32 	%rd292, %r2405;
	and.b64  	%rd293, %rd292, 64;
	mov.u64 	%rd294, __cudart_sin_cos_coeffs;
	add.s64 	%rd295, %rd294, %rd293;
	mul.rn.f64 	%fd5812, %fd21369, %fd21369;
	and.b32  	%r2406, %r4719, 1;
	setp.eq.b32 	%p284, %r2406, 1;
	selp.f64 	%fd5813, 0dBDA8FF8320FD8164, 0d3DE5DB65F9785EBA, %p284;
	ld.global.nc.v2.f64 	{%fd5814, %fd5815}, [%rd295];
	fma.rn.f64 	%fd5816, %fd5813, %fd5812, %fd5814;
	fma.rn.f64 	%fd5817, %fd5816, %fd5812, %fd5815;
	ld.global.nc.v2.f64 	{%fd5818, %fd5819}, [%rd295+16];
	fma.rn.f64 	%fd5820, %fd5817, %fd5812, %fd5818;
	fma.rn.f64 	%fd5821, %fd5820, %fd5812, %fd5819;
	ld.global.nc.v2.f64 	{%fd5822, %fd5823}, [%rd295+32];
	fma.rn.f64 	%fd5824, %fd5821, %fd5812, %fd5822;
	fma.rn.f64 	%fd5825, %fd5824, %fd5812, %fd5823;
	fma.rn.f64 	%fd5826, %fd5825, %fd21369, %fd21369;
	fma.rn.f64 	%fd5827, %fd5825, %fd5812, 0d3FF0000000000000;
	selp.f64 	%fd5828, %fd5827, %fd5826, %p284;
	and.b32  	%r2407, %r4719, 2;
	setp.eq.s32 	%p285, %r2407, 0;
	mov.f64 	%fd5829, 0d0000000000000000;
	sub.f64 	%fd5830, %fd5829, %fd5828;
	selp.f64 	%fd5831, %fd5828, %fd5830, %p285;
	add.f64 	%fd471, %fd458, %fd5831;
	@%p283 bra 	$L__BB0_324;
	mul.f64 	%fd5832, %fd464, 0d3FE45F306DC9C883;
	cvt.rni.s32.f64 	%r4720, %fd5832;
	cvt.rn.f64.s32 	%fd5833, %r4720;
	fma.rn.f64 	%fd5834, %fd5833, 0dBFF921FB54442D18, %fd464;
	fma.rn.f64 	%fd5835, %fd5833, 0dBC91A62633145C00, %fd5834;
	fma.rn.f64 	%fd21370, %fd5833, 0dB97B839A252049C0, %fd5835;
	setp.ltu.f64 	%p286, %fd465, 0d41E0000000000000;
	@%p286 bra 	$L__BB0_325;
	{ // callseq 71, 0
	.param .b64 param0;
	st.param.f64 	[param0], %fd464;
	.param .align 16 .b8 retval0[16];
	call.uni (retval0), 
	__internal_trig_reduction_slowpathd, 
	(
	param0
	);
	ld.param.f64 	%fd21370, [retval0];
	ld.param.b32 	%r4720, [retval0+8];
	} // callseq 71
	bra.uni 	$L__BB0_325;
$L__BB0_324:
	mov.f64 	%fd5837, 0d0000000000000000;
	mul.rn.f64 	%fd21370, %fd464, %fd5837;
	mov.b32 	%r4720, 0;
$L__BB0_325:
	shl.b32 	%r2410, %r4720, 6;
	cvt.u64.u32 	%rd296, %r2410;
	and.b64  	%rd297, %rd296, 64;
	add.s64 	%rd299, %rd294, %rd297;
	mul.rn.f64 	%fd5838, %fd21370, %fd21370;
	and.b32  	%r2411, %r4720, 1;
	setp.eq.b32 	%p287, %r2411, 1;
	selp.f64 	%fd5839, 0dBDA8FF8320FD8164, 0d3DE5DB65F9785EBA, %p287;
	ld.global.nc.v2.f64 	{%fd5840, %fd5841}, [%rd299];
	fma.rn.f64 	%fd5842, %fd5839, %fd5838, %fd5840;
	fma.rn.f64 	%fd5843, %fd5842, %fd5838, %fd5841;
	ld.global.nc.v2.f64 	{%fd5844, %fd5845}, [%rd299+16];
	fma.rn.f64 	%fd5846, %fd5843, %fd5838, %fd5844;
	fma.rn.f64 	%fd5847, %fd5846, %fd5838, %fd5845;
	ld.global.nc.v2.f64 	{%fd5848, %fd5849}, [%rd299+32];
	fma.rn.f64 	%fd5850, %fd5847, %fd5838, %fd5848;
	fma.rn.f64 	%fd5851, %fd5850, %fd5838, %fd5849;
	fma.rn.f64 	%fd5852, %fd5851, %fd21370, %fd21370;
	fma.rn.f64 	%fd5853, %fd5851, %fd5838, 0d3FF0000000000000;
	selp.f64 	%fd5854, %fd5853, %fd5852, %p287;
	and.b32  	%r2412, %r4720, 2;
	setp.eq.s32 	%p288, %r2412, 0;
	mov.f64 	%fd5855, 0d0000000000000000;
	sub.f64 	%fd5856, %fd5855, %fd5854;
	selp.f64 	%fd5857, %fd5854, %fd5856, %p288;
	add.f64 	%fd476, %fd463, %fd5857;
	ld.global.f64 	%fd5858, [%rd2+864];
	ld.global.f64 	%fd5859, [%rd2+872];
	ld.global.f64 	%fd5860, [%rd2+880];
	sub.f64 	%fd5861, %fd5858, %fd1;
	sub.f64 	%fd5862, %fd5859, %fd2;
	sub.f64 	%fd5863, %fd5860, %fd3;
	mul.f64 	%fd5864, %fd5862, %fd5862;
	fma.rn.f64 	%fd5865, %fd5861, %fd5861, %fd5864;
	fma.rn.f64 	%fd5866, %fd5863, %fd5863, %fd5865;
	sqrt.rn.f64 	%fd5867, %fd5866;
	sub.f64 	%fd5868, %fd5858, %fd4;
	sub.f64 	%fd5869, %fd5859, %fd5;
	sub.f64 	%fd5870, %fd5860, %fd6;
	mul.f64 	%fd5871, %fd5869, %fd5869;
	fma.rn.f64 	%fd5872, %fd5868, %fd5868, %fd5871;
	fma.rn.f64 	%fd5873, %fd5870, %fd5870, %fd5872;
	sqrt.rn.f64 	%fd5874, %fd5873;
	add.f64 	%fd5875, %fd5867, %fd5874;
	mul.f64 	%fd477, %fd5875, 0d40C88B2F704A9409;
	abs.f64 	%fd478, %fd477;
	setp.eq.f64 	%p289, %fd478, 0d7FF0000000000000;
	@%p289 bra 	$L__BB0_329;
	mul.f64 	%fd5876, %fd477, 0d3FE45F306DC9C883;
	cvt.rni.s32.f64 	%r4721, %fd5876;
	cvt.rn.f64.s32 	%fd5877, %r4721;
	fma.rn.f64 	%fd5878, %fd5877, 0dBFF921FB54442D18, %fd477;
	fma.rn.f64 	%fd5879, %fd5877, 0dBC91A62633145C00, %fd5878;
	fma.rn.f64 	%fd21372, %fd5877, 0dB97B839A252049C0, %fd5879;
	setp.ltu.f64 	%p290, %fd478, 0d41E0000000000000;
	@%p290 bra 	$L__BB0_328;
	{ // callseq 72, 0
	.param .b64 param0;
	st.param.f64 	[param0], %fd477;
	.param .align 16 .b8 retval0[16];
	call.uni (retval0), 
	__internal_trig_reduction_slowpathd, 
	(
	param0
	);
	ld.param.f64 	%fd21372, [retval0];
	ld.param.b32 	%r4721, [retval0+8];
	} // callseq 72
$L__BB0_328:
	add.s32 	%r4722, %r4721, 1;
	bra.uni 	$L__BB0_330;
$L__BB0_329:
	mov.f64 	%fd5881, 0d0000000000000000;
	mul.rn.f64 	%fd21372, %fd477, %fd5881;
	mov.b32 	%r4722, 1;
$L__BB0_330:
	setp.eq.f64 	%p291, %fd478, 0d7FF0000000000000;
	shl.b32 	%r2415, %r4722, 6;
	cvt.u64.u32 	%rd300, %r2415;
	and.b64  	%rd301, %rd300, 64;
	mov.u64 	%rd302, __cudart_sin_cos_coeffs;
	add.s64 	%rd303, %rd302, %rd301;
	mul.rn.f64 	%fd5882, %fd21372, %fd21372;
	and.b32  	%r2416, %r4722, 1;
	setp.eq.b32 	%p292, %r2416, 1;
	selp.f64 	%fd5883, 0dBDA8FF8320FD8164, 0d3DE5DB65F9785EBA, %p292;
	ld.global.nc.v2.f64 	{%fd5884, %fd5885}, [%rd303];
	fma.rn.f64 	%fd5886, %fd5883, %fd5882, %fd5884;
	fma.rn.f64 	%fd5887, %fd5886, %fd5882, %fd5885;
	ld.global.nc.v2.f64 	{%fd5888, %fd5889}, [%rd303+16];
	fma.rn.f64 	%fd5890, %fd5887, %fd5882, %fd5888;
	fma.rn.f64 	%fd5891, %fd5890, %fd5882, %fd5889;
	ld.global.nc.v2.f64 	{%fd5892, %fd5893}, [%rd303+32];
	fma.rn.f64 	%fd5894, %fd5891, %fd5882, %fd5892;
	fma.rn.f64 	%fd5895, %fd5894, %fd5882, %fd5893;
	fma.rn.f64 	%fd5896, %fd5895, %fd21372, %fd21372;
	fma.rn.f64 	%fd5897, %fd5895, %fd5882, 0d3FF0000000000000;
	selp.f64 	%fd5898, %fd5897, %fd5896, %p292;
	and.b32  	%r2417, %r4722, 2;
	setp.eq.s32 	%p293, %r2417, 0;
	mov.f64 	%fd5899, 0d0000000000000000;
	sub.f64 	%fd5900, %fd5899, %fd5898;
	selp.f64 	%fd5901, %fd5898, %fd5900, %p293;
	add.f64 	%fd484, %fd471, %fd5901;
	@%p291 bra 	$L__BB0_333;
	mul.f64 	%fd5902, %fd477, 0d3FE45F306DC9C883;
	cvt.rni.s32.f64 	%r4723, %fd5902;
	cvt.rn.f64.s32 	%fd5903, %r4723;
	fma.rn.f64 	%fd5904, %fd5903, 0dBFF921FB54442D18, %fd477;
	fma.rn.f64 	%fd5905, %fd5903, 0dBC91A62633145C00, %fd5904;
	fma.rn.f64 	%fd21373, %fd5903, 0dB97B839A252049C0, %fd5905;
	setp.ltu.f64 	%p294, %fd478, 0d41E0000000000000;
	@%p294 bra 	$L__BB0_334;
	{ // callseq 73, 0
	.param .b64 param0;
	st.param.f64 	[param0], %fd477;
	.param .align 16 .b8 retval0[16];
	call.uni (retval0), 
	__internal_trig_reduction_slowpathd, 
	(
	param0
	);
	ld.param.f64 	%fd21373, [retval0];
	ld.param.b32 	%r4723, [retval0+8];
	} // callseq 73
	bra.uni 	$L__BB0_334;
$L__BB0_333:
	mov.f64 	%fd5907, 0d0000000000000000;
	mul.rn.f64 	%fd21373, %fd477, %fd5907;
	mov.b32 	%r4723, 0;
$L__BB0_334:
	shl.b32 	%r2420, %r4723, 6;
	cvt.u64.u32 	%rd304, %r2420;
	and.b64  	%rd305, %rd304, 64;
	add.s64 	%rd307, %rd302, %rd305;
	mul.rn.f64 	%fd5908, %fd21373, %fd21373;
	and.b32  	%r2421, %r4723, 1;
	setp.eq.b32 	%p295, %r2421, 1;
	selp.f64 	%fd5909, 0dBDA8FF8320FD8164, 0d3DE5DB65F9785EBA, %p295;
	ld.global.nc.v2.f64 	{%fd5910, %fd5911}, [%rd307];
	fma.rn.f64 	%fd5912, %fd5909, %fd5908, %fd5910;
	fma.rn.f64 	%fd5913, %fd5912, %fd5908, %fd5911;
	ld.global.nc.v2.f64 	{%fd5914, %fd5915}, [%rd307+16];
	fma.rn.f64 	%fd5916, %fd5913, %fd5908, %fd5914;
	fma.rn.f64 	%fd5917, %fd5916, %fd5908, %fd5915;
	ld.global.nc.v2.f64 	{%fd5918, %fd5919}, [%rd307+32];
	fma.rn.f64 	%fd5920, %fd5917, %fd5908, %fd5918;
	fma.rn.f64 	%fd5921, %fd5920, %fd5908, %fd5919;
	fma.rn.f64 	%fd5922, %fd5921, %fd21373, %fd21373;
	fma.rn.f64 	%fd5923, %fd5921, %fd5908, 0d3FF0000000000000;
	selp.f64 	%fd5924, %fd5923, %fd5922, %p295;
	and.b32  	%r2422, %r4723, 2;
	setp.eq.s32 	%p296, %r2422, 0;
	mov.f64 	%fd5925, 0d0000000000000000;
	sub.f64 	%fd5926, %fd5925, %fd5924;
	selp.f64 	%fd5927, %fd5924, %fd5926, %p296;
	add.f64 	%fd489, %fd476, %fd5927;
	ld.global.f64 	%fd5928, [%rd2+888];
	ld.global.f64 	%fd5929, [%rd2+896];
	ld.global.f64 	%fd5930, [%rd2+904];
	sub.f64 	%fd5931, %fd5928, %fd1;
	sub.f64 	%fd5932, %fd5929, %fd2;
	sub.f64 	%fd5933, %fd5930, %fd3;
	mul.f64 	%fd5934, %fd5932, %fd5932;
	fma.rn.f64 	%fd5935, %fd5931, %fd5931, %fd5934;
	fma.rn.f64 	%fd5936, %fd5933, %fd5933, %fd5935;
	sqrt.rn.f64 	%fd5937, %fd5936;
	sub.f64 	%fd5938, %fd5928, %fd4;
	sub.f64 	%fd5939, %fd5929, %fd5;
	sub.f64 	%fd5940, %fd5930, %fd6;
	mul.f64 	%fd5941, %fd5939, %fd5939;
	fma.rn.f64 	%fd5942, %fd5938, %fd5938, %fd5941;
	fma.rn.f64 	%fd5943, %fd5940, %fd5940, %fd5942;
	sqrt.rn.f64 	%fd5944, %fd5943;
	add.f64 	%fd5945, %fd5937, %fd5944;
	mul.f64 	%fd490, %fd5945, 0d40C88B2F704A9409;
	abs.f64 	%fd491, %fd490;
	setp.eq.f64 	%p297, %fd491, 0d7FF0000000000000;
	@%p297 bra 	$L__BB0_338;
	mul.f64 	%fd5946, %fd490, 0d3FE45F306DC9C883;
	cvt.rni.s32.f64 	%r4724, %fd5946;
	cvt.rn.f64.s32 	%fd5947, %r4724;
	fma.rn.f64 	%fd5948, %fd5947, 0dBFF921FB54442D18, %fd490;
	fma.rn.f64 	%fd5949, %fd5947, 0dBC91A62633145C00, %fd5948;
	fma.rn.f64 	%fd21375, %fd5947, 0dB97B839A252049C0, %fd5949;
	setp.ltu.f64 	%p298, %fd491, 0d41E0000000000000;
	@%p298 bra 	$L__BB0_337;
	{ // callseq 74, 0
	.param .b64 param0;
	st.param.f64 	[param0], %fd490;
	.param .align 16 .b8 retval0[16];
	call.uni (retval0), 
	__internal_trig_reduction_slowpathd, 
	(
	param0
	);
	ld.param.f64 	%fd21375, [retval0];
	ld.param.b32 	%r4724, [retval0+8];
	} // callseq 74
$L__BB0_337:
	add.s32 	%r4725, %r4724, 1;
	bra.uni 	$L__BB0_339;
$L__BB0_338:
	mov.f64 	%fd5951, 0d0000000000000000;
	mul.rn.f64 	%fd21375, %fd490, %fd5951;
	mov.b32 	%r4725, 1;
$L__BB0_339:
	setp.eq.f64 	%p299, %fd491, 0d7FF0000000000000;
	shl.b32 	%r2425, %r4725, 6;
	cvt.u64.u32 	%rd308, %r2425;
	and.b64  	%rd309, %rd308, 64;
	mov.u64 	%rd310, __cudart_sin_cos_coeffs;
	add.s64 	%rd311, %rd310, %rd309;
	mul.rn.f64 	%fd5952, %fd21375, %fd21375;
	and.b32  	%r2426, %r4725, 1;
	setp.eq.b32 	%p300, %r2426, 1;
	selp.f64 	%fd5953, 0dBDA8FF8320FD8164, 0d3DE5DB65F9785EBA, %p300;
	ld.global.nc.v2.f64 	{%fd5954, %fd5955}, [%rd311];
	fma.rn.f64 	%fd5956, %fd5953, %fd5952, %fd5954;
	fma.rn.f64 	%fd5957, %fd5956, %fd5952, %fd5955;
	ld.global.nc.v2.f64 	{%fd5958, %fd5959}, [%rd311+16];
	fma.rn.f64 	%fd5960, %fd5957, %fd5952, %fd5958;
	fma.rn.f64 	%fd5961, %fd5960, %fd5952, %fd5959;
	ld.global.nc.v2.f64 	{%fd5962, %fd5963}, [%rd311+32];
	fma.rn.f64 	%fd5964, %fd5961, %fd5952, %fd5962;
	fma.rn.f64 	%fd5965, %fd5964, %fd5952, %fd5963;
	fma.rn.f64 	%fd5966, %fd5965, %fd21375, %fd21375;
	fma.rn.f64 	%fd5967, %fd5965, %fd5952, 0d3FF0000000000000;
	selp.f64 	%fd5968, %fd5967, %fd5966, %p300;
	and.b32  	%r2427, %r4725, 2;
	setp.eq.s32 	%p301, %r2427, 0;
	mov.f64 	%fd5969, 0d0000000000000000;
	sub.f64 	%fd5970, %fd5969, %fd5968;
	selp.f64 	%fd5971, %fd5968, %fd5970, %p301;
	add.f64 	%fd497, %fd484, %fd5971;
	@%p299 bra 	$L__BB0_342;
	mul.f64 	%fd5972, %fd490, 0d3FE45F306DC9C883;
	cvt.rni.s32.f64 	%r4726, %fd5972;
	cvt.rn.f64.s32 	%fd5973, %r4726;
	fma.rn.f64 	%fd5974, %fd5973, 0dBFF921FB54442D18, %fd490;
	fma.rn.f64 	%fd5975, %fd5973, 0dBC91A62633145C00, %fd5974;
	fma.rn.f64 	%fd21376, %fd5973, 0dB97B839A252049C0, %fd5975;
	setp.ltu.f64 	%p302, %fd491, 0d41E0000000000000;
	@%p302 bra 	$L__BB0_343;
	{ // callseq 75, 0
	.param .b64 param0;
	st.param.f64 	[param0], %fd490;
	.param .align 16 .b8 retval0[16];
	call.uni (retval0), 
	__internal_trig_reduction_slowpathd, 
	(
	param0
	);
	ld.param.f64 	%fd21376, [retval0];
	ld.param.b32 	%r4726, [retval0+8];
	} // callseq 75
	bra.uni 	$L__BB0_343;
$L__BB0_342:
	mov.f64 	%fd5977, 0d0000000000000000;
	mul.rn.f64 	%fd21376, %fd490, %fd5977;
	mov.b32 	%r4726, 0;
$L__BB0_343:
	shl.b32 	%r2430, %r4726, 6;
	cvt.u64.u32 	%rd312, %r2430;
	and.b64  	%rd313, %rd312, 64;
	add.s64 	%rd315, %rd310, %rd313;
	mul.rn.f64 	%fd5978, %fd21376, %fd21376;
	and.b32  	%r2431, %r4726, 1;
	setp.eq.b32 	%p303, %r2431, 1;
	selp.f64 	%fd5979, 0dBDA8FF8320FD8164, 0d3DE5DB65F9785EBA, %p303;
	ld.global.nc.v2.f64 	{%fd5980, %fd5981}, [%rd315];
	fma.rn.f64 	%fd5982, %fd5979, %fd5978, %fd5980;
	fma.rn.f64 	%fd5983, %fd5982, %fd5978, %fd5981;
	ld.global.nc.v2.f64 	{%fd5984, %fd5985}, [%rd315+16];
	fma.rn.f64 	%fd5986, %fd5983, %fd5978, %fd5984;
	fma.rn.f64 	%fd5987, %fd5986, %fd5978, %fd5985;
	ld.global.nc.v2.f64 	{%fd5988, %fd5989}, [%rd315+32];
	fma.rn.f64 	%fd5990, %fd5987, %fd5978, %fd5988;
	fma.rn.f64 	%fd5991, %fd5990, %fd5978, %fd5989;
	fma.rn.f64 	%fd5992, %fd5991, %fd21376, %fd21376;
	fma.rn.f64 	%fd5993, %fd5991, %fd5978, 0d3FF0000000000000;
	selp.f64 	%fd5994, %fd5993, %fd5992, %p303;
	and.b32  	%r2432, %r4726, 2;
	setp.eq.s32 	%p304, %r2432, 0;
	mov.f64 	%fd5995, 0d0000000000000000;
	sub.f64 	%fd5996, %fd5995, %fd5994;
	selp.f64 	%fd5997, %fd5994, %fd5996, %p304;
	add.f64 	%fd502, %fd489, %fd5997;
	ld.global.f64 	%fd5998, [%rd2+912];
	ld.global.f64 	%fd5999, [%rd2+920];
	ld.global.f64 	%fd6000, [%rd2+928];
	sub.f64 	%fd6001, %fd5998, %fd1;
	sub.f64 	%fd6002, %fd5999, %fd2;
	sub.f64 	%fd6003, %fd6000, %fd3;
	mul.f64 	%fd6004, %fd6002, %fd6002;
	fma.rn.f64 	%fd6005, %fd6001, %fd6001, %fd6004;
	fma.rn.f64 	%fd6006, %fd6003, %fd6003, %fd6005;
	sqrt.rn.f64 	%fd6007, %fd6006;
	sub.f64 	%fd6008, %fd5998, %fd4;
	sub.f64 	%fd6009, %fd5999, %fd5;
	sub.f64 	%fd6010, %fd6000, %fd6;
	mul.f64 	%fd6011, %fd6009, %fd6009;
	fma.rn.f64 	%fd6012, %fd6008, %fd6008, %fd6011;
	fma.rn.f64 	%fd6013, %fd6010, %fd6010, %fd6012;
	sqrt.rn.f64 	%fd6014, %fd6013;
	add.f64 	%fd6015, %fd6007, %fd6014;
	mul.f64 	%fd503, %fd6015, 0d40C88B2F704A9409;
	abs.f64 	%fd504, %fd503;
	setp.eq.f64 	%p305, %fd504, 0d7FF0000000000000;
	@%p305 bra 	$L__BB0_347;
	mul.f64 	%fd6016, %fd503, 0d3FE45F306DC9C883;
	cvt.rni.s32.f64 	%r4727, %fd6016;
	cvt.rn.f64.s32 	%fd6017, %r4727;
	fma.rn.f64 	%fd6018, %fd6017, 0dBFF921FB54442D18, %fd503;
	fma.rn.f64 	%fd6019, %fd6017, 0dBC91A62633145C00, %fd6018;
	fma.rn.f64 	%fd21378, %fd6017, 0dB97B839A252049C0, %fd6019;
	setp.ltu.f64 	%p306, %fd504, 0d41E0000000000000;
	@%p306 bra 	$L__BB0_346;
	{ // callseq 76, 0
	.param .b64 param0;
	st.param.f64 	[param0], %fd503;
	.param .align 16 .b8 retval0[16];
	call.uni (retval0), 
	__internal_trig_reduction_slowpathd, 
	(
	param0
	);
	ld.param.f64 	%fd21378, [retval0];
	ld.param.b32 	%r4727, [retval0+8];
	} // callseq 76
$L__BB0_346:
	add.s32 	%r4728, %r4727, 1;
	bra.uni 	$L__BB0_348;
$L__BB0_347:
	mov.f64 	%fd6021, 0d0000000000000000;
	mul.rn.f64 	%fd21378, %fd503, %fd6021;
	mov.b32 	%r4728, 1;
$L__BB0_348:
	setp.eq.f64 	%p307, %fd504, 0d7FF0000000000000;
	shl.b32 	%r2435, %r4728, 6;
	cvt.u64.u32 	%rd316, %r2435;
	and.b64  	%rd317, %rd316, 64;
	mov.u64 	%rd318, __cudart_sin_cos_coeffs;
	add.s64 	%rd319, %rd318, %rd317;
	mul.rn.f64 	%fd6022, %fd21378, %fd21378;
	and.b32  	%r2436, %r4728, 1;
	setp.eq.b32 	%p308, %r2436, 1;
	selp.f64 	%fd6023, 0dBDA8FF8320FD8164, 0d3DE5DB65F9785EBA, %p308;
	ld.global.nc.v2.f64 	{%fd6024, %fd6025}, [%rd319];
	fma.rn.f64 	%fd6026, %fd6023, %fd6022, %fd6024;
	fma.rn.f64 	%fd6027, %fd6026, %fd6022, %fd6025;
	ld.global.nc.v2.f64 	{%fd6028, %fd6029}, [%rd319+16];
	fma.rn.f64 	%fd6030, %fd6027, %fd6022, %fd6028;
	fma.rn.f64 	%fd6031, %fd6030, %fd6022, %fd6029;
	ld.global.nc.v2.f64 	{%fd6032, %fd6033}, [%rd319+32];
	fma.rn.f64 	%fd6034, %fd6031, %fd6022, %fd6032;
	fma.rn.f64 	%fd6035, %fd6034, %fd6022, %fd6033;
	fma.rn.f64 	%fd6036, %fd6035, %fd21378, %fd21378;
	fma.rn.f64 	%fd6037, %fd6035, %fd6022, 0d3FF0000000000000;
	selp.f64 	%fd6038, %fd6037, %fd6036, %p308;
	and.b32  	%r2437, %r4728, 2;
	setp.eq.s32 	%p309, %r2437, 0;
	mov.f64 	%fd6039, 0d0000000000000000;
	sub.f64 	%fd6040, %fd6039, %fd6038;
	selp.f64 	%fd6041, %fd6038, %fd6040, %p309;
	add.f64 	%fd510, %fd497, %fd6041;
	@%p307 bra 	$L__BB0_351;
	mul.f64 	%fd6042, %fd503, 0d3FE45F306DC9C883;
	cvt.rni.s32.f64 	%r4729, %fd6042;
	cvt.rn.f64.s32 	%fd6043, %r4729;
	fma.rn.f64 	%fd6044, %fd6043, 0dBFF921FB54442D18, %fd503;
	fma.rn.f64 	%fd6045, %fd6043, 0dBC91A62633145C00, %fd6044;
	fma.rn.f64 	%fd21379, %fd6043, 0dB97B839A252049C0, %fd6045;
	setp.ltu.f64 	%p310, %fd504, 0d41E0000000000000;
	@%p310 bra 	$L__BB0_352;
	{ // callseq 77, 0
	.param .b64 param0;
	st.param.f64 	[param0], %fd503;
	.param .align 16 .b8 retval0[16];
	call.uni (retval0), 
	__internal_trig_reduction_slowpathd, 
	(
	param0
	);
	ld.param.f64 	%fd21379, [retval0];
	ld.param.b32 	%r4729, [retval0+8];
	} // callseq 77
	bra.uni 	$L__BB0_352;
$L__BB0_351:
	mov.f64 	%fd6047, 0d0000000000000000;
	mul.rn.f64 	%fd21379, %fd503, %fd6047;
	mov.b32 	%r4729, 0;
$L__BB0_352:
	shl.b32 	%r2440, %r4729, 6;
	cvt.u64.u32 	%rd320, %r2440;
	and.b64  	%rd321, %rd320, 64;
	add.s64 	%rd323, %rd318, %rd321;
	mul.rn.f64 	%fd6048, %fd21379, %fd21379;
	and.b32  	%r2441, %r4729, 1;
	setp.eq.b32 	%p311, %r2441, 1;
	selp.f64 	%fd6049, 0dBDA8FF8320FD8164, 0d3DE5DB65F9785EBA, %p311;
	ld.global.nc.v2.f64 	{%fd6050, %fd6051}, [%rd323];
	fma.rn.f64 	%fd6052, %fd6049, %fd6048, %fd6050;
	fma.rn.f64 	%fd6053, %fd6052, %fd6048, %fd6051;
	ld.global.nc.v2.f64 	{%fd6054, %fd6055}, [%rd323+16];
	fma.rn.f64 	%fd6056, %fd6053, %fd6048, %fd6054;
	fma.rn.f64 	%fd6057, %fd6056, %fd6048, %fd6055;
	ld.global.nc.v2.f64 	{%fd6058, %fd6059}, [%rd323+32];
	fma.rn.f64 	%fd6060, %fd6057, %fd6048, %fd6058;
	fma.rn.f64 	%fd6061, %fd6060, %fd6048, %fd6059;
	fma.rn.f64 	%fd6062, %fd6061, %fd21379, %fd21379;
	fma.rn.f64 	%fd6063, %fd6061, %fd6048, 0d3FF0000000000000;
	selp.f64 	%fd6064, %fd6063, %fd6062, %p311;
	and.b32  	%r2442, %r4729, 2;
	setp.eq.s32 	%p312, %r2442, 0;
	mov.f64 	%fd6065, 0d0000000000000000;
	sub.f64 	%fd6066, %fd6065, %fd6064;
	selp.f64 	%fd6067, %fd6064, %fd6066, %p312;
	add.f64 	%fd515, %fd502, %fd6067;
	ld.global.f64 	%fd6068, [%rd2+936];
	ld.global.f64 	%fd6069, [%rd2+944];
	ld.global.f64 	%fd6070, [%rd2+952];
	sub.f64 	%fd6071, %fd6068, %fd1;
	sub.f64 	%fd6072, %fd6069, %fd2;
	sub.f64 	%fd6073, %fd6070, %fd3;
	mul.f64 	%fd6074, %fd6072, %fd6072;
	fma.rn.f64 	%fd6075, %fd6071, %fd6071, %fd6074;
	fma.rn.f64 	%fd6076, %fd6073, %fd6073, %fd6075;
	sqrt.rn.f64 	%fd6077, %fd6076;
	sub.f64 	%fd6078, %fd6068, %fd4;
	sub.f64 	%fd6079, %fd6069, %fd5;
	sub.f64 	%fd6080, %fd6070, %fd6;
	mul.f64 	%fd6081, %fd6079, %fd6079;
	fma.rn.f64 	%fd6082, %fd6078, %fd6078, %fd6081;
	fma.rn.f64 	%fd6083, %fd6080, %fd6080, %fd6082;
	sqrt.rn.f64 	%fd6084, %fd6083;
	add.f64 	%fd6085, %fd6077, %fd6084;
	mul.f64 	%fd516, %fd6085, 0d40C88B2F704A9409;
	abs.f64 	%fd517, %fd516;
	setp.eq.f64 	%p313, %fd517, 0d7FF0000000000000;
	@%p313 bra 	$L__BB0_356;
	mul.f64 	%fd6086, %fd516, 0d3FE45F306DC9C883;
	cvt.rni.s32.f64 	%r4730, %fd6086;
	cvt.rn.f64.s32 	%fd6087, %r4730;
	fma.rn.f64 	%fd6088, %fd6087, 0dBFF921FB54442D18, %fd516;
	fma.rn.f64 	%fd6089, %fd6087, 0dBC91A62633145C00, %fd6088;
	fma.rn.f64 	%fd21381, %fd6087, 0dB97B839A252049C0, %fd6089;
	setp.ltu.f64 	%p314, %fd517, 0d41E0000000000000;
	@%p314 bra 	$L__BB0_355;
	{ // callseq 78, 0
	.param .b64 param0;
	st.param.f64 	[param0], %fd516;
	.param .align 16 .b8 retval0[16];
	call.uni (retval0), 
	__internal_trig_reduction_slowpathd, 
	(
	param0
	);
	ld.param.f64 	%fd21381, [retval0];
	ld.param.b32 	%r4730, [retval0+8];
	} // callseq 78
$L__BB0_355:
	add.s32 	%r4731, %r4730, 1;
	bra.uni 	$L__BB0_357;
$L__BB0_356:
	mov.f64 	%fd6091, 0d0000000000000000;
	mul.rn.f64 	%fd21381, %fd516, %fd6091;
	mov.b32 	%r4731, 1;
$L__BB0_357:
	setp.eq.f64 	%p315, %fd517, 0d7FF0000000000000;
	shl.b32 	%r2445, %r4731, 6;
	cvt.u64.u32 	%rd324, %r2445;
	and.b64  	%rd325, %rd324, 64;
	mov.u64 	%rd326, __cudart_sin_cos_coeffs;
	add.s64 	%rd327, %rd326, %rd325;
	mul.rn.f64 	%fd6092, %fd21381, %fd21381;
	and.b32  	%r2446, %r4731, 1;
	setp.eq.b32 	%p316, %r2446, 1;
	selp.f64 	%fd6093, 0dBDA8FF8320FD8164, 0d3DE5DB65F9785EBA, %p316;
	ld.global.nc.v2.f64 	{%fd6094, %fd6095}, [%rd327];
	fma.rn.f64 	%fd6096, %fd6093, %fd6092, %fd6094;
	fma.rn.f64 	%fd6097, %fd6096, %fd6092, %fd6095;
	ld.global.nc.v2.f64 	{%fd6098, %fd6099}, [%rd327+16];
	fma.rn.f64 	%fd6100, %fd6097, %fd6092, %fd6098;
	fma.rn.f64 	%fd6101, %fd6100, %fd6092, %fd6099;
	ld.global.nc.v2.f64 	{%fd6102, %fd6103}, [%rd327+32];
	fma.rn.f64 	%fd6104, %fd6101, %fd6092, %fd6102;
	fma.rn.f64 	%fd6105, %fd6104, %fd6092, %fd6103;
	fma.rn.f64 	%fd6106, %fd6105, %fd21381, %fd21381;
	fma.rn.f64 	%fd6107, %fd6105, %fd6092, 0d3FF0000000000000;
	selp.f64 	%fd6108, %fd6107, %fd6106, %p316;
	and.b32  	%r2447, %r4731, 2;
	setp.eq.s32 	%p317, %r2447, 0;
	mov.f64 	%fd6109, 0d0000000000000000;
	sub.f64 	%fd6110, %fd6109, %fd6108;
	selp.f64 	%fd6111, %fd6108, %fd6110, %p317;
	add.f64 	%fd523, %fd510, %fd6111;
	@%p315 bra 	$L__BB0_360;
	mul.f64 	%fd6112, %fd516, 0d3FE45F306DC9C883;
	cvt.rni.s32.f64 	%r4732, %fd6112;
	cvt.rn.f64.s32 	%fd6113, %r4732;
	fma.rn.f64 	%fd6114, %fd6113, 0dBFF921FB54442D18, %fd516;
	fma.rn.f64 	%fd6115, %fd6113, 0dBC91A62633145C00, %fd6114;
	fma.rn.f64 	%fd21382, %fd6113, 0dB97B839A252049C0, %fd6115;
	setp.ltu.f64 	%p318, %fd517, 0d41E0000000000000;
	@%p318 bra 	$L__BB0_361;
	{ // callseq 79, 0
	.param .b64 param0;
	st.param.f64 	[param0], %fd516;
	.param .align 16 .b8 retval0[16];
	call.uni (retval0), 
	__internal_trig_reduction_slowpathd, 
	(
	param0
	);
	ld.param.f64 	%fd21382, [retval0];
	ld.param.b32 	%r4732, [retval0+8];
	} // callseq 79
	bra.uni 	$L__BB0_361;
$L__BB0_360:
	mov.f64 	%fd6117, 0d0000000000000000;
	mul.rn.f64 	%fd21382, %fd516, %fd6117;
	mov.b32 	%r4732, 0;
$L__BB0_361:
	shl.b32 	%r2450, %r4732, 6;
	cvt.u64.u32 	%rd328, %r2450;
	and.b64  	%rd329, %rd328, 64;
	add.s64 	%rd331, %rd326, %rd329;
	mul.rn.f64 	%fd6118, %fd21382, %fd21382;
	and.b32  	%r2451, %r4732, 1;
	setp.eq.b32 	%p319, %r2451, 1;
	selp.f64 	%fd6119, 0dBDA8FF8320FD8164, 0d3DE5DB65F9785EBA, %p319;
	ld.global.nc.v2.f64 	{%fd6120, %fd6121}, [%rd331];
	fma.rn.f64 	%fd6122, %fd6119, %fd6118, %fd6120;
	fma.rn.f64 	%fd6123, %fd6122, %fd6118, %fd6121;
	ld.global.nc.v2.f64 	{%fd6124, %fd6125}, [%rd331+16];
	fma.rn.f64 	%fd6126, %fd6123, %fd6118, %fd6124;
	fma.rn.f64 	%fd6127, %fd6126, %fd6118, %fd6125;
	ld.global.nc.v2.f64 	{%fd6128, %fd6129}, [%rd331+32];
	fma.rn.f64 	%fd6130, %fd6127, %fd6118, %fd6128;
	fma.rn.f64 	%fd6131, %fd6130, %fd6118, %fd6129;
	fma.rn.f64 	%fd6132, %fd6131, %fd21382, %fd21382;
	fma.rn.f64 	%fd6133, %fd6131, %fd6118, 0d3FF0000000000000;
	selp.f64 	%fd6134, %fd6133, %fd6132, %p319;
	and.b32  	%r2452, %r4732, 2;
	setp.eq.s32 	%p320, %r2452, 0;
	mov.f64 	%fd6135, 0d0000000000000000;
	sub.f64 	%fd6136, %fd6135, %fd6134;
	selp.f64 	%fd6137, %fd6134, %fd6136, %p320;
	add.f64 	%fd528, %fd515, %fd6137;
	ld.global.f64 	%fd6138, [%rd2+960];
	ld.global.f64 	%fd6139, [%rd2+968];
	ld.global.f64 	%fd6140, [%rd2+976];
	sub.f64 	%fd6141, %fd6138, %fd1;
	sub.f64 	%fd6142, %fd6139, %fd2;
	sub.f64 	%fd6143, %fd6140, %fd3;
	mul.f64 	%fd6144, %fd6142, %fd6142;
	fma.rn.f64 	%fd6145, %fd6141, %fd6141, %fd6144;
	fma.rn.f64 	%fd6146, %fd6143, %fd6143, %fd6145;
	sqrt.rn.f64 	%fd6147, %fd6146;
	sub.f64 	%fd6148, %fd6138, %fd4;
	sub.f64 	%fd6149, %fd6139, %fd5;
	sub.f64 	%fd6150, %fd6140, %fd6;
	mul.f64 	%fd6151, %fd6149, %fd6149;
	fma.rn.f64 	%fd6152, %fd6148, %fd6148, %fd6151;
	fma.rn.f64 	%fd6153, %fd6150, %fd6150, %fd6152;
	sqrt.rn.f64 	%fd6154, %fd6153;
	add.f64 	%fd6155, %fd6147, %fd6154;
	mul.f64 	%fd529, %fd6155, 0d40C88B2F704A9409;
	abs.f64 	%fd530, %fd529;
	setp.eq.f64 	%p321, %fd530, 0d7FF0000000000000;
	@%p321 bra 	$L__BB0_365;
	mul.f64 	%fd6156, %fd529, 0d3FE45F306DC9C883;
	cvt.rni.s32.f64 	%r4733, %fd6156;
	cvt.rn.f64.s32 	%fd6157, %r4733;
	fma.rn.f64 	%fd6158, %fd6157, 0dBFF921FB54442D18, %fd529;
	fma.rn.f64 	%fd6159, %fd6157, 0dBC91A62633145C00, %fd6158;
	fma.rn.f64 	%fd21384, %fd6157, 0dB97B839A252049C0, %fd6159;
	setp.ltu.f64 	%p322, %fd530, 0d41E0000000000000;
	@%p322 bra 	$L__BB0_364;
	{ // callseq 80, 0
	.param .b64 param0;
	st.param.f64 	[param0], %fd529;
	.param .align 16 .b8 retval0[16];
	call.uni (retval0), 
	__internal_trig_reduction_slowpathd, 
	(
	param0
	);
	ld.param.f64 	%fd21384, [retval0];
	ld.param.b32 	%r4733, [retval0+8];
	} // callseq 80
$L__BB0_364:
	add.s32 	%r4734, %r4733, 1;
	bra.uni 	$L__BB0_366;
$L__BB0_365:
	mov.f64 	%fd6161, 0d0000000000000000;
	mul.rn.f64 	%fd21384, %fd529, %fd6161;
	mov.b32 	%r4734, 1;
$L__BB0_366:
	setp.eq.f64 	%p323, %fd530, 0d7FF0000000000000;
	shl.b32 	%r2455, %r4734, 6;
	cvt.u64.u32 	%rd332, %r2455;
	and.b64  	%rd333, %rd332, 64;
	mov.u64 	%rd334, __cudart_sin_cos_coeffs;
	add.s64 	%rd335, %rd334, %rd333;
	mul.rn.f64 	%fd6162, %fd21384, %fd21384;
	and.b32  	%r2456, %r4734, 1;
	setp.eq.b32 	%p324, %r2456, 1;
	selp.f64 	%fd6163, 0dBDA8FF8320FD8164, 0d3DE5DB65F9785EBA, %p324;
	ld.global.nc.v2.f64 	{%fd6164, %fd6165}, [%rd335];
	fma.rn.f64 	%fd6166, %fd6163, %fd6162, %fd6164;
	fma.rn.f64 	%fd6167, %fd6166, %fd6162, %fd6165;
	ld.global.nc.v2.f64 	{%fd6168, %fd6169}, [%rd335+16];
	fma.rn.f64 	%fd6170, %fd6167, %fd6162, %fd6168;
	fma.rn.f64 	%fd6171, %fd6170, %fd6162, %fd6169;
	ld.global.nc.v2.f64 	{%fd6172, %fd6173}, [%rd335+32];
	fma.rn.f64 	%fd6174, %fd6171, %fd6162, %fd6172;
	fma.rn.f64 	%fd6175, %fd6174, %fd6162, %fd6173;
	fma.rn.f64 	%fd6176, %fd6175, %fd21384, %fd21384;
	fma.rn.f64 	%fd6177, %fd6175, %fd6162, 0d3FF0000000000000;
	selp.f64 	%fd6178, %fd6177, %fd6176, %p324;
	and.b32  	%r2457, %r4734, 2;
	setp.eq.s32 	%p325, %r2457, 0;
	mov.f64 	%fd6179, 0d0000000000000000;
	sub.f64 	%fd6180, %fd6179, %fd6178;
	selp.f64 	%fd6181, %fd6178, %fd6180, %p325;
	add.f64 	%fd536, %fd523, %fd6181;
	@%p323 bra 	$L__BB0_369;
	mul.f64 	%fd6182, %fd529, 0d3FE45F306DC9C883;
	cvt.rni.s32.f64 	%r4735, %fd6182;
	cvt.rn.f64.s32 	%fd6183, %r4735;
	fma.rn.f64 	%fd6184, %fd6183, 0dBFF921FB54442D18, %fd529;
	fma.rn.f64 	%fd6185, %fd6183, 0dBC91A62633145C00, %fd6184;
	fma.rn.f64 	%fd21385, %fd6183, 0dB97B839A252049C0, %fd6185;
	setp.ltu.f64 	%p326, %fd530, 0d41E0000000000000;
	@%p326 bra 	$L__BB0_370;
	{ // callseq 81, 0
	.param .b64 param0;
	st.param.f64 	[param0], %fd529;
	.param .align 16 .b8 retval0[16];
	call.uni (retval0), 
	__internal_trig_reduction_slowpathd, 
	(
	param0
	);
	ld.param.f64 	%fd21385, [retval0];
	ld.param.b32 	%r4735, [retval0+8];
	} // callseq 81
	bra.uni 	$L__BB0_370;
$L__BB0_369:
	mov.f64 	%fd6187, 0d0000000000000000;
	mul.rn.f64 	%fd21385, %fd529, %fd6187;
	mov.b32 	%r4735, 0;
$L__BB0_370:
	shl.b32 	%r2460, %r4735, 6;
	cvt.u64.u32 	%rd336, %r2460;
	and.b64  	%rd337, %rd336, 64;
	add.s64 	%rd339, %rd334, %rd337;
	mul.rn.f64 	%fd6188, %fd21385, %fd21385;
	and.b32  	%r2461, %r4735, 1;
	setp.eq.b32 	%p327, %r2461, 1;
	selp.f64 	%fd6189, 0dBDA8FF8320FD8164, 0d3DE5DB65F9785EBA, %p327;
	ld.global.nc.v2.f64 	{%fd6190, %fd6191}, [%rd339];
	fma.rn.f64 	%fd6192, %fd6189, %fd6188, %fd6190;
	fma.rn.f64 	%fd6193, %fd6192, %fd6188, %fd6191;
	ld.global.nc.v2.f64 	{%fd6194, %fd6195}, [%rd339+16];
	fma.rn.f64 	%fd6196, %fd6193, %fd6188, %fd6194;
	fma.rn.f64 	%fd6197, %fd6196, %fd6188, %fd6195;
	ld.global.nc.v2.f64 	{%fd6198, %fd6199}, [%rd339+32];
	fma.rn.f64 	%fd6200, %fd6197, %fd6188, %fd6198;
	fma.rn.f64 	%fd6201, %fd6200, %fd6188, %fd6199;
	fma.rn.f64 	%fd6202, %fd6201, %fd21385, %fd21385;
	fma.rn.f64 	%fd6203, %fd6201, %fd6188, 0d3FF0000000000000;
	selp.f64 	%fd6204, %fd6203, %fd6202, %p327;
	and.b32  	%r2462, %r4735, 2;
	setp.eq.s32 	%p328, %r2462, 0;
	mov.f64 	%fd6205, 0d0000000000000000;
	sub.f64 	%fd6206, %fd6205, %fd6204;
	selp.f64 	%fd6207, %fd6204, %fd6206, %p328;
	add.f64 	%fd541, %fd528, %fd6207;
	ld.global.f64 	%fd6208, [%rd2+984];
	ld.global.f64 	%fd6209, [%rd2+992];
	ld.global.f64 	%fd6210, [%rd2+1000];
	sub.f64 	%fd6211, %fd6208, %fd1;
	sub.f64 	%fd6212, %fd6209, %fd2;
	sub.f64 	%fd6213, %fd6210, %fd3;
	mul.f64 	%fd6214, %fd6212, %fd6212;
	fma.rn.f64 	%fd6215, %fd6211, %fd6211, %fd6214;
	fma.rn.f64 	%fd6216, %fd6213, %fd6213, %fd6215;
	sqrt.rn.f64 	%fd6217, %fd6216;
	sub.f64 	%fd6218, %fd6208, %fd4;
	sub.f64 	%fd6219, %fd6209, %fd5;
	sub.f64 	%fd6220, %fd6210, %fd6;
	mul.f64 	%fd6221, %fd6219, %fd6219;
	fma.rn.f64 	%fd6222, %fd6218, %fd6218, %fd6221;
	fma.rn.f64 	%fd6223, %fd6220, %fd6220, %fd6222;
	sqrt.rn.f64 	%fd6224, %fd6223;
	add.f64 	%fd6225, %fd6217, %fd6224;
	mul.f64 	%fd542, %fd6225, 0d40C88B2F704A9409;
	abs.f64 	%fd543, %fd542;
	setp.eq.f64 	%p329, %fd543, 0d7FF0000000000000;
	@%p329 bra 	$L__BB0_374;
	mul.f64 	%fd6226, %fd542, 0d3FE45F306DC9C883;
	cvt.rni.s32.f64 	%r4736, %fd6226;
	cvt.rn.f64.s32 	%fd6227, %r4736;
	fma.rn.f64 	%fd6228, %fd6227, 0dBFF921FB54442D18, %fd542;
	fma.rn.f64 	%fd6229, %fd6227, 0dBC91A62633145C00, %fd6228;
	fma.rn.f64 	%fd21387, %fd6227, 0dB97B839A252049C0, %fd6229;
	setp.ltu.f64 	%p330, %fd543, 0d41E0000000000000;
	@%p330 bra 	$L__BB0_373;
	{ // callseq 82, 0
	.param .b64 param0;
	st.param.f64 	[param0], %fd542;
	.param .align 16 .b8 retval0[16];
	call.uni (retval0), 
	__internal_trig_reduction_slowpathd, 
	(
	param0
	);
	ld.param.f64 	%fd21387, [retval0];
	ld.param.b32 	%r4736, [retval0+8];
	} // callseq 82
$L__BB0_373:
	add.s32 	%r4737, %r4736, 1;
	bra.uni 	$L__BB0_375;
$L__BB0_374:
	mov.f64 	%fd6231, 0d0000000000000000;
	mul.rn.f64 	%fd21387, %fd542, %fd6231;
	mov.b32 	%r4737, 1;
$L__BB0_375:
	setp.eq.f64 	%p331, %fd543, 0d7FF0000000000000;
	shl.b32 	%r2465, %r4737, 6;
	cvt.u64.u32 	%rd340, %r2465;
	and.b64  	%rd341, %rd340, 64;
	mov.u64 	%rd342, __cudart_sin_cos_coeffs;
	add.s64 	%rd343, %rd342, %rd341;
	mul.rn.f64 	%fd6232, %fd21387, %fd21387;
	and.b32  	%r2466, %r4737, 1;
	setp.eq.b32 	%p332, %r2466, 1;
	selp.f64 	%fd6233, 0dBDA8FF8320FD8164, 0d3DE5DB65F9785EBA, %p332;
	ld.global.nc.v2.f64 	{%fd6234, %fd6235}, [%rd343];
	fma.rn.f64 	%fd6236, %fd6233, %fd6232, %fd6234;
	fma.rn.f64 	%fd6237, %fd6236, %fd6232, %fd6235;
	ld.global.nc.v2.f64 	{%fd6238, %fd6239}, [%rd343+16];
	fma.rn.f64 	%fd6240, %fd6237, %fd6232, %fd6238;
	fma.rn.f64 	%fd6241, %fd6240, %fd6232, %fd6239;
	ld.global.nc.v2.f64 	{%fd6242, %fd6243}, [%rd343+32];
	fma.rn.f64 	%fd6244, %fd6241, %fd6232, %fd6242;
	fma.rn.f64 	%fd6245, %fd6244, %fd6232, %fd6243;
	fma.rn.f64 	%fd6246, %fd6245, %fd21387, %fd21387;
	fma.rn.f64 	%fd6247, %fd6245, %fd6232, 0d3FF0000000000000;
	selp.f64 	%fd6248, %fd6247, %fd6246, %p332;
	and.b32  	%r2467, %r4737, 2;
	setp.eq.s32 	%p333, %r2467, 0;
	mov.f64 	%fd6249, 0d0000000000000000;
	sub.f64 	%fd6250, %fd6249, %fd6248;
	selp.f64 	%fd6251, %fd6248, %fd6250, %p333;
	add.f64 	%fd549, %fd536, %fd6251;
	@%p331 bra 	$L__BB0_378;
	mul.f64 	%fd6252, %fd542, 0d3FE45F306DC9C883;
	cvt.rni.s32.f64 	%r4738, %fd6252;
	cvt.rn.f64.s32 	%fd6253, %r4738;
	fma.rn.f64 	%fd6254, %fd6253, 0dBFF921FB54442D18, %fd542;
	fma.rn.f64 	%fd6255, %fd6253, 0dBC91A62633145C00, %fd6254;
	fma.rn.f64 	%fd21388, %fd6253, 0dB97B839A252049C0, %fd6255;
	setp.ltu.f64 	%p334, %fd543, 0d41E0000000000000;
	@%p334 bra 	$L__BB0_379;
	{ // callseq 83, 0
	.param .b64 param0;
	st.param.f64 	[param0], %fd542;
	.param .align 16 .b8 retval0[16];
	call.uni (retval0), 
	__internal_trig_reduction_slowpathd, 
	(
	param0
	);
	ld.param.f64 	%fd21388, [retval0];
	ld.param.b32 	%r4738, [retval0+8];
	} // callseq 83
	bra.uni 	$L__BB0_379;
$L__BB0_378:
	mov.f64 	%fd6257, 0d0000000000000000;
	mul.rn.f64 	%fd21388, %fd542, %fd6257;
	mov.b32 	%r4738, 0;
$L__BB0_379:
	shl.b32 	%r2470, %r4738, 6;
	cvt.u64.u32 	%rd344, %r2470;
	and.b64  	%rd345, %rd344, 64;
	add.s64 	%rd347, %rd342, %rd345;
	mul.rn.f64 	%fd6258, %fd21388, %fd21388;
	and.b32  	%r2471, %r4738, 1;
	setp.eq.b32 	%p335, %r2471, 1;
	selp.f64 	%fd6259, 0dBDA8FF8320FD8164, 0d3DE5DB65F9785EBA, %p335;
	ld.global.nc.v2.f64 	{%fd6260, %fd6261}, [%rd347];
	fma.rn.f64 	%fd6262, %fd6259, %fd6258, %fd6260;
	fma.rn.f64 	%fd6263, %fd6262, %fd6258, %fd6261;
	ld.global.nc.v2.f64 	{%fd6264, %fd6265}, [%rd347+16];
	fma.rn.f64 	%fd6266, %fd6263, %fd6258, %fd6264;
	fma.rn.f64 	%fd6267, %fd6266, %fd6258, %fd6265;
	ld.global.nc.v2.f64 	{%fd6268, %fd6269}, [%rd347+32];
	fma.rn.f64 	%fd6270, %fd6267, %fd6258, %fd6268;
	fma.rn.f64 	%fd6271, %fd6270, %fd6258, %fd6269;
	fma.rn.f64 	%fd6272, %fd6271, %fd21388, %fd21388;
	fma.rn.f64 	%fd6273, %fd6271, %fd6258, 0d3FF0000000000000;
	selp.f64 	%fd6274, %fd6273, %fd6272, %p335;
	and.b32  	%r2472, %r4738, 2;
	setp.eq.s32 	%p336, %r2472, 0;
	mov.f64 	%fd6275, 0d0000000000000000;
	sub.f64 	%fd6276, %fd6275, %fd6274;
	selp.f64 	%fd6277, %fd6274, %fd6276, %p336;
	add.f64 	%fd554, %fd541, %fd6277;
	ld.global.f64 	%fd6278, [%rd2+1008];
	ld.global.f64 	%fd6279, [%rd2+1016];
	ld.global.f64 	%fd6280, [%rd2+1024];
	sub.f64 	%fd6281, %fd6278, %fd1;
	sub.f64 	%fd6282, %fd6279, %fd2;
	sub.f64 	%fd6283, %fd6280, %fd3;
	mul.f64 	%fd6284, %fd6282, %fd6282;
	fma.rn.f64 	%fd6285, %fd6281, %fd6281, %fd6284;
	fma.rn.f64 	%fd6286, %fd6283, %fd6283, %fd6285;
	sqrt.rn.f64 	%fd6287, %fd6286;
	sub.f64 	%fd6288, %fd6278, %fd4;
	sub.f64 	%fd6289, %fd6279, %fd5;
	sub.f64 	%fd6290, %fd6280, %fd6;
	mul.f64 	%fd6291, %fd6289, %fd6289;
	fma.rn.f64 	%fd6292, %fd6288, %fd6288, %fd6291;
	fma.rn.f64 	%fd6293, %fd6290, %fd6290, %fd6292;
	sqrt.rn.f64 	%fd6294, %fd6293;
	add.f64 	%fd6295, %fd6287, %fd6294;
	mul.f64 	%fd555, %fd6295, 0d40C88B2F704A9409;
	abs.f64 	%fd556, %fd555;
	setp.eq.f64 	%p337, %fd556, 0d7FF0000000000000;
	@%p337 bra 	$L__BB0_383;
	mul.f64 	%fd6296, %fd555, 0d3FE45F306DC9C883;
	cvt.rni.s32.f64 	%r4739, %fd6296;
	cvt.rn.f64.s32 	%fd6297, %r4739;
	fma.rn.f64 	%fd6298, %fd6297, 0dBFF921FB54442D18, %fd555;
	fma.rn.f64 	%fd6299, %fd6297, 0dBC91A62633145C00, %fd6298;
	fma.rn.f64 	%fd21390, %fd6297, 0dB97B839A252049C0, %fd6299;
	setp.ltu.f64 	%p338, %fd556, 0d41E0000000000000;
	@%p338 bra 	$L__BB0_382;
	{ // callseq 84, 0
	.param .b64 param0;
	st.param.f64 	[param0], %fd555;
	.param .align 16 .b8 retval0[16];
	call.uni (retval0), 
	__internal_trig_reduction_slowpathd, 
	(
	param0
	);
	ld.param.f64 	%fd21390, [retval0];
	ld.param.b32 	%r4739, [retval0+8];
	} // callseq 84
$L__BB0_382:
	add.s32 	%r4740, %r4739, 1;
	bra.uni 	$L__BB0_384;
$L__BB0_383:
	mov.f64 	%fd6301, 0d0000000000000000;
	mul.rn.f64 	%fd21390, %fd555, %fd6301;
	mov.b32 	%r4740, 1;
$L__BB0_384:
	setp.eq.f64 	%p339, %fd556, 0d7FF0000000000000;
	shl.b32 	%r2475, %r4740, 6;
	cvt.u64.u32 	%rd348, %r2475;
	and.b64  	%rd349, %rd348, 64;
	mov.u64 	%rd350, __cudart_sin_cos_coeffs;
	add.s64 	%rd351, %rd350, %rd349;
	mul.rn.f64 	%fd6302, %fd21390, %fd21390;
	and.b32  	%r2476, %r4740, 1;
	setp.eq.b32 	%p340, %r2476, 1;
	selp.f64 	%fd6303, 0dBDA8FF8320FD8164, 0d3DE5DB65F9785EBA, %p340;
	ld.global.nc.v2.f64 	{%fd6304, %fd6305}, [%rd351];
	fma.rn.f64 	%fd6306, %fd6303, %fd6302, %fd6304;
	fma.rn.f64 	%fd6307, %fd6306, %fd6302, %fd6305;
	ld.global.nc.v2.f64 	{%fd6308, %fd6309}, [%rd351+16];
	fma.rn.f64 	%fd6310, %fd6307, %fd6302, %fd6308;
	fma.rn.f64 	%fd6311, %fd6310, %fd6302, %fd6309;
	ld.global.nc.v2.f64 	{%fd6312, %fd6313}, [%rd351+32];
	fma.rn.f64 	%fd6314, %fd6311, %fd6302, %fd6312;
	fma.rn.f64 	%fd6315, %fd6314, %fd6302, %fd6313;
	fma.rn.f64 	%fd6316, %fd6315, %fd21390, %fd21390;
	fma.rn.f64 	%fd6317, %fd6315, %fd6302, 0d3FF0000000000000;
	selp.f64 	%fd6318, %fd6317, %fd6316, %p340;
	and.b32  	%r2477, %r4740, 2;
	setp.eq.s32 	%p341, %r2477, 0;
	mov.f64 	%fd6319, 0d0000000000000000;
	sub.f64 	%fd6320, %fd6319, %fd6318;
	selp.f64 	%fd6321, %fd6318, %fd6320, %p341;
	add.f64 	%fd562, %fd549, %fd6321;
	@%p339 bra 	$L__BB0_387;
	mul.f64 	%fd6322, %fd555, 0d3FE45F306DC9C883;
	cvt.rni.s32.f64 	%r4741, %fd6322;
	cvt.rn.f64.s32 	%fd6323, %r4741;
	fma.rn.f64 	%fd6324, %fd6323, 0dBFF921FB54442D18, %fd555;
	fma.rn.f64 	%fd6325, %fd6323, 0dBC91A62633145C00, %fd6324;
	fma.rn.f64 	%fd21391, %fd6323, 0dB97B839A252049C0, %fd6325;
	setp.ltu.f64 	%p342, %fd556, 0d41E0000000000000;
	@%p342 bra 	$L__BB0_388;
	{ // callseq 85, 0
	.param .b64 param0;
	st.param.f64 	[param0], %fd555;
	.param .align 16 .b8 retval0[16];
	call.uni (retval0), 
	__internal_trig_reduction_slowpathd, 
	(
	param0
	);
	ld.param.f64 	%fd21391, [retval0];
	ld.param.b32 	%r4741, [retval0+8];
	} // callseq 85
	bra.uni 	$L__BB0_388;
$L__BB0_387:
	mov.f64 	%fd6327, 0d0000000000000000;
	mul.rn.f64 	%fd21391, %fd555, %fd6327;
	mov.b32 	%r4741, 0;
$L__BB0_388:
	shl.b32 	%r2480, %r4741, 6;
	cvt.u64.u32 	%rd352, %r2480;
	and.b64  	%rd353, %rd352, 64;
	add.s64 	%rd355, %rd350, %rd353;
	mul.rn.f64 	%fd6328, %fd21391, %fd21391;
	and.b32  	%r2481, %r4741, 1;
	setp.eq.b32 	%p343, %r2481, 1;
	selp.f64 	%fd6329, 0dBDA8FF8320FD8164, 0d3DE5DB65F9785EBA, %p343;
	ld.global.nc.v2.f64 	{%fd6330, %fd6331}, [%rd355];
	fma.rn.f64 	%fd6332, %fd6329, %fd6328, %fd6330;
	fma.rn.f64 	%fd6333, %fd6332, %fd6328, %fd6331;
	ld.global.nc.v2.f64 	{%fd6334, %fd6335}, [%rd355+16];
	fma.rn.f64 	%fd6336, %fd6333, %fd6328, %fd6334;
	fma.rn.f64 	%fd6337, %fd6336, %fd6328, %fd6335;
	ld.global.nc.v2.f64 	{%fd6338, %fd6339}, [%rd355+32];
	fma.rn.f64 	%fd6340, %fd6337, %fd6328, %fd6338;
	fma.rn.f64 	%fd6341, %fd6340, %fd6328, %fd6339;
	fma.rn.f64 	%fd6342, %fd6341, %fd21391, %fd21391;
	fma.rn.f64 	%fd6343, %fd6341, %fd6328, 0d3FF0000000000000;
	selp.f64 	%fd6344, %fd6343, %fd6342, %p343;
	and.b32  	%r2482, %r4741, 2;
	setp.eq.s32 	%p344, %r2482, 0;
	mov.f64 	%fd6345, 0d0000000000000000;
	sub.f64 	%fd6346, %fd6345, %fd6344;
	selp.f64 	%fd6347, %fd6344, %fd6346, %p344;
	add.f64 	%fd567, %fd554, %fd6347;
	ld.global.f64 	%fd6348, [%rd2+1032];
	ld.global.f64 	%fd6349, [%rd2+1040];
	ld.global.f64 	%fd6350, [%rd2+1048];
	sub.f64 	%fd6351, %fd6348, %fd1;
	sub.f64 	%fd6352, %fd6349, %fd2;
	sub.f64 	%fd6353, %fd6350, %fd3;
	mul.f64 	%fd6354, %fd6352, %fd6352;
	fma.rn.f64 	%fd6355, %fd6351, %fd6351, %fd6354;
	fma.rn.f64 	%fd6356, %fd6353, %fd6353, %fd6355;
	sqrt.rn.f64 	%fd6357, %fd6356;
	sub.f64 	%fd6358, %fd6348, %fd4;
	sub.f64 	%fd6359, %fd6349, %fd5;
	sub.f64 	%fd6360, %fd6350, %fd6;
	mul.f64 	%fd6361, %fd6359, %fd6359;
	fma.rn.f64 	%fd6362, %fd6358, %fd6358, %fd6361;
	fma.rn.f64 	%fd6363, %fd6360, %fd6360, %fd6362;
	sqrt.rn.f64 	%fd6364, %fd6363;
	add.f64 	%fd6365, %fd6357, %fd6364;
	mul.f64 	%fd568, %fd6365, 0d40C88B2F704A9409;
	abs.f64 	%fd569, %fd568;
	setp.eq.f64 	%p345, %fd569, 0d7FF0000000000000;
	@%p345 bra 	$L__BB0_392;
	mul.f64 	%fd6366, %fd568, 0d3FE45F306DC9C883;
	cvt.rni.s32.f64 	%r4742, %fd6366;
	cvt.rn.f64.s32 	%fd6367, %r4742;
	fma.rn.f64 	%fd6368, %fd6367, 0dBFF921FB54442D18, %fd568;
	fma.rn.f64 	%fd6369, %fd6367, 0dBC91A62633145C00, %fd6368;
	fma.rn.f64 	%fd21393, %fd6367, 0dB97B839A252049C0, %fd6369;
	setp.ltu.f64 	%p346, %fd569, 0d41E0000000000000;
	@%p346 bra 	$L__BB0_391;
	{ // callseq 86, 0
	.param .b64 param0;
	st.param.f64 	[param0], %fd568;
	.param .align 16 .b8 retval0[16];
	call.uni (retval0), 
	__internal_trig_reduction_slowpathd, 
	(
	param0
	);
	ld.param.f64 	%fd21393, [retval0];
	ld.param.b32 	%r4742, [retval0+8];
	} // callseq 86
$L__BB0_391:
	add.s32 	%r4743, %r4742, 1;
	bra.uni 	$L__BB0_393;
$L__BB0_392:
	mov.f64 	%fd6371, 0d0000000000000000;
	mul.rn.f64 	%fd21393, %fd568, %fd6371;
	mov.b32 	%r4743, 1;
$L__BB0_393:
	setp.eq.f64 	%p347, %fd569, 0d7FF0000000000000;
	shl.b32 	%r2485, %r4743, 6;
	cvt.u64.u32 	%rd356, %r2485;
	and.b64  	%rd357, %rd356, 64;
	mov.u64 	%rd358, __cudart_sin_cos_coeffs;
	add.s64 	%rd359, %rd358, %rd357;
	mul.rn.f64 	%fd6372, %fd21393, %fd21393;
	and.b32  	%r2486, %r4743, 1;
	setp.eq.b32 	%p348, %r2486, 1;
	selp.f64 	%fd6373, 0dBDA8FF8320FD8164, 0d3DE5DB65F9785EBA, %p348;
	ld.global.nc.v2.f64 	{%fd6374, %fd6375}, [%rd359];
	fma.rn.f64 	%fd6376, %fd6373, %fd6372, %fd6374;
	fma.rn.f64 	%fd6377, %fd6376, %fd6372, %fd6375;
	ld.global.nc.v2.f64 	{%fd6378, %fd6379}, [%rd359+16];
	fma.rn.f64 	%fd6380, %fd6377, %fd6372, %fd6378;
	fma.rn.f64 	%fd6381, %fd6380, %fd6372, %fd6379;
	ld.global.nc.v2.f64 	{%fd6382, %fd6383}, [%rd359+32];
	fma.rn.f64 	%fd6384, %fd6381, %fd6372, %fd6382;
	fma.rn.f64 	%fd6385, %fd6384, %fd6372, %fd6383;
	fma.rn.f64 	%fd6386, %fd6385, %fd21393, %fd21393;
	fma.rn.f64 	%fd6387, %fd6385, %fd6372, 0d3FF0000000000000;
	selp.f64 	%fd6388, %fd6387, %fd6386, %p348;
	and.b32  	%r2487, %r4743, 2;
	setp.eq.s32 	%p349, %r2487, 0;
	mov.f64 	%fd6389, 0d0000000000000000;
	sub.f64 	%fd6390, %fd6389, %fd6388;
	selp.f64 	%fd6391, %fd6388, %fd6390, %p349;
	add.f64 	%fd575, %fd562, %fd6391;
	@%p347 bra 	$L__BB0_396;
	mul.f64 	%fd6392, %fd568, 0d3FE45F306DC9C883;
	cvt.rni.s32.f64 	%r4744, %fd6392;
	cvt.rn.f64.s32 	%fd6393, %r4744;
	fma.rn.f64 	%fd6394, %fd6393, 0dBFF921FB54442D18, %fd568;
	fma.rn.f64 	%fd6395, %fd6393, 0dBC91A62633145C00, %fd6394;
	fma.rn.f64 	%fd21394, %fd6393, 0dB97B839A252049C0, %fd6395;
	setp.ltu.f64 	%p350, %fd569, 0d41E0000000000000;
	@%p350 bra 	$L__BB0_397;
	{ // callseq 87, 0
	.param .b64 param0;
	st.param.f64 	[param0], %fd568;
	.param .align 16 .b8 retval0[16];
	call.uni (retval0), 
	__internal_trig_reduction_slowpathd, 
	(
	param0
	);
	ld.param.f64 	%fd21394, [retval0];
	ld.param.b32 	%r4744, [retval0+8];
	} // callseq 87
	bra.uni 	$L__BB0_397;
$L__BB0_396:
	mov.f64 	%fd6397, 0d0000000000000000;
	mul.rn.f64 	%fd21394, %fd568, %fd6397;
	mov.b32 	%r4744, 0;
$L__BB0_397:
	shl.b32 	%r2490, %r4744, 6;
	cvt.u64.u32 	%rd360, %r2490;
	and.b64  	%rd361, %rd360, 64;
	add.s64 	%rd363, %rd358, %rd361;
	mul.rn.f64 	%fd6398, %fd21394, %fd21394;
	and.b32  	%r2491, %r4744, 1;
	setp.eq.b32 	%p351, %r2491, 1;
	selp.f64 	%fd6399, 0dBDA8FF8320FD8164, 0d3DE5DB65F9785EBA, %p351;
	ld.global.nc.v2.f64 	{%fd6400, %fd6401}, [%rd363];
	fma.rn.f64 	%fd6402, %fd6399, %fd6398, %fd6400;
	fma.rn.f64 	%fd6403, %fd6402, %fd6398, %fd6401;
	ld.global.nc.v2.f64 	{%fd6404, %fd6405}, [%rd363+16];
	fma.rn.f64 	%fd6406, %fd6403, %fd6398, %fd6404;
	fma.rn.f64 	%fd6407, %fd6406, %fd6398, %fd6405;
	ld.global.nc.v2.f64 	{%fd6408, %fd6409}, [%rd363+32];
	fma.rn.f64 	%fd6410, %fd6407, %fd6398, %fd6408;
	fma.rn.f64 	%fd6411, %fd6410, %fd6398, %fd6409;
	fma.rn.f64 	%fd6412, %fd6411, %fd21394, %fd21394;
	fma.rn.f64 	%fd6413, %fd6411, %fd6398, 0d3FF0000000000000;
	selp.f64 	%fd6414, %fd6413, %fd6412, %p351;
	and.b32  	%r2492, %r4744, 2;
	setp.eq.s32 	%p352, %r2492, 0;
	mov.f64 	%fd6415, 0d0000000000000000;
	sub.f64 	%fd6416, %fd6415, %fd6414;
	selp.f64 	%fd6417, %fd6414, %fd6416, %p352;
	add.f64 	%fd580, %fd567, %fd6417;
	ld.global.f64 	%fd6418, [%rd2+1056];
	ld.global.f64 	%fd6419, [%rd2+1064];
	ld.global.f64 	%fd6420, [%rd2+1072];
	sub.f64 	%fd6421, %fd6418, %fd1;
	sub.f64 	%fd6422, %fd6419, %fd2;
	sub.f64 	%fd6423, %fd6420, %fd3;
	mul.f64 	%fd6424, %fd6422, %fd6422;
	fma.rn.f64 	%fd6425, %fd6421, %fd6421, %fd6424;
	fma.rn.f64 	%fd6426, %fd6423, %fd6423, %fd6425;
	sqrt.rn.f64 	%fd6427, %fd6426;
	sub.f64 	%fd6428, %fd6418, %fd4;
	sub.f64 	%fd6429, %fd6419, %fd5;
	sub.f64 	%fd6430, %fd6420, %fd6;
	mul.f64 	%fd6431, %fd6429, %fd6429;
	fma.rn.f64 	%fd6432, %fd6428, %fd6428, %fd6431;
	fma.rn.f64 	%fd6433, %fd6430, %fd6430, %fd6432;
	sqrt.rn.f64 	%fd6434, %fd6433;
	add.f64 	%fd6435, %fd6427, %fd6434;
	mul.f64 	%fd581, %fd6435, 0d40C88B2F704A9409;
	abs.f64 	%fd582, %fd581;
	setp.eq.f64 	%p353, %fd582, 0d7FF0000000000000;
	@%p353 bra 	$L__BB0_401;
	mul.f64 	%fd6436, %fd581, 0d3FE45F306DC9C883;
	cvt.rni.s32.f64 	%r4745, %fd6436;
	cvt.rn.f64.s32 	%fd6437, %r4745;
	fma.rn.f64 	%fd6438, %fd6437, 0dBFF921FB54442D18, %fd581;
	fma.rn.f64 	%fd6439, %fd6437, 0dBC91A62633145C00, %fd6438;
	fma.rn.f64 	%fd21396, %fd6437, 0dB97B839A252049C0, %fd6439;
	setp.ltu.f64 	%p354, %fd582, 0d41E0000000000000;
	@%p354 bra 	$L__BB0_400;
	{ // callseq 88, 0
	.param .b64 param0;
	st.param.f64 	[param0], %fd581;
	.param .align 16 .b8 retval0[16];
	call.uni (retval0), 
	__internal_trig_reduction_slowpathd, 
	(
	param0
	);
	ld.param.f64 	%fd21396, [retval0];
	ld.param.b32 	%r4745, [retval0+8];
	} // callseq 88
$L__BB0_400:
	add.s32 	%r4746, %r4745, 1;
	bra.uni 	$L__BB0_402;
$L__BB0_401:
	mov.f64 	%fd6441, 0d0000000000000000;
	mul.rn.f64 	%fd21396, %fd581, %fd6441;
	mov.b32 	%r4746, 1;
$L__BB0_402:
	setp.eq.f64 	%p355, %fd582, 0d7FF0000000000000;
	shl.b32 	%r2495, %r4746, 6;
	cvt.u64.u32 	%rd364, %r2495;
	and.b64  	%rd365, %rd364, 64;
	mov.u64 	%rd366, __cudart_sin_cos_coeffs;
	add.s64 	%rd367, %rd366, %rd365;
	mul.rn.f64 	%fd6442, %fd21396, %fd21396;
	and.b32  	%r2496, %r4746, 1;
	setp.eq.b32 	%p356, %r2496, 1;
	selp.f64 	%fd6443, 0dBDA8FF8320FD8164, 0d3DE5DB65F9785EBA, %p356;
	ld.global.nc.v2.f64 	{%fd6444, %fd6445}, [%rd367];
	fma.rn.f64 	%fd6446, %fd6443, %fd6442, %fd6444;
	fma.rn.f64 	%fd6447, %fd6446, %fd6442, %fd6445;
	ld.global.nc.v2.f64 	{%fd6448, %fd6449}, [%rd367+16];
	fma.rn.f64 	%fd6450, %fd6447, %fd6442, %fd6448;
	fma.rn.f64 	%fd6451, %fd6450, %fd6442, %fd6449;
	ld.global.nc.v2.f64 	{%fd6452, %fd6453}, [%rd367+32];
	fma.rn.f64 	%fd6454, %fd6451, %fd6442, %fd6452;
	fma.rn.f64 	%fd6455, %fd6454, %fd6442, %fd6453;
	fma.rn.f64 	%fd6456, %fd6455, %fd21396, %fd21396;
	fma.rn.f64 	%fd6457, %fd6455, %fd6442, 0d3FF0000000000000;
	selp.f64 	%fd6458, %fd6457, %fd6456, %p356;
	and.b32  	%r2497, %r4746, 2;
	setp.eq.s32 	%p357, %r2497, 0;
	mov.f64 	%fd6459, 0d0000000000000000;
	sub.f64 	%fd6460, %fd6459, %fd6458;
	selp.f64 	%fd6461, %fd6458, %fd6460, %p357;
	add.f64 	%fd588, %fd575, %fd6461;
	@%p355 bra 	$L__BB0_405;
	mul.f64 	%fd6462, %fd581, 0d3FE45F306DC9C883;
	cvt.rni.s32.f64 	%r4747, %fd6462;
	cvt.rn.f64.s32 	%fd6463, %r4747;
	fma.rn.f64 	%fd6464, %fd6463, 0dBFF921FB54442D18, %fd581;
	fma.rn.f64 	%fd6465, %fd6463, 0dBC91A62633145C00, %fd6464;
	fma.rn.f64 	%fd21397, %fd6463, 0dB97B839A252049C0, %fd6465;
	setp.ltu.f64 	%p358, %fd582, 0d41E0000000000000;
	@%p358 bra 	$L__BB0_406;
	{ // callseq 89, 0
	.param .b64 param0;
	st.param.f64 	[param0], %fd581;
	.param .align 16 .b8 retval0[16];
	call.uni (retval0), 
	__internal_trig_reduction_slowpathd, 
	(
	param0
	);
	ld.param.f64 	%fd21397, [retval0];
	ld.param.b32 	%r4747, [retval0+8];
	} // callseq 89
	bra.uni 	$L__BB0_406;
$L__BB0_405:
	mov.f64 	%fd6467, 0d0000000000000000;
	mul.rn.f64 	%fd21397, %fd581, %fd6467;
	mov.b32 	%r4747, 0;
$L__BB0_406:
	shl.b32 	%r2500, %r4747, 6;
	cvt.u64.u32 	%rd368, %r2500;
	and.b64  	%rd369, %rd368, 64;
	add.s64 	%rd371, %rd366, %rd369;
	mul.rn.f64 	%fd6468, %fd21397, %fd21397;
	and.b32  	%r2501, %r4747, 1;
	setp.eq.b32 	%p359, %r2501, 1;
	selp.f64 	%fd6469, 0dBDA8FF8320FD8164, 0d3DE5DB65F9785EBA, %p359;
	ld.global.nc.v2.f64 	{%fd6470, %fd6471}, [%rd371];
	fma.rn.f64 	%fd6472, %fd6469, %fd6468, %fd6470;
	fma.rn.f64 	%fd6473, %fd6472, %fd6468, %fd6471;
	ld.global.nc.v2.f64 	{%fd6474, %fd6475}, [%rd371+16];
	fma.rn.f64 	%fd6476, %fd6473, %fd6468, %fd6474;
	fma.rn.f64 	%fd6477, %fd6476, %fd6468, %fd6475;
	ld.global.nc.v2.f64 	{%fd6478, %fd6479}, [%rd371+32];
	fma.rn.f64 	%fd6480, %fd6477, %fd6468, %fd6478;
	fma.rn.f64 	%fd6481, %fd6480, %fd6468, %fd6479;
	fma.rn.f64 	%fd6482, %fd6481, %fd21397, %fd21397;
	fma.rn.f64 	%fd6483, %fd6481, %fd6468, 0d3FF0000000000000;
	selp.f64 	%fd6484, %fd6483, %fd6482, %p359;
	and.b32  	%r2502, %r4747, 2;
	setp.eq.s32 	%p360, %r2502, 0;
	mov.f64 	%fd6485, 0d0000000000000000;
	sub.f64 	%fd6486, %fd6485, %fd6484;
	selp.f64 	%fd6487, %fd6484, %fd6486, %p360;
	add.f64 	%fd593, %fd580, %fd6487;
	ld.global.f64 	%fd6488, [%rd2+1080];
	ld.global.f64 	%fd6489, [%rd2+1088];
	ld.global.f64 	%fd6490, [%rd2+1096];
	sub.f64 	%fd6491, %fd6488, %fd1;
	sub.f64 	%fd6492, %fd6489, %fd2;
	sub.f64 	%fd6493, %fd6490, %fd3;
	mul.f64 	%fd6494, %fd6492, %fd6492;
	fma.rn.f64 	%fd6495, %fd6491, %fd6491, %fd6494;
	fma.rn.f64 	%fd6496, %fd6493, %fd6493, %fd6495;
	sqrt.rn.f64 	%fd6497, %fd6496;
	sub.f64 	%fd6498, %fd6488, %fd4;
	sub.f64 	%fd6499, %fd6489, %fd5;
	sub.f64 	%fd6500, %fd6490, %fd6;
	mul.f64 	%fd6501, %fd6499, %fd6499;
	fma.rn.f64 	%fd6502, %fd6498, %fd6498, %fd6501;
	fma.rn.f64 	%fd6503, %fd6500, %fd6500, %fd6502;
	sqrt.rn.f64 	%fd6504, %fd6503;
	add.f64 	%fd6505, %fd6497, %fd6504;
	mul.f64 	%fd594, %fd6505, 0d40C88B2F704A9409;
	abs.f64 	%fd595, %fd594;
	setp.eq.f64 	%p361, %fd595, 0d7FF0000000000000;
	@%p361 bra 	$L__BB0_410;
	mul.f64 	%fd6506, %fd594, 0d3FE45F306DC9C883;
	cvt.rni.s32.f64 	%r4748, %fd6506;
	cvt.rn.f64.s32 	%fd6507, %r4748;
	fma.rn.f64 	%fd6508, %fd6507, 0dBFF921FB54442D18, %fd594;
	fma.rn.f64 	%fd6509, %fd6507, 0dBC91A62633145C00, %fd6508;
	fma.rn.f64 	%fd21399, %fd6507, 0dB97B839A252049C0, %fd6509;
	setp.ltu.f64 	%p362, %fd595, 0d41E0000000000000;
	@%p362 bra 	$L__BB0_409;
	{ // callseq 90, 0
	.param .b64 param0;
	st.param.f64 	[param0], %fd594;
	.param .align 16 .b8 retval0[16];
	call.uni (retval0), 
	__internal_trig_reduction_slowpathd, 
	(
	param0
	);
	ld.param.f64 	%fd21399, [retval0];
	ld.param.b32 	%r4748, [retval0+8];
	} // callseq 90
$L__BB0_409:
	add.s32 	%r4749, %r4748, 1;
	bra.uni 	$L__BB0_411;
$L__BB0_410:
	mov.f64 	%fd6511, 0d0000000000000000;
	mul.rn.f64 	%fd21399, %fd594, %fd6511;
	mov.b32 	%r4749, 1;
$L__BB0_411:
	setp.eq.f64 	%p363, %fd595, 0d7FF0000000000000;
	shl.b32 	%r2505, %r4749, 6;
	cvt.u64.u32 	%rd372, %r2505;
	and.b64  	%rd373, %rd372, 64;
	mov.u64 	%rd374, __cudart_sin_cos_coeffs;
	add.s64 	%rd375, %rd374, %rd373;
	mul.rn.f64 	%fd6512, %fd21399, %fd21399;
	and.b32  	%r2506, %r4749, 1;
	setp.eq.b32 	%p364, %r2506, 1;
	selp.f64 	%fd6513, 0dBDA8FF8320FD8164, 0d3DE5DB65F9785EBA, %p364;
	ld.global.nc.v2.f64 	{%fd6514, %fd6515}, [%rd375];
	fma.rn.f64 	%fd6516, %fd6513, %fd6512, %fd6514;
	fma.rn.f64 	%fd6517, %fd6516, %fd6512, %fd6515;
	ld.global.nc.v2.f64 	{%fd6518, %fd6519}, [%rd375+16];
	fma.rn.f64 	%fd6520, %fd6517, %fd6512, %fd6518;
	fma.rn.f64 	%fd6521, %fd6520, %fd6512, %fd6519;
	ld.global.nc.v2.f64 	{%fd6522, %fd6523}, [%rd375+32];
	fma.rn.f64 	%fd6524, %fd6521, %fd6512, %fd6522;
	fma.rn.f64 	%fd6525, %fd6524, %fd6512, %fd6523;
	fma.rn.f64 	%fd6526, %fd6525, %fd21399, %fd21399;
	fma.rn.f64 	%fd6527, %fd6525, %fd6512, 0d3FF0000000000000;
	selp.f64 	%fd6528, %fd6527, %fd6526, %p364;
	and.b32  	%r2507, %r4749, 2;
	setp.eq.s32 	%p365, %r2507, 0;
	mov.f64 	%fd6529, 0d0000000000000000;
	sub.f64 	%fd6530, %fd6529, %fd6528;
	selp.f64 	%fd6531, %fd6528, %fd6530, %p365;
	add.f64 	%fd601, %fd588, %fd6531;
	@%p363 bra 	$L__BB0_414;
	mul.f64 	%fd6532, %fd594, 0d3FE45F306DC9C883;
	cvt.rni.s32.f64 	%r4750, %fd6532;
	cvt.rn.f64.s32 	%fd6533, %r4750;
	fma.rn.f64 	%fd6534, %fd6533, 0dBFF921FB54442D18, %fd594;
	fma.rn.f64 	%fd6535, %fd6533, 0dBC91A62633145C00, %fd6534;
	fma.rn.f64 	%fd21400, %fd6533, 0dB97B839A252049C0, %fd6535;
	setp.ltu.f64 	%p366, %fd595, 0d41E0000000000000;
	@%p366 bra 	$L__BB0_415;
	{ // callseq 91, 0
	.param .b64 param0;
	st.param.f64 	[param0], %fd594;
	.param .align 16 .b8 retval0[16];
	call.uni (retval0), 
	__internal_trig_reduction_slowpathd, 
	(
	param0
	);
	ld.param.f64 	%fd21400, [retval0];
	ld.param.b32 	%r4750, [retval0+8];
	} // callseq 91
	bra.uni 	$L__BB0_415;
$L__BB0_414:
	mov.f64 	%fd6537, 0d0000000000000000;
	mul.rn.f64 	%fd21400, %fd594, %fd6537;
	mov.b32 	%r4750, 0;
$L__BB0_415:
	shl.b32 	%r2510, %r4750, 6;
	cvt.u64.u32 	%rd376, %r2510;
	and.b64  	%rd377, %rd376, 64;
	add.s64 	%rd379, %rd374, %rd377;
	mul.rn.f64 	%fd6538, %fd21400, %fd21400;
	and.b32  	%r2511, %r4750, 1;
	setp.eq.b32 	%p367, %r2511, 1;
	selp.f64 	%fd6539, 0dBDA8FF8320FD8164, 0d3DE5DB65F9785EBA, %p367;
	ld.global.nc.v2.f64 	{%fd6540, %fd6541}, [%rd379];
	fma.rn.f64 	%fd6542, %fd6539, %fd6538, %fd6540;
	fma.rn.f64 	%fd6543, %fd6542, %fd6538, %fd6541;
	ld.global.nc.v2.f64 	{%fd6544, %fd6545}, [%rd379+16];
	fma.rn.f64 	%fd6546, %fd6543, %fd6538, %fd6544;
	fma.rn.f64 	%fd6547, %fd6546, %fd6538, %fd6545;
	ld.global.nc.v2.f64 	{%fd6548, %fd6549}, [%rd379+32];
	fma.rn.f64 	%fd6550, %fd6547, %fd6538, %fd6548;
	fma.rn.f64 	%fd6551, %fd6550, %fd6538, %fd6549;
	fma.rn.f64 	%fd6552, %fd6551, %fd21400, %fd21400;
	fma.rn.f64 	%fd6553, %fd6551, %fd6538, 0d3FF0000000000000;
	selp.f64 	%fd6554, %fd6553, %fd6552, %p367;
	and.b32  	%r2512, %r4750, 2;
	setp.eq.s32 	%p368, %r2512, 0;
	mov.f64 	%fd6555, 0d0000000000000000;
	sub.f64 	%fd6556, %fd6555, %fd6554;
	selp.f64 	%fd6557, %fd6554, %fd6556, %p368;
	add.f64 	%fd606, %fd593, %fd6557;
	ld.global.f64 	%fd6558, [%rd2+1104];
	ld.global.f64 	%fd6559, [%rd2+1112];
	ld.global.f64 	%fd6560, [%rd2+1120];
	sub.f64 	%fd6561, %fd6558, %fd1;
	sub.f64 	%fd6562, %fd6559, %fd2;
	sub.f64 	%fd6563, %fd6560, %fd3;
	mul.f64 	%fd6564, %fd6562, %fd6562;
	fma.rn.f64 	%fd6565, %fd6561, %fd6561, %fd6564;
	fma.rn.f64 	%fd6566, %fd6563, %fd6563, %fd6565;
	sqrt.rn.f64 	%fd6567, %fd6566;
	sub.f64 	%fd6568, %fd6558, %fd4;
	sub.f64 	%fd6569, %fd6559, %fd5;
	sub.f64 	%fd6570, %fd6560, %fd6;
	mul.f64 	%fd6571, %fd6569, %fd6569;
	fma.rn.f64 	%fd6572, %fd6568, %fd6568, %fd6571;
	fma.rn.f64 	%fd6573, %fd6570, %fd6570, %fd6572;
	sqrt.rn.f64 	%fd6574, %fd6573;
	add.f64 	%fd6575, %fd6567, %fd6574;
	mul.f64 	%fd607, %fd6575, 0d40C88B2F704A9409;
	abs.f64 	%fd608, %fd607;
	setp.eq.f64 	%p369, %fd608, 0d7FF0000000000000;
	@%p369 bra 	$L__BB0_419;
	mul.f64 	%fd6576, %fd607, 0d3FE45F306DC9C883;
	cvt.rni.s32.f64 	%r4751, %fd6576;
	cvt.rn.f64.s32 	%fd6577, %r4751;
	fma.rn.f64 	%fd6578, %fd6577, 0dBFF921FB54442D18, %fd607;
	fma.rn.f64 	%fd6579, %fd6577, 0dBC91A62633145C00, %fd6578;
	fma.rn.f64 	%fd21402, %fd6577, 0dB97B839A252049C0, %fd6579;
	setp.ltu.f64 	%p370, %fd608, 0d41E0000000000000;
	@%p370 bra 	$L__BB0_418;
	{ // callseq 92, 0
	.param .b64 param0;
	st.param.f64 	[param0], %fd607;
	.param .align 16 .b8 retval0[16];
	call.uni (retval0), 
	__internal_trig_reduction_slowpathd, 
	(
	param0
	);
	ld.param.f64 	%fd21402, [retval0];
	ld.param.b32 	%r4751, [retval0+8];
	} // callseq 92
$L__BB0_418:
	add.s32 	%r4752, %r4751, 1;
	bra.uni 	$L__BB0_420;
$L__BB0_419:
	mov.f64 	%fd6581, 0d0000000000000000;
	mul.rn.f64 	%fd21402, %fd607, %fd6581;
	mov.b32 	%r4752, 1;
$L__BB0_420:
	setp.eq.f64 	%p371, %fd608, 0d7FF0000000000000;
	shl.b32 	%r2515, %r4752, 6;
	cvt.u64.u32 	%rd380, %r2515;
	and.b64  	%rd381, %rd380, 64;
	mov.u64 	%rd382, __cudart_sin_cos_coeffs;
	add.s64 	%rd383, %rd382, %rd381;
	mul.rn.f64 	%fd6582, %fd21402, %fd21402;
	and.b32  	%r2516, %r4752, 1;
	setp.eq.b32 	%p372, %r2516, 1;
	selp.f64 	%fd6583, 0dBDA8FF8320FD8164, 0d3DE5DB65F9785EBA, %p372;
	ld.global.nc.v2.f64 	{%fd6584, %fd6585}, [%rd383];
	fma.rn.f64 	%fd6586, %fd6583, %fd6582, %fd6584;
	fma.rn.f64 	%fd6587, %fd6586, %fd6582, %fd6585;
	ld.global.nc.v2.f64 	{%fd6588, %fd6589}, [%rd383+16];
	fma.rn.f64 	%fd6590, %fd6587, %fd6582, %fd6588;
	fma.rn.f64 	%fd6591, %fd6590, %fd6582, %fd6589;
	ld.global.nc.v2.f64 	{%fd6592, %fd6593}, [%rd383+32];
	fma.rn.f64 	%fd6594, %fd6591, %fd6582, %fd6592;
	fma.rn.f64 	%fd6595, %fd6594, %fd6582, %fd6593;
	fma.rn.f64 	%fd6596, %fd6595, %fd21402, %fd21402;
	fma.rn.f64 	%fd6597, %fd6595, %fd6582, 0d3FF0000000000000;
	selp.f64 	%fd6598, %fd6597, %fd6596, %p372;
	and.b32  	%r2517, %r4752, 2;
	setp.eq.s32 	%p373, %r2517, 0;
	mov.f64 	%fd6599, 0d0000000000000000;
	sub.f64 	%fd6600, %fd6599, %fd6598;
	selp.f64 	%fd6601, %fd6598, %fd6600, %p373;
	add.f64 	%fd614, %fd601, %fd6601;
	@%p371 bra 	$L__BB0_423;
	mul.f64 	%fd6602, %fd607, 0d3FE45F306DC9C883;
	cvt.rni.s32.f64 	%r4753, %fd6602;
	cvt.rn.f64.s32 	%fd6603, %r4753;
	fma.rn.f64 	%fd6604, %fd6603, 0dBFF921FB54442D18, %fd607;
	fma.rn.f64 	%fd6605, %fd6603, 0dBC91A62633145C00, %fd6604;
	fma.rn.f64 	%fd21403, %fd6603, 0dB97B839A252049C0, %fd6605;
	setp.ltu.f64 	%p374, %fd608, 0d41E0000000000000;
	@%p374 bra 	$L__BB0_424;
	{ // callseq 93, 0
	.param .b64 param0;
	st.param.f64 	[param0], %fd607;
	.param .align 16 .b8 retval0[16];
	call.uni (retval0), 
	__internal_trig_reduction_slowpathd, 
	(
	param0
	);
	ld.param.f64 	%fd21403, [retval0];
	ld.param.b32 	%r4753, [retval0+8];
	} // callseq 93
	bra.uni 	$L__BB0_424;
$L__BB0_423:
	mov.f64 	%fd6607, 0d0000000000000000;
	mul.rn.f64 	%fd21403, %fd607, %fd6607;
	mov.b32 	%r4753, 0;
$L__BB0_424:
	shl.b32 	%r2520, %r4753, 6;
	cvt.u64.u32 	%rd384, %r2520;
	and.b64  	%rd385, %rd384, 64;
	add.s64 	%rd387, %rd382, %rd385;
	mul.rn.f64 	%fd6608, %fd21403, %fd21403;
	and.b32  	%r2521, %r4753, 1;
	setp.eq.b32 	%p375, %r2521, 1;
	selp.f64 	%fd6609, 0dBDA8FF8320FD8164, 0d3DE5DB65F9785EBA, %p375;
	ld.global.nc.v2.f64 	{%fd6610, %fd6611}, [%rd387];
	fma.rn.f64 	%fd6612, %fd6609, %fd6608, %fd6610;
	fma.rn.f64 	%fd6613, %fd6612, %fd6608, %fd6611;
	ld.global.nc.v2.f64 	{%fd6614, %fd6615}, [%rd387+16];
	fma.rn.f64 	%fd6616, %fd6613, %fd6608, %fd6614;
	fma.rn.f64 	%fd6617, %fd6616, %fd6608, %fd6615;
	ld.global.nc.v2.f64 	{%fd6618, %fd6619}, [%rd387+32];
	fma.rn.f64 	%fd6620, %fd6617, %fd6608, %fd6618;
	fma.rn.f64 	%fd6621, %fd6620, %fd6608, %fd6619;
	fma.rn.f64 	%fd6622, %fd6621, %fd21403, %fd21403;
	fma.rn.f64 	%fd6623, %fd6621, %fd6608, 0d3FF0000000000000;
	selp.f64 	%fd6624, %fd6623, %fd6622, %p375;
	and.b32  	%r2522, %r4753, 2;
	setp.eq.s32 	%p376, %r2522, 0;
	mov.f64 	%fd6625, 0d0000000000000000;
	sub.f64 	%fd6626, %fd6625, %fd6624;
	selp.f64 	%fd6627, %fd6624, %fd6626, %p376;
	add.f64 	%fd619, %fd606, %fd6627;
	ld.global.f64 	%fd6628, [%rd2+1128];
	ld.global.f64 	%fd6629, [%rd2+1136];
	ld.global.f64 	%fd6630, [%rd2+1144];
	sub.f64 	%fd6631, %fd6628, %fd1;
	sub.f64 	%fd6632, %fd6629, %fd2;
	sub.f64 	%fd6633, %fd6630, %fd3;
	mul.f64 	%fd6634, %fd6632, %fd6632;
	fma.rn.f64 	%fd6635, %fd6631, %fd6631, %fd6634;
	fma.rn.f64 	%fd6636, %fd6633, %fd6633, %fd6635;
	sqrt.rn.f64 	%fd6637, %fd6636;
	sub.f64 	%fd6638, %fd6628, %fd4;
	sub.f64 	%fd6639, %fd6629, %fd5;
	sub.f64 	%fd6640, %fd6630, %fd6;
	mul.f64 	%fd6641, %fd6639, %fd6639;
	fma.rn.f64 	%fd6642, %fd6638, %fd6638, %fd6641;
	fma.rn.f64 	%fd6643, %fd6640, %fd6640, %fd6642;
	sqrt.rn.f64 	%fd6644, %fd6643;
	add.f64 	%fd6645, %fd6637, %fd6644;
	mul.f64 	%fd620, %fd6645, 0d40C88B2F704A9409;
	abs.f64 	%fd621, %fd620;
	setp.eq.f64 	%p377, %fd621, 0d7FF0000000000000;
	@%p377 bra 	$L__BB0_428;
	mul.f64 	%fd6646, %fd620, 0d3FE45F306DC9C883;
	cvt.rni.s32.f64 	%r4754, %fd6646;
	cvt.rn.f64.s32 	%fd6647, %r4754;
	fma.rn.f64 	%fd6648, %fd6647, 0dBFF921FB54442D18, %fd620;
	fma.rn.f64 	%fd6649, %fd6647, 0dBC91A62633145C00, %fd6648;
	fma.rn.f64 	%fd21405, %fd6647, 0dB97B839A252049C0, %fd6649;
	setp.ltu.f64 	%p378, %fd621, 0d41E0000000000000;
	@%p378 bra 	$L__BB0_427;
	{ // callseq 94, 0
	.param .b64 param0;
	st.param.f64 	[param0], %fd620;
	.param .align 16 .b8 retval0[16];
	call.uni (retval0), 
	__internal_trig_reduction_slowpathd, 
	(
	param0
	);
	ld.param.f64 	%fd21405, [retval0];
	ld.param.b32 	%r4754, [retval0+8];
	} // callseq 94
$L__BB0_427:
	add.s32 	%r4755, %r4754, 1;
	bra.uni 	$L__BB0_429;
$L__BB0_428:
	mov.f64 	%fd6651, 0d0000000000000000;
	mul.rn.f64 	%fd21405, %fd620, %fd6651;
	mov.b32 	%r4755, 1;
$L__BB0_429:
	setp.eq.f64 	%p379, %fd621, 0d7FF0000000000000;
	shl.b32 	%r2525, %r4755, 6;
	cvt.u64.u32 	%rd388, %r2525;
	and.b64  	%rd389, %rd388, 64;
	mov.u64 	%rd390, __cudart_sin_cos_coeffs;
	add.s64 	%rd391, %rd390, %rd389;
	mul.rn.f64 	%fd6652, %fd21405, %fd21405;
	and.b32  	%r2526, %r4755, 1;
	setp.eq.b32 	%p380, %r2526, 1;
	selp.f64 	%fd6653, 0dBDA8FF8320FD8164, 0d3DE5DB65F9785EBA, %p380;
	ld.global.nc.v2.f64 	{%fd6654, %fd6655}, [%rd391];
	fma.rn.f64 	%fd6656, %fd6653, %fd6652, %fd6654;
	fma.rn.f64 	%fd6657, %fd6656, %fd6652, %fd6655;
	ld.global.nc.v2.f64 	{%fd6658, %fd6659}, [%rd391+16];
	fma.rn.f64 	%fd6660, %fd6657, %fd6652, %fd6658;
	fma.rn.f64 	%fd6661, %fd6660, %fd6652, %fd6659;
	ld.global.nc.v2.f64 	{%fd6662, %fd6663}, [%rd391+32];
	fma.rn.f64 	%fd6664, %fd6661, %fd6652, %fd6662;
	fma.rn.f64 	%fd6665, %fd6664, %fd6652, %fd6663;
	fma.rn.f64 	%fd6666, %fd6665, %fd21405, %fd21405;
	fma.rn.f64 	%fd6667, %fd6665, %fd6652, 0d3FF0000000000000;
	selp.f64 	%fd6668, %fd6667, %fd6666, %p380;
	and.b32  	%r2527, %r4755, 2;
	setp.eq.s32 	%p381, %r2527, 0;
	mov.f64 	%fd6669, 0d0000000000000000;
	sub.f64 	%fd6670, %fd6669, %fd6668;
	selp.f64 	%fd6671, %fd6668, %fd6670, %p381;
	add.f64 	%fd627, %fd614, %fd6671;
	@%p379 bra 	$L__BB0_432;
	mul.f64 	%fd6672, %fd620, 0d3FE45F306DC9C883;
	cvt.rni.s32.f64 	%r4756, %fd6672;
	cvt.rn.f64.s32 	%fd6673, %r4756;
	fma.rn.f64 	%fd6674, %fd6673, 0dBFF921FB54442D18, %fd620;
	fma.rn.f64 	%fd6675, %fd6673, 0dBC91A62633145C00, %fd6674;
	fma.rn.f64 	%fd21406, %fd6673, 0dB97B839A252049C0, %fd6675;
	setp.ltu.f64 	%p382, %fd621, 0d41E0000000000000;
	@%p382 bra 	$L__BB0_433;
	{ // callseq 95, 0
	.param .b64 param0;
	st.param.f64 	[param0], %fd620;
	.param .align 16 .b8 retval0[16];
	call.uni (retval0), 
	__internal_trig_reduction_slowpathd, 
	(
	param0
	);
	ld.param.f64 	%fd21406, [retval0];
	ld.param.b32 	%r4756, [retval0+8];
	} // callseq 95
	bra.uni 	$L__BB0_433;
$L__BB0_432:
	mov.f64 	%fd6677, 0d0000000000000000;
	mul.rn.f64 	%fd21406, %fd620, %fd6677;
	mov.b32 	%r4756, 0;
$L__BB0_433:
	shl.b32 	%r2530, %r4756, 6;
	cvt.u64.u32 	%rd392, %r2530;
	and.b64  	%rd393, %rd392, 64;
	add.s64 	%rd395, %rd390, %rd393;
	mul.rn.f64 	%fd6678, %fd21406, %fd21406;
	and.b32  	%r2531, %r4756, 1;
	setp.eq.b32 	%p383, %r2531, 1;
	selp.f64 	%fd6679, 0dBDA8FF8320FD8164, 0d3DE5DB65F9785EBA, %p383;
	ld.global.nc.v2.f64 	{%fd6680, %fd6681}, [%rd395];
	fma.rn.f64 	%fd6682, %fd6679, %fd6678, %fd6680;
	fma.rn.f64 	%fd6683, %fd6682, %fd6678, %fd6681;
	ld.global.nc.v2.f64 	{%fd6684, %fd6685}, [%rd395+16];
	fma.rn.f64 	%fd6686, %fd6683, %fd6678, %fd6684;
	fma.rn.f64 	%fd6687, %fd6686, %fd6678, %fd6685;
	ld.global.nc.v2.f64 	{%fd6688, %fd6689}, [%rd395+32];
	fma.rn.f64 	%fd6690, %fd6687, %fd6678, %fd6688;
	fma.rn.f64 	%fd6691, %fd6690, %fd6678, %fd6689;
	fma.rn.f64 	%fd6692, %fd6691, %fd21406, %fd21406;
	fma.rn.f64 	%fd6693, %fd6691, %fd6678, 0d3FF0000000000000;
	selp.f64 	%fd6694, %fd6693, %fd6692, %p383;
	and.b32  	%r2532, %r4756, 2;
	setp.eq.s32 	%p384, %r2532, 0;
	mov.f64 	%fd6695, 0d0000000000000000;
	sub.f64 	%fd6696, %fd6695, %fd6694;
	selp.f64 	%fd6697, %fd6694, %fd6696, %p384;
	add.f64 	%fd632, %fd619, %fd6697;
	ld.global.f64 	%fd6698, [%rd2+1152];
	ld.global.f64 	%fd6699, [%rd2+1160];
	ld.global.f64 	%fd6700, [%rd2+1168];
	sub.f64 	%fd6701, %fd6698, %fd1;
	sub.f64 	%fd6702, %fd6699, %fd2;
	sub.f64 	%fd6703, %fd6700, %fd3;
	mul.f64 	%fd6704, %fd6702, %fd6702;
	fma.rn.f64 	%fd6705, %fd6701, %fd6701, %fd6704;
	fma.rn.f64 	%fd6706, %fd6703, %fd6703, %fd6705;
	sqrt.rn.f64 	%fd6707, %fd6706;
	sub.f64 	%fd6708, %fd6698, %fd4;
	sub.f64 	%fd6709, %fd6699, %fd5;
	sub.f64 	%fd6710, %fd6700, %fd6;
	mul.f64 	%fd6711, %fd6709, %fd6709;
	fma.rn.f64 	%fd6712, %fd6708, %fd6708, %fd6711;
	fma.rn.f64 	%fd6713, %fd6710, %fd6710, %fd6712;
	sqrt.rn.f64 	%fd6714, %fd6713;
	add.f64 	%fd6715, %fd6707, %fd6714;
	mul.f64 	%fd633, %fd6715, 0d40C88B2F704A9409;
	abs.f64 	%fd634, %fd633;
	setp.eq.f64 	%p385, %fd634, 0d7FF0000000000000;
	@%p385 bra 	$L__BB0_437;
	mul.f64 	%fd6716, %fd633, 0d3FE45F306DC9C883;
	cvt.rni.s32.f64 	%r4757, %fd6716;
	cvt.rn.f64.s32 	%fd6717, %r4757;
	fma.rn.f64 	%fd6718, %fd6717, 0dBFF921FB54442D18, %fd633;
	fma.rn.f64 	%fd6719, %fd6717, 0dBC91A62633145C00, %fd6718;
	fma.rn.f64 	%fd21408, %fd6717, 0dB97B839A252049C0, %fd6719;
	setp.ltu.f64 	%p386, %fd634, 0d41E0000000000000;
	@%p386 bra 	$L__BB0_436;
	{ // callseq 96, 0
	.param .b64 param0;
	st.param.f64 	[param0], %fd633;
	.param .align 16 .b8 retval0[16];
	call.uni (retval0), 
	__internal_trig_reduction_slowpathd, 
	(
	param0
	);
	ld.param.f64 	%fd21408, [retval0];
	ld.param.b32 	%r4757, [retval0+8];
	} // callseq 96
$L__BB0_436:
	add.s32 	%r4758, %r4757, 1;
	bra.uni 	$L__BB0_438;
$L__BB0_437:
	mov.f64 	%fd6721, 0d0000000000000000;
	mul.rn.f64 	%fd21408, %fd633, %fd6721;
	mov.b32 	%r4758, 1;
$L__BB0_438:
	setp.eq.f64 	%p387, %fd634, 0d7FF0000000000000;
	shl.b32 	%r2535, %r4758, 6;
	cvt.u64.u32 	%rd396, %r2535;
	and.b64  	%rd397, %rd396, 64;
	mov.u64 	%rd398, __cudart_sin_cos_coeffs;
	add.s64 	%rd399, %rd398, %rd397;
	mul.rn.f64 	%fd6722, %fd21408, %fd21408;
	and.b32  	%r2536, %r4758, 1;
	setp.eq.b32 	%p388, %r2536, 1;
	selp.f64 	%fd6723, 0dBDA8FF8320FD8164, 0d3DE5DB65F9785EBA, %p388;
	ld.global.nc.v2.f64 	{%fd6724, %fd6725}, [%rd399];
	fma.rn.f64 	%fd6726, %fd6723, %fd6722, %fd6724;
	fma.rn.f64 	%fd6727, %fd6726, %fd6722, %fd6725;
	ld.global.nc.v2.f64 	{%fd6728, %fd6729}, [%rd399+16];
	fma.rn.f64 	%fd6730, %fd6727, %fd6722, %fd6728;
	fma.rn.f64 	%fd6731, %fd6730, %fd6722, %fd6729;
	ld.global.nc.v2.f64 	{%fd6732, %fd6733}, [%rd399+32];
	fma.rn.f64 	%fd6734, %fd6731, %fd6722, %fd6732;
	fma.rn.f64 	%fd6735, %fd6734, %fd6722, %fd6733;
	fma.rn.f64 	%fd6736, %fd6735, %fd21408, %fd21408;
	fma.rn.f64 	%fd6737, %fd6735, %fd6722, 0d3FF0000000000000;
	selp.f64 	%fd6738, %fd6737, %fd6736, %p388;
	and.b32  	%r2537, %r4758, 2;
	setp.eq.s32 	%p389, %r2537, 0;
	mov.f64 	%fd6739, 0d0000000000000000;
	sub.f64 	%fd6740, %fd6739, %fd6738;
	selp.f64 	%fd6741, %fd6738, %fd6740, %p389;
	add.f64 	%fd640, %fd627, %fd6741;
	@%p387 bra 	$L__BB0_441;
	mul.f64 	%fd6742, %fd633, 0d3FE45F306DC9C883;
	cvt.rni.s32.f64 	%r4759, %fd6742;
	cvt.rn.f64.s32 	%fd6743, %r4759;
	fma.rn.f64 	%fd6744, %fd6743, 0dBFF921FB54442D18, %fd633;
	fma.rn.f64 	%fd6745, %fd6743, 0dBC91A62633145C00, %fd6744;
	fma.rn.f64 	%fd21409, %fd6743, 0dB97B839A252049C0, %fd6745;
	setp.ltu.f64 	%p390, %fd634, 0d41E0000000000000;
	@%p390 bra 	$L__BB0_442;
	{ // callseq 97, 0
	.param .b64 param0;
	st.param.f64 	[param0], %fd633;
	.param .align 16 .b8 retval0[16];
	call.uni (retval0), 
	__internal_trig_reduction_slowpathd, 
	(
	param0
	);
	ld.param.f64 	%fd21409, [retval0];
	ld.param.b32 	%r4759, [retval0+8];
	} // callseq 97
	bra.uni 	$L__BB0_442;
$L__BB0_441:
	mov.f64 	%fd6747, 0d0000000000000000;
	mul.rn.f64 	%fd21409, %fd633, %fd6747;
	mov.b32 	%r4759, 0;
$L__BB0_442:
	shl.b32 	%r2540, %r4759, 6;
	cvt.u64.u32 	%rd400, %r2540;
	and.b64  	%rd401, %rd400, 64;
	add.s64 	%rd403, %rd398, %rd401;
	mul.rn.f64 	%fd6748, %fd21409, %fd21409;
	and.b32  	%r2541, %r4759, 1;
	setp.eq.b32 	%p391, %r2541, 1;
	selp.f64 	%fd6749, 0dBDA8FF8320FD8164, 0d3DE5DB65F9785EBA, %p391;
	ld.global.nc.v2.f64 	{%fd6750, %fd6751}, [%rd403];
	fma.rn.f64 	%fd6752, %fd6749, %fd6748, %fd6750;
	fma.rn.f64 	%fd6753, %fd6752, %fd6748, %fd6751;
	ld.global.nc.v2.f64 	{%fd6754, %fd6755}, [%rd403+16];
	fma.rn.f64 	%fd6756, %fd6753, %fd6748, %fd6754;
	fma.rn.f64 	%fd6757, %fd6756, %fd6748, %fd6755;
	ld.global.nc.v2.f64 	{%fd6758, %fd6759}, [%rd403+32];
	fma.rn.f64 	%fd6760, %fd6757, %fd6748, %fd6758;
	fma.rn.f64 	%fd6761, %fd6760, %fd6748, %fd6759;
	fma.rn.f64 	%fd6762, %fd6761, %fd21409, %fd21409;
	fma.rn.f64 	%fd6763, %fd6761, %fd6748, 0d3FF0000000000000;
	selp.f64 	%fd6764, %fd6763, %fd6762, %p391;
	and.b32  	%r2542, %r4759, 2;
	setp.eq.s32 	%p392, %r2542, 0;
	mov.f64 	%fd6765, 0d0000000000000000;
	sub.f64 	%fd6766, %fd6765, %fd6764;
	selp.f64 	%fd6767, %fd6764, %fd6766, %p392;
	add.f64 	%fd645, %fd632, %fd6767;
	ld.global.f64 	%fd6768, [%rd2+1176];
	ld.global.f64 	%fd6769, [%rd2+1184];
	ld.global.f64 	%fd6770, [%rd2+1192];
	sub.f64 	%fd6771, %fd6768, %fd1;
	sub.f64 	%fd6772, %fd6769, %fd2;
	sub.f64 	%fd6773, %fd6770, %fd3;
	mul.f64 	%fd6774, %fd6772, %fd6772;
	fma.rn.f64 	%fd6775, %fd6771, %fd6771, %fd6774;
	fma.rn.f64 	%fd6776, %fd6773, %fd6773, %fd6775;
	sqrt.rn.f64 	%fd6777, %fd6776;
	sub.f64 	%fd6778, %fd6768, %fd4;
	sub.f64 	%fd6779, %fd6769, %fd5;
	sub.f64 	%fd6780, %fd6770, %fd6;
	mul.f64 	%fd6781, %fd6779, %fd6779;
	fma.rn.f64 	%fd6782, %fd6778, %fd6778, %fd6781;
	fma.rn.f64 	%fd6783, %fd6780, %fd6780, %fd6782;
	sqrt.rn.f64 	%fd6784, %fd6783;
	add.f64 	%fd6785, %fd6777, %fd6784;
	mul.f64 	%fd646, %fd6785, 0d40C88B2F704A9409;
	abs.f64 	%fd647, %fd646;
	setp.eq.f64 	%p393, %fd647, 0d7FF0000000000000;
	@%p393 bra 	$L__BB0_446;
	mul.f64 	%fd6786, %fd646, 0d3FE45F306DC9C883;
	cvt.rni.s32.f64 	%r4760, %fd6786;
	cvt.rn.f64.s32 	%fd6787, %r4760;
	fma.rn.f64 	%fd6788, %fd6787, 0dBFF921FB54442D18, %fd646;
	fma.rn.f64 	%fd6789, %fd6787, 0dBC91A62633145C00, %fd6788;
	fma.rn.f64 	%fd21411, %fd6787, 0dB97B839A252049C0, %fd6789;
	setp.ltu.f64 	%p394, %fd647, 0d41E0000000000000;
	@%p394 bra 	$L__BB0_445;
	{ // callseq 98, 0
	.param .b64 param0;
	st.param.f64 	[param0], %fd646;
	.param .align 16 .b8 retval0[16];
	call.uni (retval0), 
	__internal_trig_reduction_slowpathd, 
	(
	param0
	);
	ld.param.f64 	%fd21411, [retval0];
	ld.param.b32 	%r4760, [retval0+8];
	} // callseq 98
$L__BB0_445:
	add.s32 	%r4761, %r4760, 1;
	bra.uni 	$L__BB0_447;
$L__BB0_446:
	mov.f64 	%fd6791, 0d0000000000000000;
	mul.rn.f64 	%fd21411, %fd646, %fd6791;
	mov.b32 	%r4761, 1;
$L__BB0_447:
	setp.eq.f64 	%p395, %fd647, 0d7FF0000000000000;
	shl.b32 	%r2545, %r4761, 6;
	cvt.u64.u32 	%rd404, %r2545;
	and.b64  	%rd405, %rd404, 64;
	mov.u64 	%rd406, __cudart_sin_cos_coeffs;
	add.s64 	%rd407, %rd406, %rd405;
	mul.rn.f64 	%fd6792, %fd21411, %fd21411;
	and.b32  	%r2546, %r4761, 1;
	setp.eq.b32 	%p396, %r2546, 1;
	selp.f64 	%fd6793, 0dBDA8FF8320FD8164, 0d3DE5DB65F9785EBA, %p396;
	ld.global.nc.v2.f64 	{%fd6794, %fd6795}, [%rd407];
	fma.rn.f64 	%fd6796, %fd6793, %fd6792, %fd6794;
	fma.rn.f64 	%fd6797, %fd6796, %fd6792, %fd6795;
	ld.global.nc.v2.f64 	{%fd6798, %fd6799}, [%rd407+16];
	fma.rn.f64 	%fd6800, %fd6797, %fd6792, %fd6798;
	fma.rn.f64 	%fd6801, %fd6800, %fd6792, %fd6799;
	ld.global.nc.v2.f64 	{%fd6802, %fd6803}, [%rd407+32];
	fma.rn.f64 	%fd6804, %fd6801, %fd6792, %fd6802;
	fma.rn.f64 	%fd6805, %fd6804, %fd6792, %fd6803;
	fma.rn.f64 	%fd6806, %fd6805, %fd21411, %fd21411;
	fma.rn.f64 	%fd6807, %fd6805, %fd6792, 0d3FF0000000000000;
	selp.f64 	%fd6808, %fd6807, %fd6806, %p396;
	and.b32  	%r2547, %r4761, 2;
	setp.eq.s32 	%p397, %r2547, 0;
	mov.f64 	%fd6809, 0d0000000000000000;
	sub.f64 	%fd6810, %fd6809, %fd6808;
	selp.f64 	%fd6811, %fd6808, %fd6810, %p397;
	add.f64 	%fd653, %fd640, %fd6811;
	@%p395 bra 	$L__BB0_450;
	mul.f64 	%fd6812, %fd646, 0d3FE45F306DC9C883;
	cvt.rni.s32.f64 	%r4762, %fd6812;
	cvt.rn.f64.s32 	%fd6813, %r4762;
	fma.rn.f64 	%fd6814, %fd6813, 0dBFF921FB54442D18, %fd646;
	fma.rn.f64 	%fd6815, %fd6813, 0dBC91A62633145C00, %fd6814;
	fma.rn.f64 	%fd21412, %fd6813, 0dB97B839A252049C0, %fd6815;
	setp.ltu.f64 	%p398, %fd647, 0d41E0000000000000;
	@%p398 bra 	$L__BB0_451;
	{ // callseq 99, 0
	.param .b64 param0;
	st.param.f64 	[param0], %fd646;
	.param .align 16 .b8 retval0[16];
	call.uni (retval0), 
	__internal_trig_reduction_slowpathd, 
	(
	param0
	);
	ld.param.f64 	%fd21412, [retval0];
	ld.param.b32 	%r4762, [retval0+8];
	} // callseq 99
	bra.uni 	$L__BB0_451;
$L__BB0_450:
	mov.f64 	%fd6817, 0d0000000000000000;
	mul.rn.f64 	%fd21412, %fd646, %fd6817;
	mov.b32 	%r4762, 0;
$L__BB0_451:
	shl.b32 	%r2550, %r4762, 6;
	cvt.u64.u32 	%rd408, %r2550;
	and.b64  	%rd409, %rd408, 64;
	add.s64 	%rd411, %rd406, %rd409;
	mul.rn.f64 	%fd6818, %fd21412, %fd21412;
	and.b32  	%r2551, %r4762, 1;
	setp.eq.b32 	%p399, %r2551, 1;
	selp.f64 	%fd6819, 0dBDA8FF8320FD8164, 0d3DE5DB65F9785EBA, %p399;
	ld.global.nc.v2.f64 	{%fd6820, %fd6821}, [%rd411];
	fma.rn.f64 	%fd6822, %fd6819, %fd6818, %fd6820;
	fma.rn.f64 	%fd6823, %fd6822, %fd6818, %fd6821;
	ld.global.nc.v2.f64 	{%fd6824, %fd6825}, [%rd411+16];
	fma.rn.f64 	%fd6826, %fd6823, %fd6818, %fd6824;
	fma.rn.f64 	%fd6827, %fd6826, %fd6818, %fd6825;
	ld.global.nc.v2.f64 	{%fd6828, %fd6829}, [%rd411+32];
	fma.rn.f64 	%fd6830, %fd6827, %fd6818, %fd6828;
	fma.rn.f64 	%fd6831, %fd6830, %fd6818, %fd6829;
	fma.rn.f64 	%fd6832, %fd6831, %fd21412, %fd21412;
	fma.rn.f64 	%fd6833, %fd6831, %fd6818, 0d3FF0000000000000;
	selp.f64 	%fd6834, %fd6833, %fd6832, %p399;
	and.b32  	%r2552, %r4762, 2;
	setp.eq.s32 	%p400, %r2552, 0;
	mov.f64 	%fd6835, 0d0000000000000000;
	sub.f64 	%fd6836, %fd6835, %fd6834;
	selp.f64 	%fd6837, %fd6834, %fd6836, %p400;
	add.f64 	%fd658, %fd645, %fd6837;
	ld.global.f64 	%fd6838, [%rd2+1200];
	ld.global.f64 	%fd6839, [%rd2+1208];
	ld.global.f64 	%fd6840, [%rd2+1216];
	sub.f64 	%fd6841, %fd6838, %fd1;
	sub.f64 	%fd6842, %fd6839, %fd2;
	sub.f64 	%fd6843, %fd6840, %fd3;
	mul.f64 	%fd6844, %fd6842, %fd6842;
	fma.rn.f64 	%fd6845, %fd6841, %fd6841, %fd6844;
	fma.rn.f64 	%fd6846, %fd6843, %fd6843, %fd6845;
	sqrt.rn.f64 	%fd6847, %fd6846;
	sub.f64 	%fd6848, %fd6838, %fd4;
	sub.f64 	%fd6849, %fd6839, %fd5;
	sub.f64 	%fd6850, %fd6840, %fd6;
	mul.f64 	%fd6851, %fd6849, %fd6849;
	fma.rn.f64 	%fd6852, %fd6848, %fd6848, %fd6851;
	fma.rn.f64 	%fd6853, %fd6850, %fd6850, %fd6852;
	sqrt.rn.f64 	%fd6854, %fd6853;
	add.f64 	%fd6855, %fd6847, %fd6854;
	mul.f64 	%fd659, %fd6855, 0d40C88B2F704A9409;
	abs.f64 	%fd660, %fd659;
	setp.eq.f64 	%p401, %fd660, 0d7FF0000000000000;
	@%p401 bra 	$L__BB0_455;
	mul.f64 	%fd6856, %fd659, 0d3FE45F306DC9C883;
	cvt.rni.s32.f64 	%r4763, %fd6856;
	cvt.rn.f64.s32 	%fd6857, %r4763;
	fma.rn.f64 	%fd6858, %fd6857, 0dBFF921FB54442D18, %fd659;
	fma.rn.f64 	%fd6859, %fd6857, 0dBC91A62633145C00, %fd6858;
	fma.rn.f64 	%fd21414, %fd6857, 0dB97B839A252049C0, %fd6859;
	setp.ltu.f64 	%p402, %fd660, 0d41E0000000000000;
	@%p402 bra 	$L__BB0_454;
	{ // callseq 100, 0
	.param .b64 param0;
	st.param.f64 	[param0], %fd659;
	.param .align 16 .b8 retval0[16];
	call.uni (retval0), 
	__internal_trig_reduction_slowpathd, 
	(
	param0
	);
	ld.param.f64 	%fd21414, [retval0];
	ld.param.b32 	%r4763, [retval0+8];
	} // callseq 100
$L__BB0_454:
	add.s32 	%r4764, %r4763, 1;
	bra.uni 	$L__BB0_456;
$L__BB0_455:
	mov.f64 	%fd6861, 0d0000000000000000;
	mul.rn.f64 	%fd21414, %fd659, %fd6861;
	mov.b32 	%r4764, 1;
$L__BB0_456:
	setp.eq.f64 	%p403, %fd660, 0d7FF0000000000000;
	shl.b32 	%r2555, %r4764, 6;
	cvt.u64.u32 	%rd412, %r2555;
	and.b64  	%rd413, %rd412, 64;
	mov.u64 	%rd414, __cudart_sin_cos_coeffs;
	add.s64 	%rd415, %rd414, %rd413;
	mul.rn.f64 	%fd6862, %fd21414, %fd21414;
	and.b32  	%r2556, %r4764, 1;
	setp.eq.b32 	%p404, %r2556, 1;
	selp.f64 	%fd6863, 0dBDA8FF8320FD8164, 0d3DE5DB65F9785EBA, %p404;
	ld.global.nc.v2.f64 	{%fd6864, %fd6865}, [%rd415];
	fma.rn.f64 	%fd6866, %fd6863, %fd6862, %fd6864;
	fma.rn.f64 	%fd6867, %fd6866, %fd6862, %fd6865;
	ld.global.nc.v2.f64 	{%fd6868, %fd6869}, [%rd415+16];
	fma.rn.f64 	%fd6870, %fd6867, %fd6862, %fd6868;
	fma.rn.f64 	%fd6871, %fd6870, %fd6862, %fd6869;
	ld.global.nc.v2.f64 	{%fd6872, %fd6873}, [%rd415+32];
	fma.rn.f64 	%fd6874, %fd6871, %fd6862, %fd6872;
	fma.rn.f64 	%fd6875, %fd6874, %fd6862, %fd6873;
	fma.rn.f64 	%fd6876, %fd6875, %fd21414, %fd21414;
	fma.rn.f64 	%fd6877, %fd6875, %fd6862, 0d3FF0000000000000;
	selp.f64 	%fd6878, %fd6877, %fd6876, %p404;
	and.b32  	%r2557, %r4764, 2;
	setp.eq.s32 	%p405, %r2557, 0;
	mov.f64 	%fd6879, 0d0000000000000000;
	sub.f64 	%fd6880, %fd6879, %fd6878;
	selp.f64 	%fd6881, %fd6878, %fd6880, %p405;
	add.f64 	%fd666, %fd653, %fd6881;
	@%p403 bra 	$L__BB0_459;
	mul.f64 	%fd6882, %fd659, 0d3FE45F306DC9C883;
	cvt.rni.s32.f64 	%r4765, %fd6882;
	cvt.rn.f64.s32 	%fd6883, %r4765;
	fma.rn.f64 	%fd6884, %fd6883, 0dBFF921FB54442D18, %fd659;
	fma.rn.f64 	%fd6885, %fd6883, 0dBC91A62633145C00, %fd6884;
	fma.rn.f64 	%fd21415, %fd6883, 0dB97B839A252049C0, %fd6885;
	setp.ltu.f64 	%p406, %fd660, 0d41E0000000000000;
	@%p406 bra 	$L__BB0_460;
	{ // callseq 101, 0
	.param .b64 param0;
	st.param.f64 	[param0], %fd659;
	.param .align 16 .b8 retval0[16];
	call.uni (retval0), 
	__internal_trig_reduction_slowpathd, 
	(
	param0
	);
	ld.param.f64 	%fd21415, [retval0];
	ld.param.b32 	%r4765, [retval0+8];
	} // callseq 101
	bra.uni 	$L__BB0_460;
$L__BB0_459:
	mov.f64 	%fd6887, 0d0000000000000000;
	mul.rn.f64 	%fd21415, %fd659, %fd6887;
	mov.b32 	%r4765, 0;
$L__BB0_460:
	shl.b32 	%r2560, %r4765, 6;
	cvt.u64.u32 	%rd416, %r2560;
	and.b64  	%rd417, %rd416, 64;
	add.s64 	%rd419, %rd414, %rd417;
	mul.rn.f64 	%fd6888, %fd21415, %fd21415;
	and.b32  	%r2561, %r4765, 1;
	setp.eq.b32 	%p407, %r2561, 1;
	selp.f64 	%fd6889, 0dBDA8FF8320FD8164, 0d3DE5DB65F9785EBA, %p407;
	ld.global.nc.v2.f64 	{%fd6890, %fd6891}, [%rd419];
	fma.rn.f64 	%fd6892, %fd6889, %fd6888, %fd6890;
	fma.rn.f64 	%fd6893, %fd6892, %fd6888, %fd6891;
	ld.global.nc.v2.f64 	{%fd6894, %fd6895}, [%rd419+16];
	fma.rn.f64 	%fd6896, %fd6893, %fd6888, %fd6894;
	fma.rn.f64 	%fd6897, %fd6896, %fd6888, %fd6895;
	ld.global.nc.v2.f64 	{%fd6898, %fd6899}, [%rd419+32];
	fma.rn.f64 	%fd6900, %fd6897, %fd6888, %fd6898;
	fma.rn.f64 	%fd6901, %fd6900, %fd6888, %fd6899;
	fma.rn.f64 	%fd6902, %fd6901, %fd21415, %fd21415;
	fma.rn.f64 	%fd6903, %fd6901, %fd6888, 0d3FF0000000000000;
	selp.f64 	%fd6904, %fd6903, %fd6902, %p407;
	and.b32  	%r2562, %r4765, 2;
	setp.eq.s32 	%p408, %r2562, 0;
	mov.f64 	%fd6905, 0d0000000000000000;
	sub.f64 	%fd6906, %fd6905, %fd6904;
	selp.f64 	%fd6907, %fd6904, %fd6906, %p408;
	add.f64 	%fd671, %fd658, %fd6907;
	ld.global.f64 	%fd6908, [%rd2+1224];
	ld.global.f64 	%fd6909, [%rd2+1232];
	ld.global.f64 	%fd6910, [%rd2+1240];
	sub.f64 	%fd6911, %fd6908, %fd1;
	sub.f64 	%fd6912, %fd6909, %fd2;
	sub.f64 	%fd6913, %fd6910, %fd3;
	mul.f64 	%fd6914, %fd6912, %fd6912;
	fma.rn.f64 	%fd6915, %fd6911, %fd6911, %fd6914;
	fma.rn.f64 	%fd6916, %fd6913, %fd6913, %fd6915;
	sqrt.rn.f64 	%fd6917, %fd6916;
	sub.f64 	%fd6918, %fd6908, %fd4;
	sub.f64 	%fd6919, %fd6909, %fd5;
	sub.f64 	%fd6920, %fd6910, %fd6;
	mul.f64 	%fd6921, %fd6919, %fd6919;
	fma.rn.f64 	%fd6922, %fd6918, %fd6918, %fd6921;
	fma.rn.f64 	%fd6923, %fd6920, %fd6920, %fd6922;
	sqrt.rn.f64 	%fd6924, %fd6923;
	add.f64 	%fd6925, %fd6917, %fd6924;
	mul.f64 	%fd672, %fd6925, 0d40C88B2F704A9409;
	abs.f64 	%fd673, %fd672;
	setp.eq.f64 	%p409, %fd673, 0d7FF0000000000000;
	@%p409 bra 	$L__BB0_464;
	mul.f64 	%fd6926, %fd672, 0d3FE45F306DC9C883;
	cvt.rni.s32.f64 	%r4766, %fd6926;
	cvt.rn.f64.s32 	%fd6927, %r4766;
	fma.rn.f64 	%fd6928, %fd6927, 0dBFF921FB54442D18, %fd672;
	fma.rn.f64 	%fd6929, %fd6927, 0dBC91A62633145C00, %fd6928;
	fma.rn.f64 	%fd21417, %fd6927, 0dB97B839A252049C0, %fd6929;
	setp.ltu.f64 	%p410, %fd673, 0d41E0000000000000;
	@%p410 bra 	$L__BB0_463;
	{ // callseq 102, 0
	.param .b64 param0;
	st.param.f64 	[param0], %fd672;
	.param .align 16 .b8 retval0[16];
	call.uni (retval0), 
	__internal_trig_reduction_slowpathd, 
	(
	param0
	);
	ld.param.f64 	%fd21417, [retval0];
	ld.param.b32 	%r4766, [retval0+8];
	} // callseq 102
$L__BB0_463:
	add.s32 	%r4767, %r4766, 1;
	bra.uni 	$L__BB0_465;
$L__BB0_464:
	mov.f64 	%fd6931, 0d0000000000000000;
	mul.rn.f64 	%fd21417, %fd672, %fd6931;
	mov.b32 	%r4767, 1;
$L__BB0_465:
	setp.eq.f64 	%p411, %fd673, 0d7FF0000000000000;
	shl.b32 	%r2565, %r4767, 6;
	cvt.u64.u32 	%rd420, %r2565;
	and.b64  	%rd421, %rd420, 64;
	mov.u64 	%rd422, __cudart_sin_cos_coeffs;
	add.s64 	%rd423, %rd422, %rd421;
	mul.rn.f64 	%fd6932, %fd21417, %fd21417;
	and.b32  	%r2566, %r4767, 1;
	setp.eq.b32 	%p412, %r2566, 1;
	selp.f64 	%fd6933, 0dBDA8FF8320FD8164, 0d3DE5DB65F9785EBA, %p412;
	ld.global.nc.v2.f64 	{%fd6934, %fd6935}, [%rd423];
	fma.rn.f64 	%fd6936, %fd6933, %fd6932, %fd6934;
	fma.rn.f64 	%fd6937, %fd6936, %fd6932, %fd6935;
	ld.global.nc.v2.f64 	{%fd6938, %fd6939}, [%rd423+16];
	fma.rn.f64 	%fd6940, %fd6937, %fd6932, %fd6938;
	fma.rn.f64 	%fd6941, %fd6940, %fd6932, %fd6939;
	ld.global.nc.v2.f64 	{%fd6942, %fd6943}, [%rd423+32];
	fma.rn.f64 	%fd6944, %fd6941, %fd6932, %fd6942;
	fma.rn.f64 	%fd6945, %fd6944, %fd6932, %fd6943;
	fma.rn.f64 	%fd6946, %fd6945, %fd21417, %fd21417;
	fma.rn.f64 	%fd6947, %fd6945, %fd6932, 0d3FF0000000000000;
	selp.f64 	%fd6948, %fd6947, %fd6946, %p412;
	and.b32  	%r2567, %r4767, 2;
	setp.eq.s32 	%p413, %r2567, 0;
	mov.f64 	%fd6949, 0d0000000000000000;
	sub.f64 	%fd6950, %fd6949, %fd6948;
	selp.f64 	%fd6951, %fd6948, %fd6950, %p413;
	add.f64 	%fd679, %fd666, %fd6951;
	@%p411 bra 	$L__BB0_468;
	mul.f64 	%fd6952, %fd672, 0d3FE45F306DC9C883;
	cvt.rni.s32.f64 	%r4768, %fd6952;
	cvt.rn.f64.s32 	%fd6953, %r4768;
	fma.rn.f64 	%fd6954, %fd6953, 0dBFF921FB54442D18, %fd672;
	fma.rn.f64 	%fd6955, %fd6953, 0dBC91A62633145C00, %fd6954;
	fma.rn.f64 	%fd21418, %fd6953, 0dB97B839A252049C0, %fd6955;
	setp.ltu.f64 	%p414, %fd673, 0d41E0000000000000;
	@%p414 bra 	$L__BB0_469;
	{ // callseq 103, 0
	.param .b64 param0;
	st.param.f64 	[param0], %fd672;
	.param .align 16 .b8 retval0[16];
	call.uni (retval0), 
	__internal_trig_reduction_slowpathd, 
	(
	param0
	);
	ld.param.f64 	%fd21418, [retval0];
	ld.param.b32 	%r4768, [retval0+8];
	} // callseq 103
	bra.uni 	$L__BB0_469;
$L__BB0_468:
	mov.f64 	%fd6957, 0d0000000000000000;
	mul.rn.f64 	%fd21418, %fd672, %fd6957;
	mov.b32 	%r4768, 0;
$L__BB0_469:
	shl.b32 	%r2570, %r4768, 6;
	cvt.u64.u32 	%rd424, %r2570;
	and.b64  	%rd425, %rd424, 64;
	add.s64 	%rd427, %rd422, %rd425;
	mul.rn.f64 	%fd6958, %fd21418, %fd21418;
	and.b32  	%r2571, %r4768, 1;
	setp.eq.b32 	%p415, %r2571, 1;
	selp.f64 	%fd6959, 0dBDA8FF8320FD8164, 0d3DE5DB65F9785EBA, %p415;
	ld.global.nc.v2.f64 	{%fd6960, %fd6961}, [%rd427];
	fma.rn.f64 	%fd6962, %fd6959, %fd6958, %fd6960;
	fma.rn.f64 	%fd6963, %fd6962, %fd6958, %fd6961;
	ld.global.nc.v2.f64 	{%fd6964, %fd6965}, [%rd427+16];
	fma.rn.f64 	%fd6966, %fd6963, %fd6958, %fd6964;
	fma.rn.f64 	%fd6967, %fd6966, %fd6958, %fd6965;
	ld.global.nc.v2.f64 	{%fd6968, %fd6969}, [%rd427+32];
	fma.rn.f64 	%fd6970, %fd6967, %fd6958, %fd6968;
	fma.rn.f64 	%fd6971, %fd6970, %fd6958, %fd6969;
	fma.rn.f64 	%fd6972, %fd6971, %fd21418, %fd21418;
	fma.rn.f64 	%fd6973, %fd6971, %fd6958, 0d3FF0000000000000;
	selp.f64 	%fd6974, %fd6973, %fd6972, %p415;
	and.b32  	%r2572, %r4768, 2;
	setp.eq.s32 	%p416, %r2572, 0;
	mov.f64 	%fd6975, 0d0000000000000000;
	sub.f64 	%fd6976, %fd6975, %fd6974;
	selp.f64 	%fd6977, %fd6974, %fd6976, %p416;
	add.f64 	%fd684, %fd671, %fd6977;
	ld.global.f64 	%fd6978, [%rd2+1248];
	ld.global.f64 	%fd6979, [%rd2+1256];
	ld.global.f64 	%fd6980, [%rd2+1264];
	sub.f64 	%fd6981, %fd6978, %fd1;
	sub.f64 	%fd6982, %fd6979, %fd2;
	sub.f64 	%fd6983, %fd6980, %fd3;
	mul.f64 	%fd6984, %fd6982, %fd6982;
	fma.rn.f64 	%fd6985, %fd6981, %fd6981, %fd6984;
	fma.rn.f64 	%fd6986, %fd6983, %fd6983, %fd6985;
	sqrt.rn.f64 	%fd6987, %fd6986;
	sub.f64 	%fd6988, %fd6978, %fd4;
	sub.f64 	%fd6989, %fd6979, %fd5;
	sub.f64 	%fd6990, %fd6980, %fd6;
	mul.f64 	%fd6991, %fd6989, %fd6989;
	fma.rn.f64 	%fd6992, %fd6988, %fd6988, %fd6991;
	fma.rn.f64 	%fd6993, %fd6990, %fd6990, %fd6992;
	sqrt.rn.f64 	%fd6994, %fd6993;
	add.f64 	%fd6995, %fd6987, %fd6994;
	mul.f64 	%fd685, %fd6995, 0d40C88B2F704A9409;
	abs.f64 	%fd686, %fd685;
	setp.eq.f64 	%p417, %fd686, 0d7FF0000000000000;
	@%p417 bra 	$L__BB0_473;
	mul.f64 	%fd6996, %fd685, 0d3FE45F306DC9C883;
	cvt.rni.s32.f64 	%r4769, %fd6996;
	cvt.rn.f64.s32 	%fd6997, %r4769;
	fma.rn.f64 	%fd6998, %fd6997, 0dBFF921FB54442D18, %fd685;
	fma.rn.f64 	%fd6999, %fd6997, 0dBC91A62633145C00, %fd6998;
	fma.rn.f64 	%fd21420, %fd6997, 0dB97B839A252049C0, %fd6999;
	setp.ltu.f64 	%p418, %fd686, 0d41E0000000000000;
	@%p418 bra 	$L__BB0_472;
	{ // callseq 104, 0
	.param .b64 param0;
	st.param.f64 	[param0], %fd685;
	.param .align 16 .b8 retval0[16];
	call.uni (retval0), 
	__internal_trig_reduction_slowpathd, 
	(
	param0
	);
	ld.param.f64 	%fd21420, [retval0];
	ld.param.b32 	%r4769, [retval0+8];
	} // callseq 104
$L__BB0_472:
	add.s32 	%r4770, %r4769, 1;
	bra.uni 	$L__BB0_474;
$L__BB0_473:
	mov.f64 	%fd7001, 0d0000000000000000;
	mul.rn.f64 	%fd21420, %fd685, %fd7001;
	mov.b32 	%r4770, 1;
$L__BB0_474:
	setp.eq.f64 	%p419, %fd686, 0d7FF0000000000000;
	shl.b32 	%r2575, %r4770, 6;
	cvt.u64.u32 	%rd428, %r2575;
	and.b64  	%rd429, %rd428, 64;
	mov.u64 	%rd430, __cudart_sin_cos_coeffs;
	add.s64 	%rd431, %rd430, %rd429;
	mul.rn.f64 	%fd7002, %fd21420, %fd21420;
	and.b32  	%r2576, %r4770, 1;
	setp.eq.b32 	%p420, %r2576, 1;
	selp.f64 	%fd7003, 0dBDA8FF8320FD8164, 0d3DE5DB65F9785EBA, %p420;
	ld.global.nc.v2.f64 	{%fd7004, %fd7005}, [%rd431];
	fma.rn.f64 	%fd7006, %fd7003, %fd7002, %fd7004;
	fma.rn.f64 	%fd7007, %fd7006, %fd7002, %fd7005;
	ld.global.nc.v2.f64 	{%fd7008, %fd7009}, [%rd431+16];
	fma.rn.f64 	%fd7010, %fd7007, %fd7002, %fd7008;
	fma.rn.f64 	%fd7011, %fd7010, %fd7002, %fd7009;
	ld.global.nc.v2.f64 	{%fd7012, %fd7013}, [%rd431+32];
	fma.rn.f64 	%fd7014, %fd7011, %fd7002, %fd7012;
	fma.rn.f64 	%fd7015, %fd7014, %fd7002, %fd7013;
	fma.rn.f64 	%fd7016, %fd7015, %fd21420, %fd21420;
	fma.rn.f64 	%fd7017, %fd7015, %fd7002, 0d3FF0000000000000;
	selp.f64 	%fd7018, %fd7017, %fd7016, %p420;
	and.b32  	%r2577, %r4770, 2;
	setp.eq.s32 	%p421, %r2577, 0;
	mov.f64 	%fd7019, 0d0000000000000000;
	sub.f64 	%fd7020, %fd7019, %fd7018;
	selp.f64 	%fd7021, %fd7018, %fd7020, %p421;
	add.f64 	%fd692, %fd679, %fd7021;
	@%p419 bra 	$L__BB0_477;
	mul.f64 	%fd7022, %fd685, 0d3FE45F306DC9C883;
	cvt.rni.s32.f64 	%r4771, %fd7022;
	cvt.rn.f64.s32 	%fd7023, %r4771;
	fma.rn.f64 	%fd7024, %fd7023, 0dBFF921FB54442D18, %fd685;
	fma.rn.f64 	%fd7025, %fd7023, 0dBC91A62633145C00, %fd7024;
	fma.rn.f64 	%fd21421, %fd7023, 0dB97B839A252049C0, %fd7025;
	setp.ltu.f64 	%p422, %fd686, 0d41E0000000000000;
	@%p422 bra 	$L__BB0_478;
	{ // callseq 105, 0
	.param .b64 param0;
	st.param.f64 	[param0], %fd685;
	.param .align 16 .b8 retval0[16];
	call.uni (retval0), 
	__internal_trig_reduction_slowpathd, 
	(
	param0
	);
	ld.param.f64 	%fd21421, [retval0];
	ld.param.b32 	%r4771, [retval0+8];
	} // callseq 105
	bra.uni 	$L__BB0_478;
$L__BB0_477:
	mov.f64 	%fd7027, 0d0000000000000000;
	mul.rn.f64 	%fd21421, %fd685, %fd7027;
	mov.b32 	%r4771, 0;
$L__BB0_478:
	shl.b32 	%r2580, %r4771, 6;
	cvt.u64.u32 	%rd432, %r2580;
	and.b64  	%rd433, %rd432, 64;
	add.s64 	%rd435, %rd430, %rd433;
	mul.rn.f64 	%fd7028, %fd21421, %fd21421;
	and.b32  	%r2581, %r4771, 1;
	setp.eq.b32 	%p423, %r2581, 1;
	selp.f64 	%fd7029, 0dBDA8FF8320FD8164, 0d3DE5DB65F9785EBA, %p423;
	ld.global.nc.v2.f64 	{%fd7030, %fd7031}, [%rd435];
	fma.rn.f64 	%fd7032, %fd7029, %fd7028, %fd7030;
	fma.rn.f64 	%fd7033, %fd7032, %fd7028, %fd7031;
	ld.global.nc.v2.f64 	{%fd7034, %fd7035}, [%rd435+16];
	fma.rn.f64 	%fd7036, %fd7033, %fd7028, %fd7034;
	fma.rn.f64 	%fd7037, %fd7036, %fd7028, %fd7035;
	ld.global.nc.v2.f64 	{%fd7038, %fd7039}, [%rd435+32];
	fma.rn.f64 	%fd7040, %fd7037, %fd7028, %fd7038;
	fma.rn.f64 	%fd7041, %fd7040, %fd7028, %fd7039;
	fma.rn.f64 	%fd7042, %fd7041, %fd21421, %fd21421;
	fma.rn.f64 	%fd7043, %fd7041, %fd7028, 0d3FF0000000000000;
	selp.f64 	%fd7044, %fd7043, %fd7042, %p423;
	and.b32  	%r2582, %r4771, 2;
	setp.eq.s32 	%p424, %r2582, 0;
	mov.f64 	%fd7045, 0d0000000000000000;
	sub.f64 	%fd7046, %fd7045, %fd7044;
	selp.f64 	%fd7047, %fd7044, %fd7046, %p424;
	add.f64 	%fd697, %fd684, %fd7047;
	ld.global.f64 	%fd7048, [%rd2+1272];
	ld.global.f64 	%fd7049, [%rd2+1280];
	ld.global.f64 	%fd7050, [%rd2+1288];
	sub.f64 	%fd7051, %fd7048, %fd1;
	sub.f64 	%fd7052, %fd7049, %fd2;
	sub.f64 	%fd7053, %fd7050, %fd3;
	mul.f64 	%fd7054, %fd7052, %fd7052;
	fma.rn.f64 	%fd7055, %fd7051, %fd7051, %fd7054;
	fma.rn.f64 	%fd7056, %fd7053, %fd7053, %fd7055;
	sqrt.rn.f64 	%fd7057, %fd7056;
	sub.f64 	%fd7058, %fd7048, %fd4;
	sub.f64 	%fd7059, %fd7049, %fd5;
	sub.f64 	%fd7060, %fd7050, %fd6;
	mul.f64 	%fd7061, %fd7059, %fd7059;
	fma.rn.f64 	%fd7062, %fd7058, %fd7058, %fd7061;
	fma.rn.f64 	%fd7063, %fd7060, %fd7060, %fd7062;
	sqrt.rn.f64 	%fd7064, %fd7063;
	add.f64 	%fd7065, %fd7057, %fd7064;
	mul.f64 	%fd698, %fd7065, 0d40C88B2F704A9409;
	abs.f64 	%fd699, %fd698;
	setp.eq.f64 	%p425, %fd699, 0d7FF0000000000000;
	@%p425 bra 	$L__BB0_482;
	mul.f64 	%fd7066, %fd698, 0d3FE45F306DC9C883;
	cvt.rni.s32.f64 	%r4772, %fd7066;
	cvt.rn.f64.s32 	%fd7067, %r4772;
	fma.rn.f64 	%fd7068, %fd7067, 0dBFF921FB54442D18, %fd698;
	fma.rn.f64 	%fd7069, %fd7067, 0dBC91A62633145C00, %fd7068;
	fma.rn.f64 	%fd21423, %fd7067, 0dB97B839A252049C0, %fd7069;
	setp.ltu.f64 	%p426, %fd699, 0d41E0000000000000;
	@%p426 bra 	$L__BB0_481;
	{ // callseq 106, 0
	.param .b64 param0;
	st.param.f64 	[param0], %fd698;
	.param .align 16 .b8 retval0[16];
	call.uni (retval0), 
	__internal_trig_reduction_slowpathd, 
	(
	param0
	);
	ld.param.f64 	%fd21423, [retval0];
	ld.param.b32 	%r4772, [retval0+8];
	} // callseq 106
$L__BB0_481:
	add.s32 	%r4773, %r4772, 1;
	bra.uni 	$L__BB0_483;
$L__BB0_482:
	mov.f64 	%fd7071, 0d0000000000000000;
	mul.rn.f64 	%fd21423, %fd698, %fd7071;
	mov.b32 	%r4773, 1;
$L__BB0_483:
	setp.eq.f64 	%p427, %fd699, 0d7FF0000000000000;
	shl.b32 	%r2585, %r4773, 6;
	cvt.u64.u32 	%rd436, %r2585;
	and.b64  	%rd437, %rd436, 64;
	mov.u64 	%rd438, __cudart_sin_cos_coeffs;
	add.s64 	%rd439, %rd438, %rd437;
	mul.rn.f64 	%fd7072, %fd21423, %fd21423;
	and.b32  	%r2586, %r4773, 1;
	setp.eq.b32 	%p428, %r2586, 1;
	selp.f64 	%fd7073, 0dBDA8FF8320FD8164, 0d3DE5DB65F9785EBA, %p428;
	ld.global.nc.v2.f64 	{%fd7074, %fd7075}, [%rd439];
	fma.rn.f64 	%fd7076, %fd7073, %fd7072, %fd7074;
	fma.rn.f64 	%fd7077, %fd7076, %fd7072, %fd7075;
	ld.global.nc.v2.f64 	{%fd7078, %fd7079}, [%rd439+16];
	fma.rn.f64 	%fd7080, %fd7077, %fd7072, %fd7078;
	fma.rn.f64 	%fd7081, %fd7080, %fd7072, %fd7079;
	ld.global.nc.v2.f64 	{%fd7082, %fd7083}, [%rd439+32];
	fma.rn.f64 	%fd7084, %fd7081, %fd7072, %fd7082;
	fma.rn.f64 	%fd7085, %fd7084, %fd7072, %fd7083;
	fma.rn.f64 	%fd7086, %fd7085, %fd21423, %fd21423;
	fma.rn.f64 	%fd7087, %fd7085, %fd7072, 0d3FF0000000000000;
	selp.f64 	%fd7088, %fd7087, %fd7086, %p428;
	and.b32  	%r2587, %r4773, 2;
	setp.eq.s32 	%p429, %r2587, 0;
	mov.f64 	%fd7089, 0d0000000000000000;
	sub.f64 	%fd7090, %fd7089, %fd7088;
	selp.f64 	%fd7091, %fd7088, %fd7090, %p429;
	add.f64 	%fd705, %fd692, %fd7091;
	@%p427 bra 	$L__BB0_486;
	mul.f64 	%fd7092, %fd698, 0d3FE45F306DC9C883;
	cvt.rni.s32.f64 	%r4774, %fd7092;
	cvt.rn.f64.s32 	%fd7093, %r4774;
	fma.rn.f64 	%fd7094, %fd7093, 0dBFF921FB54442D18, %fd698;
	fma.rn.f64 	%fd7095, %fd7093, 0dBC91A62633145C00, %fd7094;
	fma.rn.f64 	%fd21424, %fd7093, 0dB97B839A252049C0, %fd7095;
	setp.ltu.f64 	%p430, %fd699, 0d41E0000000000000;
	@%p430 bra 	$L__BB0_487;
	{ // callseq 107, 0
	.param .b64 param0;
	st.param.f64 	[param0], %fd698;
	.param .align 16 .b8 retval0[16];
	call.uni (retval0), 
	__internal_trig_reduction_slowpathd, 
	(
	param0
	);
	ld.param.f64 	%fd21424, [retval0];
	ld.param.b32 	%r4774, [retval0+8];
	} // callseq 107
	bra.uni 	$L__BB0_487;
$L__BB0_486:
	mov.f64 	%fd7097, 0d0000000000000000;
	mul.rn.f64 	%fd21424, %fd698, %fd7097;
	mov.b32 	%r4774, 0;
$L__BB0_487:
	shl.b32 	%r2590, %r4774, 6;
	cvt.u64.u32 	%rd440, %r2590;
	and.b64  	%rd441, %rd440, 64;
	add.s64 	%rd443, %rd438, %rd441;
	mul.rn.f64 	%fd7098, %fd21424, %fd21424;
	and.b32  	%r2591, %r4774, 1;
	setp.eq.b32 	%p431, %r2591, 1;
	selp.f64 	%fd7099, 0dBDA8FF8320FD8164, 0d3DE5DB65F9785EBA, %p431;
	ld.global.nc.v2.f64 	{%fd7100, %fd7101}, [%rd443];
	fma.rn.f64 	%fd7102, %fd7099, %fd7098, %fd7100;
	fma.rn.f64 	%fd7103, %fd7102, %fd7098, %fd7101;
	ld.global.nc.v2.f64 	{%fd7104, %fd7105}, [%rd443+16];
	fma.rn.f64 	%fd7106, %fd7103, %fd7098, %fd7104;
	fma.rn.f64 	%fd7107, %fd7106, %fd7098, %fd7105;
	ld.global.nc.v2.f64 	{%fd7108, %fd7109}, [%rd443+32];
	fma.rn.f64 	%fd7110, %fd7107, %fd7098, %fd7108;
	fma.rn.f64 	%fd7111, %fd7110, %fd7098, %fd7109;
	fma.rn.f64 	%fd7112, %fd7111, %fd21424, %fd21424;
	fma.rn.f64 	%fd7113, %fd7111, %fd7098, 0d3FF0000000000000;
	selp.f64 	%fd7114, %fd7113, %fd7112, %p431;
	and.b32  	%r2592, %r4774, 2;
	setp.eq.s32 	%p432, %r2592, 0;
	mov.f64 	%fd7115, 0d0000000000000000;
	sub.f64 	%fd7116, %fd7115, %fd7114;
	selp.f64 	%fd7117, %fd7114, %fd7116, %p432;
	add.f64 	%fd710, %fd697, %fd7117;
	ld.global.f64 	%fd7118, [%rd2+1296];
	ld.global.f64 	%fd7119, [%rd2+1304];
	ld.global.f64 	%fd7120, [%rd2+1312];
	sub.f64 	%fd7121, %fd7118, %fd1;
	sub.f64 	%fd7122, %fd7119, %fd2;
	sub.f64 	%fd7123, %fd7120, %fd3;
	mul.f64 	%fd7124, %fd7122, %fd7122;
	fma.rn.f64 	%fd7125, %fd7121, %fd7121, %fd7124;
	fma.rn.f64 	%fd7126, %fd7123, %fd7123, %fd7125;
	sqrt.rn.f64 	%fd7127, %fd7126;
	sub.f64 	%fd7128, %fd7118, %fd4;
	sub.f64 	%fd7129, %fd7119, %fd5;
	sub.f64 	%fd7130, %fd7120, %fd6;
	mul.f64 	%fd7131, %fd7129, %fd7129;
	fma.rn.f64 	%fd7132, %fd7128, %fd7128, %fd7131;
	fma.rn.f64 	%fd7133, %fd7130, %fd7130, %fd7132;
	sqrt.rn.f64 	%fd7134, %fd7133;
	add.f64 	%fd7135, %fd7127, %fd7134;
	mul.f64 	%fd711, %fd7135, 0d40C88B2F704A9409;
	abs.f64 	%fd712, %fd711;
	setp.eq.f64 	%p433, %fd712, 0d7FF0000000000000;
	@%p433 bra 	$L__BB0_491;
	mul.f64 	%fd7136, %fd711, 0d3FE45F306DC9C883;
	cvt.rni.s32.f64 	%r4775, %fd7136;
	cvt.rn.f64.s32 	%fd7137, %r4775;
	fma.rn.f64 	%fd7138, %fd7137, 0dBFF921FB54442D18, %fd711;
	fma.rn.f64 	%fd7139, %fd7137, 0dBC91A62633145C00, %fd7138;
	fma.rn.f64 	%fd21426, %fd7137, 0dB97B839A252049C0, %fd7139;
	setp.ltu.f64 	%p434, %fd712, 0d41E0000000000000;
	@%p434 bra 	$L__BB0_490;
	{ // callseq 108, 0
	.param .b64 param0;
	st.param.f64 	[param0], %fd711;
	.param .align 16 .b8 retval0[16];
	call.uni (retval0), 
	__internal_trig_reduction_slowpathd, 
	(
	param0
	);
	ld.param.f64 	%fd21426, [retval0];
	ld.param.b32 	%r4775, [retval0+8];
	} // callseq 108
$L__BB0_490:
	add.s32 	%r4776, %r4775, 1;
	bra.uni 	$L__BB0_492;
$L__BB0_491:
	mov.f64 	%fd7141, 0d0000000000000000;
	mul.rn.f64 	%fd21426, %fd711, %fd7141;
	mov.b32 	%r4776, 1;
$L__BB0_492:
	setp.eq.f64 	%p435, %fd712, 0d7FF0000000000000;
	shl.b32 	%r2595, %r4776, 6;
	cvt.u64.u32 	%rd444, %r2595;
	and.b64  	%rd445, %rd444, 64;
	mov.u64 	%rd446, __cudart_sin_cos_coeffs;
	add.s64 	%rd447, %rd446, %rd445;
	mul.rn.f64 	%fd7142, %fd21426, %fd21426;
	and.b32  	%r2596, %r4776, 1;
	setp.eq.b32 	%p436, %r2596, 1;
	selp.f64 	%fd7143, 0dBDA8FF8320FD8164, 0d3DE5DB65F9785EBA, %p436;
	ld.global.nc.v2.f64 	{%fd7144, %fd7145}, [%rd447];
	fma.rn.f64 	%fd7146, %fd7143, %fd7142, %fd7144;
	fma.rn.f64 	%fd7147, %fd7146, %fd7142, %fd7145;
	ld.global.nc.v2.f64 	{%fd7148, %fd7149}, [%rd447+16];
	fma.rn.f64 	%fd7150, %fd7147, %fd7142, %fd7148;
	fma.rn.f64 	%fd7151, %fd7150, %fd7142, %fd7149;
	ld.global.nc.v2.f64 	{%fd7152, %fd7153}, [%rd447+32];
	fma.rn.f64 	%fd7154, %fd7151, %fd7142, %fd7152;
	fma.rn.f64 	%fd7155, %fd7154, %fd7142, %fd7153;
	fma.rn.f64 	%fd7156, %fd7155, %fd21426, %fd21426;
	fma.rn.f64 	%fd7157, %fd7155, %fd7142, 0d3FF0000000000000;
	selp.f64 	%fd7158, %fd7157, %fd7156, %p436;
	and.b32  	%r2597, %r4776, 2;
	setp.eq.s32 	%p437, %r2597, 0;
	mov.f64 	%fd7159, 0d0000000000000000;
	sub.f64 	%fd7160, %fd7159, %fd7158;
	selp.f64 	%fd7161, %fd7158, %fd7160, %p437;
	add.f64 	%fd718, %fd705, %fd7161;
	@%p435 bra 	$L__BB0_495;
	mul.f64 	%fd7162, %fd711, 0d3FE45F306DC9C883;
	cvt.rni.s32.f64 	%r4777, %fd7162;
	cvt.rn.f64.s32 	%fd7163, %r4777;
	fma.rn.f64 	%fd7164, %fd7163, 0dBFF921FB54442D18, %fd711;
	fma.rn.f64 	%fd7165, %fd7163, 0dBC91A62633145C00, %fd7164;
	fma.rn.f64 	%fd21427, %fd7163, 0dB97B839A252049C0, %fd7165;
	setp.ltu.f64 	%p438, %fd712, 0d41E0000000000000;
	@%p438 bra 	$L__BB0_496;
	{ // callseq 109, 0
	.param .b64 param0;
	st.param.f64 	[param0], %fd711;
	.param .align 16 .b8 retval0[16];
	call.uni (retval0), 
	__internal_trig_reduction_slowpathd, 
	(
	param0
	);
	ld.param.f64 	%fd21427, [retval0];
	ld.param.b32 	%r4777, [retval0+8];
	} // callseq 109
	bra.uni 	$L__BB0_496;
$L__BB0_495:
	mov.f64 	%fd7167, 0d0000000000000000;
	mul.rn.f64 	%fd21427, %fd711, %fd7167;
	mov.b32 	%r4777, 0;
$L__BB0_496:
	shl.b32 	%r2600, %r4777, 6;
	cvt.u64.u32 	%rd448, %r2600;
	and.b64  	%rd449, %rd448, 64;
	add.s64 	%rd451, %rd446, %rd449;
	mul.rn.f64 	%fd7168, %fd21427, %fd21427;
	and.b32  	%r2601, %r4777, 1;
	setp.eq.b32 	%p439, %r2601, 1;
	selp.f64 	%fd7169, 0dBDA8FF8320FD8164, 0d3DE5DB65F9785EBA, %p439;
	ld.global.nc.v2.f64 	{%fd7170, %fd7171}, [%rd451];
	fma.rn.f64 	%fd7172, %fd7169, %fd7168, %fd7170;
	fma.rn.f64 	%fd7173, %fd7172, %fd7168, %fd7171;
	ld.global.nc.v2.f64 	{%fd7174, %fd7175}, [%rd451+16];
	fma.rn.f64 	%fd7176, %fd7173, %fd7168, %fd7174;
	fma.rn.f64 	%fd7177, %fd7176, %fd7168, %fd7175;
	ld.global.nc.v2.f64 	{%fd7178, %fd7179}, [%rd451+32];
	fma.rn.f64 	%fd7180, %fd7177, %fd7168, %fd7178;
	fma.rn.f64 	%fd7181, %fd7180, %fd7168, %fd7179;
	fma.rn.f64 	%fd7182, %fd7181, %fd21427, %fd21427;
	fma.rn.f64 	%fd7183, %fd7181, %fd7168, 0d3FF0000000000000;
	selp.f64 	%fd7184, %fd7183, %fd7182, %p439;
	and.b32  	%r2602, %r4777, 2;
	setp.eq.s32 	%p440, %r2602, 0;
	mov.f64 	%fd7185, 0d0000000000000000;
	sub.f64 	%fd7186, %fd7185, %fd7184;
	selp.f64 	%fd7187, %fd7184, %fd7186, %p440;
	add.f64 	%fd723, %fd710, %fd7187;
	ld.global.f64 	%fd7188, [%rd2+1320];
	ld.global.f64 	%fd7189, [%rd2+1328];
	ld.global.f64 	%fd7190, [%rd2+1336];
	sub.f64 	%fd7191, %fd7188, %fd1;
	sub.f64 	%fd7192, %fd7189, %fd2;
	sub.f64 	%fd7193, %fd7190, %fd3;
	mul.f64 	%fd7194, %fd7192, %fd7192;
	fma.rn.f64 	%fd7195, %fd7191, %fd7191, %fd7194;
	fma.rn.f64 	%fd7196, %fd7193, %fd7193, %fd7195;
	sqrt.rn.f64 	%fd7197, %fd7196;
	sub.f64 	%fd7198, %fd7188, %fd4;
	sub.f64 	%fd7199, %fd7189, %fd5;
	sub.f64 	%fd7200, %fd7190, %fd6;
	mul.f64 	%fd7201, %fd7199, %fd7199;
	fma.rn.f64 	%fd7202, %fd7198, %fd7198, %fd7201;
	fma.rn.f64 	%fd7203, %fd7200, %fd7200, %fd7202;
	sqrt.rn.f64 	%fd7204, %fd7203;
	add.f64 	%fd7205, %fd7197, %fd7204;
	mul.f64 	%fd724, %fd7205, 0d40C88B2F704A9409;
	abs.f64 	%fd725, %fd724;
	setp.eq.f64 	%p441, %fd725, 0d7FF0000000000000;
	@%p441 bra 	$L__BB0_500;
	mul.f64 	%fd7206, %fd724, 0d3FE45F306DC9C883;
	cvt.rni.s32.f64 	%r4778, %fd7206;
	cvt.rn.f64.s32 	%fd7207, %r4778;
	fma.rn.f64 	%fd7208, %fd7207, 0dBFF921FB54442D18, %fd724;
	fma.rn.f64 	%fd7209, %fd7207, 0dBC91A62633145C00, %fd7208;
	fma.rn.f64 	%fd21429, %fd7207, 0dB97B839A252049C0, %fd7209;
	setp.ltu.f64 	%p442, %fd725, 0d41E0000000000000;
	@%p442 bra 	$L__BB0_499;
	{ // callseq 110, 0
	.param .b64 param0;
	st.param.f64 	[param0], %fd724;
	.param .align 16 .b8 retval0[16];
	call.uni (retval0), 
	__internal_trig_reduction_slowpathd, 
	(
	param0
	);
	ld.param.f64 	%fd21429, [retval0];
	ld.param.b32 	%r4778, [retval0+8];
	} // callseq 110
$L__BB0_499:
	add.s32 	%r4779, %r4778, 1;
	bra.uni 	$L__BB0_501;
$L__BB0_500:
	mov.f64 	%fd7211, 0d0000000000000000;
	mul.rn.f64 	%fd21429, %fd724, %fd7211;
	mov.b32 	%r4779, 1;
$L__BB0_501:
	setp.eq.f64 	%p443, %fd725, 0d7FF0000000000000;
	shl.b32 	%r2605, %r4779, 6;
	cvt.u64.u32 	%rd452, %r2605;
	and.b64  	%rd453, %rd452, 64;
	mov.u64 	%rd454, __cudart_sin_cos_coeffs;
	add.s64 	%rd455, %rd454, %rd453;
	mul.rn.f64 	%fd7212, %fd21429, %fd21429;
	and.b32  	%r2606, %r4779, 1;
	setp.eq.b32 	%p444, %r2606, 1;
	selp.f64 	%fd7213, 0dBDA8FF8320FD8164, 0d3DE5DB65F9785EBA, %p444;
	ld.global.nc.v2.f64 	{%fd7214, %fd7215}, [%rd455];
	fma.rn.f64 	%fd7216, %fd7213, %fd7212, %fd7214;
	fma.rn.f64 	%fd7217, %fd7216, %fd7212, %fd7215;
	ld.global.nc.v2.f64 	{%fd7218, %fd7219}, [%rd455+16];
	fma.rn.f64 	%fd7220, %fd7217, %fd7212, %fd7218;
	fma.rn.f64 	%fd7221, %fd7220, %fd7212, %fd7219;
	ld.global.nc.v2.f64 	{%fd7222, %fd7223}, [%rd455+32];
	fma.rn.f64 	%fd7224, %fd7221, %fd7212, %fd7222;
	fma.rn.f64 	%fd7225, %fd7224, %fd7212, %fd7223;
	fma.rn.f64 	%fd7226, %fd7225, %fd21429, %fd21429;
	fma.rn.f64 	%fd7227, %fd7225, %fd7212, 0d3FF0000000000000;
	selp.f64 	%fd7228, %fd7227, %fd7226, %p444;
	and.b32  	%r2607, %r4779, 2;
	setp.eq.s32 	%p445, %r2607, 0;
	mov.f64 	%fd7229, 0d0000000000000000;
	sub.f64 	%fd7230, %fd7229, %fd7228;
	selp.f64 	%fd7231, %fd7228, %fd7230, %p445;
	add.f64 	%fd731, %fd718, %fd7231;
	@%p443 bra 	$L__BB0_504;
	mul.f64 	%fd7232, %fd724, 0d3FE45F306DC9C883;
	cvt.rni.s32.f64 	%r4780, %fd7232;
	cvt.rn.f64.s32 	%fd7233, %r4780;
	fma.rn.f64 	%fd7234, %fd7233, 0dBFF921FB54442D18, %fd724;
	fma.rn.f64 	%fd7235, %fd7233, 0dBC91A62633145C00, %fd7234;
	fma.rn.f64 	%fd21430, %fd7233, 0dB97B839A252049C0, %fd7235;
	setp.ltu.f64 	%p446, %fd725, 0d41E0000000000000;
	@%p446 bra 	$L__BB0_505;
	{ // callseq 111, 0
	.param .b64 param0;
	st.param.f64 	[param0], %fd724;
	.param .align 16 .b8 retval0[16];
	call.uni (retval0), 
	__internal_trig_reduction_slowpathd, 
	(
	param0
	);
	ld.param.f64 	%fd21430, [retval0];
	ld.param.b32 	%r4780, [retval0+8];
	} // callseq 111
	bra.uni 	$L__BB0_505;
$L__BB0_504:
	mov.f64 	%fd7237, 0d0000000000000000;
	mul.rn.f64 	%fd21430, %fd724, %fd7237;
	mov.b32 	%r4780, 0;
$L__BB0_505:
	shl.b32 	%r2610, %r4780, 6;
	cvt.u64.u32 	%rd456, %r2610;
	and.b64  	%rd457, %rd456, 64;
	add.s64 	%rd459, %rd454, %rd457;
	mul.rn.f64 	%fd7238, %fd21430, %fd21430;
	and.b32  	%r2611, %r4780, 1;
	setp.eq.b32 	%p447, %r2611, 1;
	selp.f64 	%fd7239, 0dBDA8FF8320FD8164, 0d3DE5DB65F9785EBA, %p447;
	ld.global.nc.v2.f64 	{%fd7240, %fd7241}, [%rd459];
	fma.rn.f64 	%fd7242, %fd7239, %fd7238, %fd7240;
	fma.rn.f64 	%fd7243, %fd7242, %fd7238, %fd7241;
	ld.global.nc.v2.f64 	{%fd7244, %fd7245}, [%rd459+16];
	fma.rn.f64 	%fd7246, %fd7243, %fd7238, %fd7244;
	fma.rn.f64 	%fd7247, %fd7246, %fd7238, %fd7245;
	ld.global.nc.v2.f64 	{%fd7248, %fd7249}, [%rd459+32];
	fma.rn.f64 	%fd7250, %fd7247, %fd7238, %fd7248;
	fma.rn.f64 	%fd7251, %fd7250, %fd7238, %fd7249;
	fma.rn.f64 	%fd7252, %fd7251, %fd21430, %fd21430;
	fma.rn.f64 	%fd7253, %fd7251, %fd7238, 0d3FF0000000000000;
	selp.f64 	%fd7254, %fd7253, %fd7252, %p447;
	and.b32  	%r2612, %r4780, 2;
	setp.eq.s32 	%p448, %r2612, 0;
	mov.f64 	%fd7255, 0d0000000000000000;
	sub.f64 	%fd7256, %fd7255, %fd7254;
	selp.f64 	%fd7257, %fd7254, %fd7256, %p448;
	add.f64 	%fd736, %fd723, %fd7257;
	ld.global.f64 	%fd7258, [%rd2+1344];
	ld.global.f64 	%fd7259, [%rd2+1352];
	ld.global.f64 	%fd7260, [%rd2+1360];
	sub.f64 	%fd7261, %fd7258, %fd1;
	sub.f64 	%fd7262, %fd7259, %fd2;
	sub.f64 	%fd7263, %fd7260, %fd3;
	mul.f64 	%fd7264, %fd7262, %fd7262;
	fma.rn.f64 	%fd7265, %fd7261, %fd7261, %fd7264;
	fma.rn.f64 	%fd7266, %fd7263, %fd7263, %fd7265;
	sqrt.rn.f64 	%fd7267, %fd7266;
	sub.f64 	%fd7268, %fd7258, %fd4;
	sub.f64 	%fd7269, %fd7259, %fd5;
	sub.f64 	%fd7270, %fd7260, %fd6;
	mul.f64 	%fd7271, %fd7269, %fd7269;
	fma.rn.f64 	%fd7272, %fd7268, %fd7268, %fd7271;
	fma.rn.f64 	%fd7273, %fd7270, %fd7270, %fd7272;
	sqrt.rn.f64 	%fd7274, %fd7273;
	add.f64 	%fd7275, %fd7267, %fd7274;
	mul.f64 	%fd737, %fd7275, 0d40C88B2F704A9409;
	abs.f64 	%fd738, %fd737;
	setp.eq.f64 	%p449, %fd738, 0d7FF0000000000000;
	@%p449 bra 	$L__BB0_509;
	mul.f64 	%fd7276, %fd737, 0d3FE45F306DC9C883;
	cvt.rni.s32.f64 	%r4781, %fd7276;
	cvt.rn.f64.s32 	%fd7277, %r4781;
	fma.rn.f64 	%fd7278, %fd7277, 0dBFF921FB54442D18, %fd737;
	fma.rn.f64 	%fd7279, %fd7277, 0dBC91A62633145C00, %fd7278;
	fma.rn.f64 	%fd21432, %fd7277, 0dB97B839A252049C0, %fd7279;
	setp.ltu.f64 	%p450, %fd738, 0d41E0000000000000;
	@%p450 bra 	$L__BB0_508;
	{ // callseq 112, 0
	.param .b64 param0;
	st.param.f64 	[param0], %fd737;
	.param .align 16 .b8 retval0[16];
	call.uni (retval0), 
	__internal_trig_reduction_slowpathd, 
	(
	param0
	);
	ld.param.f64 	%fd21432, [retval0];
	ld.param.b32 	%r4781, [retval0+8];
	} // callseq 112
$L__BB0_508:
	add.s32 	%r4782, %r4781, 1;
	bra.uni 	$L__BB0_510;
$L__BB0_509:
	mov.f64 	%fd7281, 0d0000000000000000;
	mul.rn.f64 	%fd21432, %fd737, %fd7281;
	mov.b32 	%r4782, 1;
$L__BB0_510:
	setp.eq.f64 	%p451, %fd738, 0d7FF0000000000000;
	shl.b32 	%r2615, %r4782, 6;
	cvt.u64.u32 	%rd460, %r2615;
	and.b64  	%rd461, %rd460, 64;
	mov.u64 	%rd462, __cudart_sin_cos_coeffs;
	add.s64 	%rd463, %rd462, %rd461;
	mul.rn.f64 	%fd7282, %fd21432, %fd21432;
	and.b32  	%r2616, %r4782, 1;
	setp.eq.b32 	%p452, %r2616, 1;
	selp.f64 	%fd7283, 0dBDA8FF8320FD8164, 0d3DE5DB65F9785EBA, %p452;
	ld.global.nc.v2.f64 	{%fd7284, %fd7285}, [%rd463];
	fma.rn.f64 	%fd7286, %fd7283, %fd7282, %fd7284;
	fma.rn.f64 	%fd7287, %fd7286, %fd7282, %fd7285;
	ld.global.nc.v2.f64 	{%fd7288, %fd7289}, [%rd463+16];
	fma.rn.f64 	%fd7290, %fd7287, %fd7282, %fd7288;
	fma.rn.f64 	%fd7291, %fd7290, %fd7282, %fd7289;
	ld.global.nc.v2.f64 	{%fd7292, %fd7293}, [%rd463+32];
	fma.rn.f64 	%fd7294, %fd7291, %fd7282, %fd7292;
	fma.rn.f64 	%fd7295, %fd7294, %fd7282, %fd7293;
	fma.rn.f64 	%fd7296, %fd7295, %fd21432, %fd21432;
	fma.rn.f64 	%fd7297, %fd7295, %fd7282, 0d3FF0000000000000;
	selp.f64 	%fd7298, %fd7297, %fd7296, %p452;
	and.b32  	%r2617, %r4782, 2;
	setp.eq.s32 	%p453, %r2617, 0;
	mov.f64 	%fd7299, 0d0000000000000000;
	sub.f64 	%fd7300, %fd7299, %fd7298;
	selp.f64 	%fd7301, %fd7298, %fd7300, %p453;
	add.f64 	%fd744, %fd731, %fd7301;
	@%p451 bra 	$L__BB0_513;
	mul.f64 	%fd7302, %fd737, 0d3FE45F306DC9C883;
	cvt.rni.s32.f64 	%r4783, %fd7302;
	cvt.rn.f64.s32 	%fd7303, %r4783;
	fma.rn.f64 	%fd7304, %fd7303, 0dBFF921FB54442D18, %fd737;
	fma.rn.f64 	%fd7305, %fd7303, 0dBC91A62633145C00, %fd7304;
	fma.rn.f64 	%fd21433, %fd7303, 0dB97B839A252049C0, %fd7305;
	setp.ltu.f64 	%p454, %fd738, 0d41E0000000000000;
	@%p454 bra 	$L__BB0_514;
	{ // callseq 113, 0
	.param .b64 param0;
	st.param.f64 	[param0], %fd737;
	.param .align 16 .b8 retval0[16];
	call.uni (retval0), 
	__internal_trig_reduction_slowpathd, 
	(
	param0
	);
	ld.param.f64 	%fd21433, [retval0];
	ld.param.b32 	%r4783, [retval0+8];
	} // callseq 113
	bra.uni 	$L__BB0_514;
$L__BB0_513:
	mov.f64 	%fd7307, 0d0000000000000000;
	mul.rn.f64 	%fd21433, %fd737, %fd7307;
	mov.b32 	%r4783, 0;
$L__BB0_514:
	shl.b32 	%r2620, %r4783, 6;
	cvt.u64.u32 	%rd464, %r2620;
	and.b64  	%rd465, %rd464, 64;
	add.s64 	%rd467, %rd462, %rd465;
	mul.rn.f64 	%fd7308, %fd21433, %fd21433;
	and.b32  	%r2621, %r4783, 1;
	setp.eq.b32 	%p455, %r2621, 1;
	selp.f64 	%fd7309, 0dBDA8FF8320FD8164, 0d3DE5DB65F9785EBA, %p455;
	ld.global.nc.v2.f64 	{%fd7310, %fd7311}, [%rd467];
	fma.rn.f64 	%fd7312, %fd7309, %fd7308, %fd7310;
	fma.rn.f64 	%fd7313, %fd7312, %fd7308, %fd7311;
	ld.global.nc.v2.f64 	{%fd7314, %fd7315}, [%rd467+16];
	fma.rn.f64 	%fd7316, %fd7313, %fd7308, %fd7314;
	fma.rn.f64 	%fd7317, %fd7316, %fd7308, %fd7315;
	ld.global.nc.v2.f64 	{%fd7318, %fd7319}, [%rd467+32];
	fma.rn.f64 	%fd7320, %fd7317, %fd7308, %fd7318;
	fma.rn.f64 	%fd7321, %fd7320, %fd7308, %fd7319;
	fma.rn.f64 	%fd7322, %fd7321, %fd21433, %fd21433;
	fma.rn.f64 	%fd7323, %fd7321, %fd7308, 0d3FF0000000000000;
	selp.f64 	%fd7324, %fd7323, %fd7322, %p455;
	and.b32  	%r2622, %r4783, 2;
	setp.eq.s32 	%p456, %r2622, 0;
	mov.f64 	%fd7325, 0d0000000000000000;
	sub.f64 	%fd7326, %fd7325, %fd7324;
	selp.f64 	%fd7327, %fd7324, %fd7326, %p456;
	add.f64 	%fd749, %fd736, %fd7327;
	ld.global.f64 	%fd7328, [%rd2+1368];
	ld.global.f64 	%fd7329, [%rd2+1376];
	ld.global.f64 	%fd7330, [%rd2+1384];
	sub.f64 	%fd7331, %fd7328, %fd1;
	sub.f64 	%fd7332, %fd7329, %fd2;
	sub.f64 	%fd7333, %fd7330, %fd3;
	mul.f64 	%fd7334, %fd7332, %fd7332;
	fma.rn.f64 	%fd7335, %fd7331, %fd7331, %fd7334;
	fma.rn.f64 	%fd7336, %fd7333, %fd7333, %fd7335;
	sqrt.rn.f64 	%fd7337, %fd7336;
	sub.f64 	%fd7338, %fd7328, %fd4;
	sub.f64 	%fd7339, %fd7329, %fd5;
	sub.f64 	%fd7340, %fd7330, %fd6;
	mul.f64 	%fd7341, %fd7339, %fd7339;
	fma.rn.f64 	%fd7342, %fd7338, %fd7338, %fd7341;
	fma.rn.f64 	%fd7343, %fd7340, %fd7340, %fd7342;
	sqrt.rn.f64 	%fd7344, %fd7343;
	add.f64 	%fd7345, %fd7337, %fd7344;
	mul.f64 	%fd750, %fd7345, 0d40C88B2F704A9409;
	abs.f64 	%fd751, %fd750;
	setp.eq.f64 	%p457, %fd751, 0d7FF0000000000000;
	@%p457 bra 	$L__BB0_518;
	mul.f64 	%fd7346, %fd750, 0d3FE45F306DC9C883;
	cvt.rni.s32.f64 	%r4784, %fd7346;
	cvt.rn.f64.s32 	%fd7347, %r4784;
	fma.rn.f64 	%fd7348, %fd7347, 0dBFF921FB54442D18, %fd750;
	fma.rn.f64 	%fd7349, %fd7347, 0dBC91A62633145C00, %fd7348;
	fma.rn.f64 	%fd21435, %fd7347, 0dB97B839A252049C0, %fd7349;
	setp.ltu.f64 	%p458, %fd751, 0d41E0000000000000;
	@%p458 bra 	$L__BB0_517;
	{ // callseq 114, 0
	.param .b64 param0;
	st.param.f64 	[param0], %fd750;
	.param .align 16 .b8 retval0[16];
	call.uni (retval0), 
	__internal_trig_reduction_slowpathd, 
	(
	param0
	);
	ld.param.f64 	%fd21435, [retval0];
	ld.param.b32 	%r4784, [retval0+8];
	} // callseq 114
$L__BB0_517:
	add.s32 	%r4785, %r4784, 1;
	bra.uni 	$L__BB0_519;
$L__BB0_518:
	mov.f64 	%fd7351, 0d0000000000000000;
	mul.rn.f64 	%fd21435, %fd750, %fd7351;
	mov.b32 	%r4785, 1;
$L__BB0_519:
	setp.eq.f64 	%p459, %fd751, 0d7FF0000000000000;
	shl.b32 	%r2625, %r4785, 6;
	cvt.u64.u32 	%rd468, %r2625;
	and.b64  	%rd469, %rd468, 64;
	mov.u64 	%rd470, __cudart_sin_cos_coeffs;
	add.s64 	%rd471, %rd470, %rd469;
	mul.rn.f64 	%fd7352, %fd21435, %fd21435;
	and.b32  	%r2626, %r4785, 1;
	setp.eq.b32 	%p460, %r2626, 1;
	selp.f64 	%fd7353, 0dBDA8FF8320FD8164, 0d3DE5DB65F9785EBA, %p460;
	ld.global.nc.v2.f64 	{%fd7354, %fd7355}, [%rd471];
	fma.rn.f64 	%fd7356, %fd7353, %fd7352, %fd7354;
	fma.rn.f64 	%fd7357, %fd7356, %fd7352, %fd7355;
	ld.global.nc.v2.f64 	{%fd7358, %fd7359}, [%rd471+16];
	fma.rn.f64 	%fd7360, %fd7357, %fd7352, %fd7358;
	fma.rn.f64 	%fd7361, %fd7360, %fd7352, %fd7359;
	ld.global.nc.v2.f64 	{%fd7362, %fd7363}, [%rd471+32];
	fma.rn.f64 	%fd7364, %fd7361, %fd7352, %fd7362;
	fma.rn.f64 	%fd7365, %fd7364, %fd7352, %fd7363;
	fma.rn.f64 	%fd7366, %fd7365, %fd21435, %fd21435;
	fma.rn.f64 	%fd7367, %fd7365, %fd7352, 0d3FF0000000000000;
	selp.f64 	%fd7368, %fd7367, %fd7366, %p460;
	and.b32  	%r2627, %r4785, 2;
	setp.eq.s32 	%p461, %r2627, 0;
	mov.f64 	%fd7369, 0d0000000000000000;
	sub.f64 	%fd7370, %fd7369, %fd7368;
	selp.f64 	%fd7371, %fd7368, %fd7370, %p461;
	add.f64 	%fd757, %fd744, %fd7371;
	@%p459 bra 	$L__BB0_522;
	mul.f64 	%fd7372, %fd750, 0d3FE45F306DC9C883;
	cvt.rni.s32.f64 	%r4786, %fd7372;
	cvt.rn.f64.s32 	%fd7373, %r4786;
	fma.rn.f64 	%fd7374, %fd7373, 0dBFF921FB54442D18, %fd750;
	fma.rn.f64 	%fd7375, %fd7373, 0dBC91A62633145C00, %fd7374;
	fma.rn.f64 	%fd21436, %fd7373, 0dB97B839A252049C0, %fd7375;
	setp.ltu.f64 	%p462, %fd751, 0d41E0000000000000;
	@%p462 bra 	$L__BB0_523;
	{ // callseq 115, 0
	.param .b64 param0;
	st.param.f64 	[param0], %fd750;
	.param .align 16 .b8 retval0[16];
	call.uni (retval0), 
	__internal_trig_reduction_slowpathd, 
	(
	param0
	);
	ld.param.f64 	%fd21436, [retval0];
	ld.param.b32 	%r4786, [retval0+8];
	} // callseq 115
	bra.uni 	$L__BB0_523;
$L__BB0_522:
	mov.f64 	%fd7377, 0d0000000000000000;
	mul.rn.f64 	%fd21436, %fd750, %fd7377;
	mov.b32 	%r4786, 0;
$L__BB0_523:
	shl.b32 	%r2630, %r4786, 6;
	cvt.u64.u32 	%rd472, %r2630;
	and.b64  	%rd473, %rd472, 64;
	add.s64 	%rd475, %rd470, %rd473;
	mul.rn.f64 	%fd7378, %fd21436, %fd21436;
	and.b32  	%r2631, %r4786, 1;
	setp.eq.b32 	%p463, %r2631, 1;
	selp.f64 	%fd7379, 0dBDA8FF8320FD8164, 0d3DE5DB65F9785EBA, %p463;
	ld.global.nc.v2.f64 	{%fd7380, %fd7381}, [%rd475];
	fma.rn.f64 	%fd7382, %fd7379, %fd7378, %fd7380;
	fma.rn.f64 	%fd7383, %fd7382, %fd7378, %fd7381;
	ld.global.nc.v2.f64 	{%fd7384, %fd7385}, [%rd475+16];
	fma.rn.f64 	%fd7386, %fd7383, %fd7378, %fd7384;
	fma.rn.f64 	%fd7387, %fd7386, %fd7378, %fd7385;
	ld.global.nc.v2.f64 	{%fd7388, %fd7389}, [%rd475+32];
	fma.rn.f64 	%fd7390, %fd7387, %fd7378, %fd7388;
	fma.rn.f64 	%fd7391, %fd7390, %fd7378, %fd7389;
	fma.rn.f64 	%fd7392, %fd7391, %fd21436, %fd21436;
	fma.rn.f64 	%fd7393, %fd7391, %fd7378, 0d3FF0000000000000;
	selp.f64 	%fd7394, %fd7393, %fd7392, %p463;
	and.b32  	%r2632, %r4786, 2;
	setp.eq.s32 	%p464, %r2632, 0;
	mov.f64 	%fd7395, 0d0000000000000000;
	sub.f64 	%fd7396, %fd7395, %fd7394;
	selp.f64 	%fd7397, %fd7394, %fd7396, %p464;
	add.f64 	%fd762, %fd749, %fd7397;
	ld.global.f64 	%fd7398, [%rd2+1392];
	ld.global.f64 	%fd7399, [%rd2+1400];
	ld.global.f64 	%fd7400, [%rd2+1408];
	sub.f64 	%fd7401, %fd7398, %fd1;
	sub.f64 	%fd7402, %fd7399, %fd2;
	sub.f64 	%fd7403, %fd7400, %fd3;
	mul.f64 	%fd7404, %fd7402, %fd7402;
	fma.rn.f64 	%fd7405, %fd7401, %fd7401, %fd7404;
	fma.rn.f64 	%fd7406, %fd7403, %fd7403, %fd7405;
	sqrt.rn.f64 	%fd7407, %fd7406;
	sub.f64 	%fd7408, %fd7398, %fd4;
	sub.f64 	%fd7409, %fd7399, %fd5;
	sub.f64 	%fd7410, %fd7400, %fd6;
	mul.f64 	%fd7411, %fd7409, %fd7409;
	fma.rn.f64 	%fd7412, %fd7408, %fd7408, %fd7411;
	fma.rn.f64 	%fd7413, %fd7410, %fd7410, %fd7412;
	sqrt.rn.f64 	%fd7414, %fd7413;
	add.f64 	%fd7415, %fd7407, %fd7414;
	mul.f64 	%fd763, %fd7415, 0d40C88B2F704A9409;
	abs.f64 	%fd764, %fd763;
	setp.eq.f64 	%p465, %fd764, 0d7FF0000000000000;
	@%p465 bra 	$L__BB0_527;
	mul.f64 	%fd7416, %fd763, 0d3FE45F306DC9C883;
	cvt.rni.s32.f64 	%r4787, %fd7416;
	cvt.rn.f64.s32 	%fd7417, %r4787;
	fma.rn.f64 	%fd7418, %fd7417, 0dBFF921FB54442D18, %fd763;
	fma.rn.f64 	%fd7419, %fd7417, 0dBC91A62633145C00, %fd7418;
	fma.rn.f64 	%fd21438, %fd7417, 0dB97B839A252049C0, %fd7419;
	setp.ltu.f64 	%p466, %fd764, 0d41E0000000000000;
	@%p466 bra 	$L__BB0_526;
	{ // callseq 116, 0
	.param .b64 param0;
	st.param.f64 	[param0], %fd763;
	.param .align 16 .b8 retval0[16];
	call.uni (retval0), 
	__internal_trig_reduction_slowpathd, 
	(
	param0
	);
	ld.param.f64 	%fd21438, [retval0];
	ld.param.b32 	%r4787, [retval0+8];
	} // callseq 116
$L__BB0_526:
	add.s32 	%r4788, %r4787, 1;
	bra.uni 	$L__BB0_528;
$L__BB0_527:
	mov.f64 	%fd7421, 0d0000000000000000;
	mul.rn.f64 	%fd21438, %fd763, %fd7421;
	mov.b32 	%r4788, 1;
$L__BB0_528:
	setp.eq.f64 	%p467, %fd764, 0d7FF0000000000000;
	shl.b32 	%r2635, %r4788, 6;
	cvt.u64.u32 	%rd476, %r2635;
	and.b64  	%rd477, %rd476, 64;
	mov.u64 	%rd478, __cudart_sin_cos_coeffs;
	add.s64 	%rd479, %rd478, %rd477;
	mul.rn.f64 	%fd7422, %fd21438, %fd21438;
	and.b32  	%r2636, %r4788, 1;
	setp.eq.b32 	%p468, %r2636, 1;
	selp.f64 	%fd7423, 0dBDA8FF8320FD8164, 0d3DE5DB65F9785EBA, %p468;
	ld.global.nc.v2.f64 	{%fd7424, %fd7425}, [%rd479];
	fma.rn.f64 	%fd7426, %fd7423, %fd7422, %fd7424;
	fma.rn.f64 	%fd7427, %fd7426, %fd7422, %fd7425;
	ld.global.nc.v2.f64 	{%fd7428, %fd7429}, [%rd479+16];
	fma.rn.f64 	%fd7430, %fd7427, %fd7422, %fd7428;
	fma.rn.f64 	%fd7431, %fd7430, %fd7422, %fd7429;
	ld.global.nc.v2.f64 	{%fd7432, %fd7433}, [%rd479+32];
	fma.rn.f64 	%fd7434, %fd7431, %fd7422, %fd7432;
	fma.rn.f64 	%fd7435, %fd7434, %fd7422, %fd7433;
	fma.rn.f64 	%fd7436, %fd7435, %fd21438, %fd21438;
	fma.rn.f64 	%fd7437, %fd7435, %fd7422, 0d3FF0000000000000;
	selp.f64 	%fd7438, %fd7437, %fd7436, %p468;
	and.b32  	%r2637, %r4788, 2;
	setp.eq.s32 	%p469, %r2637, 0;
	mov.f64 	%fd7439, 0d0000000000000000;
	sub.f64 	%fd7440, %fd7439, %fd7438;
	selp.f64 	%fd7441, %fd7438, %fd7440, %p469;
	add.f64 	%fd770, %fd757, %fd7441;
	@%p467 bra 	$L__BB0_531;
	mul.f64 	%fd7442, %fd763, 0d3FE45F306DC9C883;
	cvt.rni.s32.f64 	%r4789, %fd7442;
	cvt.rn.f64.s32 	%fd7443, %r4789;
	fma.rn.f64 	%fd7444, %fd7443, 0dBFF921FB54442D18, %fd763;
	fma.rn.f64 	%fd7445, %fd7443, 0dBC91A62633145C00, %fd7444;
	fma.rn.f64 	%fd21439, %fd7443, 0dB97B839A252049C0, %fd7445;
	setp.ltu.f64 	%p470, %fd764, 0d41E0000000000000;
	@%p470 bra 	$L__BB0_532;
	{ // callseq 117, 0
	.param .b64 param0;
	st.param.f64 	[param0], %fd763;
	.param .align 16 .b8 retval0[16];
	call.uni (retval0), 
	__internal_trig_reduction_slowpathd, 
	(
	param0
	);
	ld.param.f64 	%fd21439, [retval0];
	ld.param.b32 	%r4789, [retval0+8];
	} // callseq 117
	bra.uni 	$L__BB0_532;
$L__BB0_531:
	mov.f64 	%fd7447, 0d0000000000000000;
	mul.rn.f64 	%fd21439, %fd763, %fd7447;
	mov.b32 	%r4789, 0;
$L__BB0_532:
	shl.b32 	%r2640, %r4789, 6;
	cvt.u64.u32 	%rd480, %r2640;
	and.b64  	%rd481, %rd480, 64;
	add.s64 	%rd483, %rd478, %rd481;
	mul.rn.f64 	%fd7448, %fd21439, %fd21439;
	and.b32  	%r2641, %r4789, 1;
	setp.eq.b32 	%p471, %r2641, 1;
	selp.f64 	%fd7449, 0dBDA8FF8320FD8164, 0d3DE5DB65F9785EBA, %p471;
	ld.global.nc.v2.f64 	{%fd7450, %fd7451}, [%rd483];
	fma.rn.f64 	%fd7452, %fd7449, %fd7448, %fd7450;
	fma.rn.f64 	%fd7453, %fd7452, %fd7448, %fd7451;
	ld.global.nc.v2.f64 	{%fd7454, %fd7455}, [%rd483+16];
	fma.rn.f64 	%fd7456, %fd7453, %fd7448, %fd7454;
	fma.rn.f64 	%fd7457, %fd7456, %fd7448, %fd7455;
	ld.global.nc.v2.f64 	{%fd7458, %fd7459}, [%rd483+32];
	fma.rn.f64 	%fd7460, %fd7457, %fd7448, %fd7458;
	fma.rn.f64 	%fd7461, %fd7460, %fd7448, %fd7459;
	fma.rn.f64 	%fd7462, %fd7461, %fd21439, %fd21439;
	fma.rn.f64 	%fd7463, %fd7461, %fd7448, 0d3FF0000000000000;
	selp.f64 	%fd7464, %fd7463, %fd7462, %p471;
	and.b32  	%r2642, %r4789, 2;
	setp.eq.s32 	%p472, %r2642, 0;
	mov.f64 	%fd7465, 0d0000000000000000;
	sub.f64 	%fd7466, %fd7465, %fd7464;
	selp.f64 	%fd7467, %fd7464, %fd7466, %p472;
	add.f64 	%fd775, %fd762, %fd7467;
	ld.global.f64 	%fd7468, [%rd2+1416];
	ld.global.f64 	%fd7469, [%rd2+1424];
	ld.global.f64 	%fd7470, [%rd2+1432];
	sub.f64 	%fd7471, %fd7468, %fd1;
	sub.f64 	%fd7472, %fd7469, %fd2;
	sub.f64 	%fd7473, %fd7470, %fd3;
	mul.f64 	%fd7474, %fd7472, %fd7472;
	fma.rn.f64 	%fd7475, %fd7471, %fd7471, %fd7474;
	fma.rn.f64 	%fd7476, %fd7473, %fd7473, %fd7475;
	sqrt.rn.f64 	%fd7477, %fd7476;
	sub.f64 	%fd7478, %fd7468, %fd4;
	sub.f64 	%fd7479, %fd7469, %fd5;
	sub.f64 	%fd7480, %fd7470, %fd6;
	mul.f64 	%fd7481, %fd7479, %fd7479;
	fma.rn.f64 	%fd7482, %fd7478, %fd7478, %fd7481;
	fma.rn.f64 	%fd7483, %fd7480, %fd7480, %fd7482;
	sqrt.rn.f64 	%fd7484, %fd7483;
	add.f64 	%fd7485, %fd7477, %fd7484;
	mul.f64 	%fd776, %fd7485, 0d40C88B2F704A9409;
	abs.f64 	%fd777, %fd776;
	setp.eq.f64 	%p473, %fd777, 0d7FF0000000000000;
	@%p473 bra 	$L__BB0_536;
	mul.f64 	%fd7486, %fd776, 0d3FE45F306DC9C883;
	cvt.rni.s32.f64 	%r4790, %fd7486;
	cvt.rn.f64.s32 	%fd7487, %r4790;
	fma.rn.f64 	%fd7488, %fd7487, 0dBFF921FB54442D18, %fd776;
	fma.rn.f64 	%fd7489, %fd7487, 0dBC91A62633145C00, %fd7488;
	fma.rn.f64 	%fd21441, %fd7487, 0dB97B839A252049C0, %fd7489;
	setp.ltu.f64 	%p474, %fd777, 0d41E0000000000000;
	@%p474 bra 	$L__BB0_535;
	{ // callseq 118, 0
	.param .b64 param0;
	st.param.f64 	[param0], %fd776;
	.param .align 16 .b8 retval0[16];
	call.uni (retval0), 
	__internal_trig_reduction_slowpathd, 
	(
	param0
	);
	ld.param.f64 	%fd21441, [retval0];
	ld.param.b32 	%r4790, [retval0+8];
	} // callseq 118
$L__BB0_535:
	add.s32 	%r4791, %r4790, 1;
	bra.uni 	$L__BB0_537;
$L__BB0_536:
	mov.f64 	%fd7491, 0d0000000000000000;
	mul.rn.f64 	%fd21441, %fd776, %fd7491;
	mov.b32 	%r4791, 1;
$L__BB0_537:
	setp.eq.f64 	%p475, %fd777, 0d7FF0000000000000;
	shl.b32 	%r2645, %r4791, 6;
	cvt.u64.u32 	%rd484, %r2645;
	and.b64  	%rd485, %rd484, 64;
	mov.u64 	%rd486, __cudart_sin_cos_coeffs;
	add.s64 	%rd487, %rd486, %rd485;
	mul.rn.f64 	%fd7492, %fd21441, %fd21441;
	and.b32  	%r2646, %r4791, 1;
	setp.eq.b32 	%p476, %r2646, 1;
	selp.f64 	%fd7493, 0dBDA8FF8320FD8164, 0d3DE5DB65F9785EBA, %p476;
	ld.global.nc.v2.f64 	{%fd7494, %fd7495}, [%rd487];
	fma.rn.f64 	%fd7496, %fd7493, %fd7492, %fd7494;
	fma.rn.f64 	%fd7497, %fd7496, %fd7492, %fd7495;
	ld.global.nc.v2.f64 	{%fd7498, %fd7499}, [%rd487+16];
	fma.rn.f64 	%fd7500, %fd7497, %fd7492, %fd7498;
	fma.rn.f64 	%fd7501, %fd7500, %fd7492, %fd7499;
	ld.global.nc.v2.f64 	{%fd7502, %fd7503}, [%rd487+32];
	fma.rn.f64 	%fd7504, %fd7501, %fd7492, %fd7502;
	fma.rn.f64 	%fd7505, %fd7504, %fd7492, %fd7503;
	fma.rn.f64 	%fd7506, %fd7505, %fd21441, %fd21441;
	fma.rn.f64 	%fd7507, %fd7505, %fd7492, 0d3FF0000000000000;
	selp.f64 	%fd7508, %fd7507, %fd7506, %p476;
	and.b32  	%r2647, %r4791, 2;
	setp.eq.s32 	%p477, %r2647, 0;
	mov.f64 	%fd7509, 0d0000000000000000;
	sub.f64 	%fd7510, %fd7509, %fd7508;
	selp.f64 	%fd7511, %fd7508, %fd7510, %p477;
	add.f64 	%fd783, %fd770, %fd7511;
	@%p475 bra 	$L__BB0_540;
	mul.f64 	%fd7512, %fd776, 0d3FE45F306DC9C883;
	cvt.rni.s32.f64 	%r4792, %fd7512;
	cvt.rn.f64.s32 	%fd7513, %r4792;
	fma.rn.f64 	%fd7514, %fd7513, 0dBFF921FB54442D18, %fd776;
	fma.rn.f64 	%fd7515, %fd7513, 0dBC91A62633145C00, %fd7514;
	fma.rn.f64 	%fd21442, %fd7513, 0dB97B839A252049C0, %fd7515;
	setp.ltu.f64 	%p478, %fd777, 0d41E0000000000000;
	@%p478 bra 	$L__BB0_541;
	{ // callseq 119, 0
	.param .b64 param0;
	st.param.f64 	[param0], %fd776;
	.param .align 16 .b8 retval0[16];
	call.uni (retval0), 
	__internal_trig_reduction_slowpathd, 
	(
	param0
	);
	ld.param.f64 	%fd21442, [retval0];
	ld.param.b32 	%r4792, [retval0+8];
	} // callseq 119
	bra.uni 	$L__BB0_541;
$L__BB0_540:
	mov.f64 	%fd7517, 0d0000000000000000;
	mul.rn.f64 	%fd21442, %fd776, %fd7517;
	mov.b32 	%r4792, 0;
$L__BB0_541:
	shl.b32 	%r2650, %r4792, 6;
	cvt.u64.u32 	%rd488, %r2650;
	and.b64  	%rd489, %rd488, 64;
	add.s64 	%rd491, %rd486, %rd489;
	mul.rn.f64 	%fd7518, %fd21442, %fd21442;
	and.b32  	%r2651, %r4792, 1;
	setp.eq.b32 	%p479, %r2651, 1;
	selp.f64 	%fd7519, 0dBDA8FF8320FD8164, 0d3DE5DB65F9785EBA, %p479;
	ld.global.nc.v2.f64 	{%fd7520, %fd7521}, [%rd491];
	fma.rn.f64 	%fd7522, %fd7519, %fd7518, %fd7520;
	fma.rn.f64 	%fd7523, %fd7522, %fd7518, %fd7521;
	ld.global.nc.v2.f64 	{%fd7524, %fd7525}, [%rd491+16];
	fma.rn.f64 	%fd7526, %fd7523, %fd7518, %fd7524;
	fma.rn.f64 	%fd7527, %fd7526, %fd7518, %fd7525;
	ld.global.nc.v2.f64 	{%fd7528, %fd7529}, [%rd491+32];
	fma.rn.f64 	%fd7530, %fd7527, %fd7518, %fd7528;
	fma.rn.f64 	%fd7531, %fd7530, %fd7518, %fd7529;
	fma.rn.f64 	%fd7532, %fd7531, %fd21442, %fd21442;
	fma.rn.f64 	%fd7533, %fd7531, %fd7518, 0d3FF0000000000000;
	selp.f64 	%fd7534, %fd7533, %fd7532, %p479;
	and.b32  	%r2652, %r4792, 2;
	setp.eq.s32 	%p480, %r2652, 0;
	mov.f64 	%fd7535, 0d0000000000000000;
	sub.f64 	%fd7536, %fd7535, %fd7534;
	selp.f64 	%fd7537, %fd7534, %fd7536, %p480;
	add.f64 	%fd788, %fd775, %fd7537;
	ld.global.f64 	%fd7538, [%rd2+1440];
	ld.global.f64 	%fd7539, [%rd2+1448];
	ld.global.f64 	%fd7540, [%rd2+1456];
	sub.f64 	%fd7541, %fd7538, %fd1;
	sub.f64 	%fd7542, %fd7539, %fd2;
	sub.f64 	%fd7543, %fd7540, %fd3;
	mul.f64 	%fd7544, %fd7542, %fd7542;
	fma.rn.f64 	%fd7545, %fd7541, %fd7541, %fd7544;
	fma.rn.f64 	%fd7546, %fd7543, %fd7543, %fd7545;
	sqrt.rn.f64 	%fd7547, %fd7546;
	sub.f64 	%fd7548, %fd7538, %fd4;
	sub.f64 	%fd7549, %fd7539, %fd5;
	sub.f64 	%fd7550, %fd7540, %fd6;
	mul.f64 	%fd7551, %fd7549, %fd7549;
	fma.rn.f64 	%fd7552, %fd7548, %fd7548, %fd7551;
	fma.rn.f64 	%fd7553, %fd7550, %fd7550, %fd7552;
	sqrt.rn.f64 	%fd7554, %fd7553;
	add.f64 	%fd7555, %fd7547, %fd7554;
	mul.f64 	%fd789, %fd7555, 0d40C88B2F704A9409;
	abs.f64 	%fd790, %fd789;
	setp.eq.f64 	%p481, %fd790, 0d7FF0000000000000;
	@%p481 bra 	$L__BB0_545;
	mul.f64 	%fd7556, %fd789, 0d3FE45F306DC9C883;
	cvt.rni.s32.f64 	%r4793, %fd7556;
	cvt.rn.f64.s32 	%fd7557, %r4793;
	fma.rn.f64 	%fd7558, %fd7557, 0dBFF921FB54442D18, %fd789;
	fma.rn.f64 	%fd7559, %fd7557, 0dBC91A62633145C00, %fd7558;
	fma.rn.f64 	%fd21444, %fd7557, 0dB97B839A252049C0, %fd7559;
	setp.ltu.f64 	%p482, %fd790, 0d41E0000000000000;
	@%p482 bra 	$L__BB0_544;
	{ // callseq 120, 0
	.param .b64 param0;
	st.param.f64 	[param0], %fd789;
	.param .align 16 .b8 retval0[16];
	call.uni (retval0), 
	__internal_trig_reduction_slowpathd, 
	(
	param0
	);
	ld.param.f64 	%fd21444, [retval0];
	ld.param.b32 	%r4793, [retval0+8];
	} // callseq 120
$L__BB0_544:
	add.s32 	%r4794, %r4793, 1;
	bra.uni 	$L__BB0_546;
$L__BB0_545:
	mov.f64 	%fd7561, 0d0000000000000000;
	mul.rn.f64 	%fd21444, %fd789, %fd7561;
	mov.b32 	%r4794, 1;
$L__BB0_546:
	setp.eq.f64 	%p483, %fd790, 0d7FF0000000000000;
	shl.b32 	%r2655, %r4794, 6;
	cvt.u64.u32 	%rd492, %r2655;
	and.b64  	%rd493, %rd492, 64;
	mov.u64 	%rd494, __cudart_sin_cos_coeffs;
	add.s64 	%rd495, %rd494, %rd493;
	mul.rn.f64 	%fd7562, %fd21444, %fd21444;
	and.b32  	%r2656, %r4794, 1;
	setp.eq.b32 	%p484, %r2656, 1;
	selp.f64 	%fd7563, 0dBDA8FF8320FD8164, 0d3DE5DB65F9785EBA, %p484;
	ld.global.nc.v2.f64 	{%fd7564, %fd7565}, [%rd495];
	fma.rn.f64 	%fd7566, %fd7563, %fd7562, %fd7564;
	fma.rn.f64 	%fd7567, %fd7566, %fd7562, %fd7565;
	ld.global.nc.v2.f64 	{%fd7568, %fd7569}, [%rd495+16];
	fma.rn.f64 	%fd7570, %fd7567, %fd7562, %fd7568;
	fma.rn.f64 	%fd7571, %fd7570, %fd7562, %fd7569;
	ld.global.nc.v2.f64 	{%fd7572, %fd7573}, [%rd495+32];
	fma.rn.f64 	%fd7574, %fd7571, %fd7562, %fd7572;
	fma.rn.f64 	%fd7575, %fd7574, %fd7562, %fd7573;
	fma.rn.f64 	%fd7576, %fd7575, %fd21444, %fd21444;
	fma.rn.f64 	%fd7577, %fd7575, %fd7562, 0d3FF0000000000000;
	selp.f64 	%fd7578, %fd7577, %fd7576, %p484;
	and.b32  	%r2657, %r4794, 2;
	setp.eq.s32 	%p485, %r2657, 0;
	mov.f64 	%fd7579, 0d0000000000000000;
	sub.f64 	%fd7580, %fd7579, %fd7578;
	selp.f64 	%fd7581, %fd7578, %fd7580, %p485;
	add.f64 	%fd796, %fd783, %fd7581;
	@%p483 bra 	$L__BB0_549;
	mul.f64 	%fd7582, %fd789, 0d3FE45F306DC9C883;
	cvt.rni.s32.f64 	%r4795, %fd7582;
	cvt.rn.f64.s32 	%fd7583, %r4795;
	fma.rn.f64 	%fd7584, %fd7583, 0dBFF921FB54442D18, %fd789;
	fma.rn.f64 	%fd7585, %fd7583, 0dBC91A62633145C00, %fd7584;
	fma.rn.f64 	%fd21445, %fd7583, 0dB97B839A252049C0, %fd7585;
	setp.ltu.f64 	%p486, %fd790, 0d41E0000000000000;
	@%p486 bra 	$L__BB0_550;
	{ // callseq 121, 0
	.param .b64 param0;
	st.param.f64 	[param0], %fd789;
	.param .align 16 .b8 retval0[16];
	call.uni (retval0), 
	__internal_trig_reduction_slowpathd, 
	(
	param0
	);
	ld.param.f64 	%fd21445, [retval0];
	ld.param.b32 	%r4795, [retval0+8];
	} // callseq 121
	bra.uni 	$L__BB0_550;
$L__BB0_549:
	mov.f64 	%fd7587, 0d0000000000000000;
	mul.rn.f64 	%fd21445, %fd789, %fd7587;
	mov.b32 	%r4795, 0;
$L__BB0_550:
	shl.b32 	%r2660, %r4795, 6;
	cvt.u64.u32 	%rd496, %r2660;
	and.b64  	%rd497, %rd496, 64;
	add.s64 	%rd499, %rd494, %rd497;
	mul.rn.f64 	%fd7588, %fd21445, %fd21445;
	and.b32  	%r2661, %r4795, 1;
	setp.eq.b32 	%p487, %r2661, 1;
	selp.f64 	%fd7589, 0dBDA8FF8320FD8164, 0d3DE5DB65F9785EBA, %p487;
	ld.global.nc.v2.f64 	{%fd7590, %fd7591}, [%rd499];
	fma.rn.f64 	%fd7592, %fd7589, %fd7588, %fd7590;
	fma.rn.f64 	%fd7593, %fd7592, %fd7588, %fd7591;
	ld.global.nc.v2.f64 	{%fd7594, %fd7595}, [%rd499+16];
	fma.rn.f64 	%fd7596, %fd7593, %fd7588, %fd7594;
	fma.rn.f64 	%fd7597, %fd7596, %fd7588, %fd7595;
	ld.global.nc.v2.f64 	{%fd7598, %fd7599}, [%rd499+32];
	fma.rn.f64 	%fd7600, %fd7597, %fd7588, %fd7598;
	fma.rn.f64 	%fd7601, %fd7600, %fd7588, %fd7599;
	fma.rn.f64 	%fd7602, %fd7601, %fd21445, %fd21445;
	fma.rn.f64 	%fd7603, %fd7601, %fd7588, 0d3FF0000000000000;
	selp.f64 	%fd7604, %fd7603, %fd7602, %p487;
	and.b32  	%r2662, %r4795, 2;
	setp.eq.s32 	%p488, %r2662, 0;
	mov.f64 	%fd7605, 0d0000000000000000;
	sub.f64 	%fd7606, %fd7605, %fd7604;
	selp.f64 	%fd7607, %fd7604, %fd7606, %p488;
	add.f64 	%fd801, %fd788, %fd7607;
	ld.global.f64 	%fd7608, [%rd2+1464];
	ld.global.f64 	%fd7609, [%rd2+1472];
	ld.global.f64 	%fd7610, [%rd2+1480];
	sub.f64 	%fd7611, %fd7608, %fd1;
	sub.f64 	%fd7612, %fd7609, %fd2;
	sub.f64 	%fd7613, %fd7610, %fd3;
	mul.f64 	%fd7614, %fd7612, %fd7612;
	fma.rn.f64 	%fd7615, %fd7611, %fd7611, %fd7614;
	fma.rn.f64 	%fd7616, %fd7613, %fd7613, %fd7615;
	sqrt.rn.f64 	%fd7617, %fd7616;
	sub.f64 	%fd7618, %fd7608, %fd4;
	sub.f64 	%fd7619, %fd7609, %fd5;
	sub.f64 	%fd7620, %fd7610, %fd6;
	mul.f64 	%fd7621, %fd7619, %fd7619;
	fma.rn.f64 	%fd7622, %fd7618, %fd7618, %fd7621;
	fma.rn.f64 	%fd7623, %fd7620, %fd7620, %fd7622;
	sqrt.rn.f64 	%fd7624, %fd7623;
	add.f64 	%fd7625, %fd7617, %fd7624;
	mul.f64 	%fd802, %fd7625, 0d40C88B2F704A9409;
	abs.f64 	%fd803, %fd802;
	setp.eq.f64 	%p489, %fd803, 0d7FF0000000000000;
	@%p489 bra 	$L__BB0_554;
	mul.f64 	%fd7626, %fd802, 0d3FE45F306DC9C883;
	cvt.rni.s32.f64 	%r4796, %fd7626;
	cvt.rn.f64.s32 	%fd7627, %r4796;
	fma.rn.f64 	%fd7628, %fd7627, 0dBFF921FB54442D18, %fd802;
	fma.rn.f64 	%fd7629, %fd7627, 0dBC91A62633145C00, %fd7628;
	fma.rn.f64 	%fd21447, %fd7627, 0dB97B839A252049C0, %fd7629;
	setp.ltu.f64 	%p490, %fd803, 0d41E0000000000000;
	@%p490 bra 	$L__BB0_553;
	{ // callseq 122, 0
	.param .b64 param0;
	st.param.f64 	[param0], %fd802;
	.param .align 16 .b8 retval0[16];
	call.uni (retval0), 
	__internal_trig_reduction_slowpathd, 
	(
	param0
	);
	ld.param.f64 	%fd21447, [retval0];
	ld.param.b32 	%r4796, [retval0+8];
	} // callseq 122
$L__BB0_553:
	add.s32 	%r4797, %r4796, 1;
	bra.uni 	$L__BB0_555;
$L__BB0_554:
	mov.f64 	%fd7631, 0d0000000000000000;
	mul.rn.f64 	%fd21447, %fd802, %fd7631;
	mov.b32 	%r4797, 1;
$L__BB0_555:
	setp.eq.f64 	%p491, %fd803, 0d7FF0000000000000;
	shl.b32 	%r2665, %r4797, 6;
	cvt.u64.u32 	%rd500, %r2665;
	and.b64  	%rd501, %rd500, 64;
	mov.u64 	%rd502, __cudart_sin_cos_coeffs;
	add.s64 	%rd503, %rd502, %rd501;
	mul.rn.f64 	%fd7632, %fd21447, %fd21447;
	and.b32  	%r2666, %r4797, 1;
	setp.eq.b32 	%p492, %r2666, 1;
	selp.f64 	%fd7633, 0dBDA8FF8320FD8164, 0d3DE5DB65F9785EBA, %p492;
	ld.global.nc.v2.f64 	{%fd7634, %fd7635}, [%rd503];
	fma.rn.f64 	%fd7636, %fd7633, %fd7632, %fd7634;
	fma.rn.f64 	%fd7637, %fd7636, %fd7632, %fd7635;
	ld.global.nc.v2.f64 	{%fd7638, %fd7639}, [%rd503+16];
	fma.rn.f64 	%fd7640, %fd7637, %fd7632, %fd7638;
	fma.rn.f64 	%fd7641, %fd7640, %fd7632, %fd7639;
	ld.global.nc.v2.f64 	{%fd7642, %fd7643}, [%rd503+32];
	fma.rn.f64 	%fd7644, %fd7641, %fd7632, %fd7642;
	fma.rn.f64 	%fd7645, %fd7644, %fd7632, %fd7643;
	fma.rn.f64 	%fd7646, %fd7645, %fd21447, %fd21447;
	fma.rn.f64 	%fd7647, %fd7645, %fd7632, 0d3FF0000000000000;
	selp.f64 	%fd7648, %fd7647, %fd7646, %p492;
	and.b32  	%r2667, %r4797, 2;
	setp.eq.s32 	%p493, %r2667, 0;
	mov.f64 	%fd7649, 0d0000000000000000;
	sub.f64 	%fd7650, %fd7649, %fd7648;
	selp.f64 	%fd7651, %fd7648, %fd7650, %p493;
	add.f64 	%fd809, %fd796, %fd7651;
	@%p491 bra 	$L__BB0_558;
	mul.f64 	%fd7652, %fd802, 0d3FE45F306DC9C883;
	cvt.rni.s32.f64 	%r4798, %fd7652;
	cvt.rn.f64.s32 	%fd7653, %r4798;
	fma.rn.f64 	%fd7654, %fd7653, 0dBFF921FB54442D18, %fd802;
	fma.rn.f64 	%fd7655, %fd7653, 0dBC91A62633145C00, %fd7654;
	fma.rn.f64 	%fd21448, %fd7653, 0dB97B839A252049C0, %fd7655;
	setp.ltu.f64 	%p494, %fd803, 0d41E0000000000000;
	@%p494 bra 	$L__BB0_559;
	{ // callseq 123, 0
	.param .b64 param0;
	st.param.f64 	[param0], %fd802;
	.param .align 16 .b8 retval0[16];
	call.uni (retval0), 
	__internal_trig_reduction_slowpathd, 
	(
	param0
	);
	ld.param.f64 	%fd21448, [retval0];
	ld.param.b32 	%r4798, [retval0+8];
	} // callseq 123
	bra.uni 	$L__BB0_559;
$L__BB0_558:
	mov.f64 	%fd7657, 0d0000000000000000;
	mul.rn.f64 	%fd21448, %fd802, %fd7657;
	mov.b32 	%r4798, 0;
$L__BB0_559:
	shl.b32 	%r2670, %r4798, 6;
	cvt.u64.u32 	%rd504, %r2670;
	and.b64  	%rd505, %rd504, 64;
	add.s64 	%rd507, %rd502, %rd505;
	mul.rn.f64 	%fd7658, %fd21448, %fd21448;
	and.b32  	%r2671, %r4798, 1;
	setp.eq.b32 	%p495, %r2671, 1;
	selp.f64 	%fd7659, 0dBDA8FF8320FD8164, 0d3DE5DB65F9785EBA, %p495;
	ld.global.nc.v2.f64 	{%fd7660, %fd7661}, [%rd507];
	fma.rn.f64 	%fd7662, %fd7659, %fd7658, %fd7660;
	fma.rn.f64 	%fd7663, %fd7662, %fd7658, %fd7661;
	ld.global.nc.v2.f64 	{%fd7664, %fd7665}, [%rd507+16];
	fma.rn.f64 	%fd7666, %fd7663, %fd7658, %fd7664;
	fma.rn.f64 	%fd7667, %fd7666, %fd7658, %fd7665;
	ld.global.nc.v2.f64 	{%fd7668, %fd7669}, [%rd507+32];
	fma.rn.f64 	%fd7670, %fd7667, %fd7658, %fd7668;
	fma.rn.f64 	%fd7671, %fd7670, %fd7658, %fd7669;
	fma.rn.f64 	%fd7672, %fd7671, %fd21448, %fd21448;
	fma.rn.f64 	%fd7673, %fd7671, %fd7658, 0d3FF0000000000000;
	selp.f64 	%fd7674, %fd7673, %fd7672, %p495;
	and.b32  	%r2672, %r4798, 2;
	setp.eq.s32 	%p496, %r2672, 0;
	mov.f64 	%fd7675, 0d0000000000000000;
	sub.f64 	%fd7676, %fd7675, %fd7674;
	selp.f64 	%fd7677, %fd7674, %fd7676, %p496;
	add.f64 	%fd814, %fd801, %fd7677;
	ld.global.f64 	%fd7678, [%rd2+1488];
	ld.global.f64 	%fd7679, [%rd2+1496];
	ld.global.f64 	%fd7680, [%rd2+1504];
	sub.f64 	%fd7681, %fd7678, %fd1;
	sub.f64 	%fd7682, %fd7679, %fd2;
	sub.f64 	%fd7683, %fd7680, %fd3;
	mul.f64 	%fd7684, %fd7682, %fd7682;
	fma.rn.f64 	%fd7685, %fd7681, %fd7681, %fd7684;
	fma.rn.f64 	%fd7686, %fd7683, %fd7683, %fd7685;
	sqrt.rn.f64 	%fd7687, %fd7686;
	sub.f64 	%fd7688, %fd7678, %fd4;
	sub.f64 	%fd7689, %fd7679, %fd5;
	sub.f64 	%fd7690, %fd7680, %fd6;
	mul.f64 	%fd7691, %fd7689, %fd7689;
	fma.rn.f64 	%fd7692, %fd7688, %fd7688, %fd7691;
	fma.rn.f64 	%fd7693, %fd7690, %fd7690, %fd7692;
	sqrt.rn.f64 	%fd7694, %fd7693;
	add.f64 	%fd7695, %fd7687, %fd7694;
	mul.f64 	%fd815, %fd7695, 0d40C88B2F704A9409;
	abs.f64 	%fd816, %fd815;
	setp.eq.f64 	%p497, %fd816, 0d7FF0000000000000;
	@%p497 bra 	$L__BB0_563;
	mul.f64 	%fd7696, %fd815, 0d3FE45F306DC9C883;
	cvt.rni.s32.f64 	%r4799, %fd7696;
	cvt.rn.f64.s32 	%fd7697, %r4799;
	fma.rn.f64 	%fd7698, %fd7697, 0dBFF921FB54442D18, %fd815;
	fma.rn.f64 	%fd7699, %fd7697, 0dBC91A62633145C00, %fd7698;
	fma.rn.f64 	%fd21450, %fd7697, 0dB97B839A252049C0, %fd7699;
	setp.ltu.f64 	%p498, %fd816, 0d41E0000000000000;
	@%p498 bra 	$L__BB0_562;
	{ // callseq 124, 0
	.param .b64 param0;
	st.param.f64 	[param0], %fd815;
	.param .align 16 .b8 retval0[16];
	call.uni (retval0), 
	__internal_trig_reduction_slowpathd, 
	(
	param0
	);
	ld.param.f64 	%fd21450, [retval0];
	ld.param.b32 	%r4799, [retval0+8];
	} // callseq 124
$L__BB0_562:
	add.s32 	%r4800, %r4799, 1;
	bra.uni 	$L__BB0_564;
$L__BB0_563:
	mov.f64 	%fd7701, 0d0000000000000000;
	mul.rn.f64 	%fd21450, %fd815, %fd7701;
	mov.b32 	%r4800, 1;
$L__BB0_564:
	setp.eq.f64 	%p499, %fd816, 0d7FF0000000000000;
	shl.b32 	%r2675, %r4800, 6;
	cvt.u64.u32 	%rd508, %r2675;
	and.b64  	%rd509, %rd508, 64;
	mov.u64 	%rd510, __cudart_sin_cos_coeffs;
	add.s64 	%rd511, %rd510, %rd509;
	mul.rn.f64 	%fd7702, %fd21450, %fd21450;
	and.b32  	%r2676, %r4800, 1;
	setp.eq.b32 	%p500, %r2676, 1;
	selp.f64 	%fd7703, 0dBDA8FF8320FD8164, 0d3DE5DB65F9785EBA, %p500;
	ld.global.nc.v2.f64 	{%fd7704, %fd7705}, [%rd511];
	fma.rn.f64 	%fd7706, %fd7703, %fd7702, %fd7704;
	fma.rn.f64 	%fd7707, %fd7706, %fd7702, %fd7705;
	ld.global.nc.v2.f64 	{%fd7708, %fd7709}, [%rd511+16];
	fma.rn.f64 	%fd7710, %fd7707, %fd7702, %fd7708;
	fma.rn.f64 	%fd7711, %fd7710, %fd7702, %fd7709;
	ld.global.nc.v2.f64 	{%fd7712, %fd7713}, [%rd511+32];
	fma.rn.f64 	%fd7714, %fd7711, %fd7702, %fd7712;
	fma.rn.f64 	%fd7715, %fd7714, %fd7702, %fd7713;
	fma.rn.f64 	%fd7716, %fd7715, %fd21450, %fd21450;
	fma.rn.f64 	%fd7717, %fd7715, %fd7702, 0d3FF0000000000000;
	selp.f64 	%fd7718, %fd7717, %fd7716, %p500;
	and.b32  	%r2677, %r4800, 2;
	setp.eq.s32 	%p501, %r2677, 0;
	mov.f64 	%fd7719, 0d0000000000000000;
	sub.f64 	%fd7720, %fd7719, %fd7718;
	selp.f64 	%fd7721, %fd7718, %fd7720, %p501;
	add.f64 	%fd822, %fd809, %fd7721;
	@%p499 bra 	$L__BB0_567;
	mul.f64 	%fd7722, %fd815, 0d3FE45F306DC9C883;
	cvt.rni.s32.f64 	%r4801, %fd7722;
	cvt.rn.f64.s32 	%fd7723, %r4801;
	fma.rn.f64 	%fd7724, %fd7723, 0dBFF921FB54442D18, %fd815;
	fma.rn.f64 	%fd7725, %fd7723, 0dBC91A62633145C00, %fd7724;
	fma.rn.f64 	%fd21451, %fd7723, 0dB97B839A252049C0, %fd7725;
	setp.ltu.f64 	%p502, %fd816, 0d41E0000000000000;
	@%p502 bra 	$L__BB0_568;
	{ // callseq 125, 0
	.param .b64 param0;
	st.param.f64 	[param0], %fd815;
	.param .align 16 .b8 retval0[16];
	call.uni (retval0), 
	__internal_trig_reduction_slowpathd, 
	(
	param0
	);
	ld.param.f64 	%fd21451, [retval0];
	ld.param.b32 	%r4801, [retval0+8];
	} // callseq 125
	bra.uni 	$L__BB0_568;
$L__BB0_567:
	mov.f64 	%fd7727, 0d0000000000000000;
	mul.rn.f64 	%fd21451, %fd815, %fd7727;
	mov.b32 	%r4801, 0;
$L__BB0_568:
	shl.b32 	%r2680, %r4801, 6;
	cvt.u64.u32 	%rd512, %r2680;
	and.b64  	%rd513, %rd512, 64;
	add.s64 	%rd515, %rd510, %rd513;
	mul.rn.f64 	%fd7728, %fd21451, %fd21451;
	and.b32  	%r2681, %r4801, 1;
	setp.eq.b32 	%p503, %r2681, 1;
	selp.f64 	%fd7729, 0dBDA8FF8320FD8164, 0d3DE5DB65F9785EBA, %p503;
	ld.global.nc.v2.f64 	{%fd7730, %fd7731}, [%rd515];
	fma.rn.f64 	%fd7732, %fd7729, %fd7728, %fd7730;
	fma.rn.f64 	%fd7733, %fd7732, %fd7728, %fd7731;
	ld.global.nc.v2.f64 	{%fd7734, %fd7735}, [%rd515+16];
	fma.rn.f64 	%fd7736, %fd7733, %fd7728, %fd7734;
	fma.rn.f64 	%fd7737, %fd7736, %fd7728, %fd7735;
	ld.global.nc.v2.f64 	{%fd7738, %fd7739}, [%rd515+32];
	fma.rn.f64 	%fd7740, %fd7737, %fd7728, %fd7738;
	fma.rn.f64 	%fd7741, %fd7740, %fd7728, %fd7739;
	fma.rn.f64 	%fd7742, %fd7741, %fd21451, %fd21451;
	fma.rn.f64 	%fd7743, %fd7741, %fd7728, 0d3FF0000000000000;
	selp.f64 	%fd7744, %fd7743, %fd7742, %p503;
	and.b32  	%r2682, %r4801, 2;
	setp.eq.s32 	%p504, %r2682, 0;
	mov.f64 	%fd7745, 0d0000000000000000;
	sub.f64 	%fd7746, %fd7745, %fd7744;
	selp.f64 	%fd7747, %fd7744, %fd7746, %p504;
	add.f64 	%fd827, %fd814, %fd7747;
	ld.global.f64 	%fd7748, [%rd2+1512];
	ld.global.f64 	%fd7749, [%rd2+1520];
	ld.global.f64 	%fd7750, [%rd2+1528];
	sub.f64 	%fd7751, %fd7748, %fd1;
	sub.f64 	%fd7752, %fd7749, %fd2;
	sub.f64 	%fd7753, %fd7750, %fd3;
	mul.f64 	%fd7754, %fd7752, %fd7752;
	fma.rn.f64 	%fd7755, %fd7751, %fd7751, %fd7754;
	fma.rn.f64 	%fd7756, %fd7753, %fd7753, %fd7755;
	sqrt.rn.f64 	%fd7757, %fd7756;
	sub.f64 	%fd7758, %fd7748, %fd4;
	sub.f64 	%fd7759, %fd7749, %fd5;
	sub.f64 	%fd7760, %fd7750, %fd6;
	mul.f64 	%fd7761, %fd7759, %fd7759;
	fma.rn.f64 	%fd7762, %fd7758, %fd7758, %fd7761;
	fma.rn.f64 	%fd7763, %fd7760, %fd7760, %fd7762;
	sqrt.rn.f64 	%fd7764, %fd7763;
	add.f64 	%fd7765, %fd7757, %fd7764;
	mul.f64 	%fd828, %fd7765, 0d40C88B2F704A9409;
	abs.f64 	%fd829, %fd828;
	setp.eq.f64 	%p505, %fd829, 0d7FF0000000000000;
	@%p505 bra 	$L__BB0_572;
	mul.f64 	%fd7766, %fd828, 0d3FE45F306DC9C883;
	cvt.rni.s32.f64 	%r4802, %fd7766;
	cvt.rn.f64.s32 	%fd7767, %r4802;
	fma.rn.f64 	%fd7768, %fd7767, 0dBFF921FB54442D18, %fd828;
	fma.rn.f64 	%fd7769, %fd7767, 0dBC91A62633145C00, %fd7768;
	fma.rn.f64 	%fd21453, %fd7767, 0dB97B839A252049C0, %fd7769;
	setp.ltu.f64 	%p506, %fd829, 0d41E0000000000000;
	@%p506 bra 	$L__BB0_571;
	{ // callseq 126, 0
	.param .b64 param0;
	st.param.f64 	[param0], %fd828;
	.param .align 16 .b8 retval0[16];
	call.uni (retval0), 
	__internal_trig_reduction_slowpathd, 
	(
	param0
	);
	ld.param.f64 	%fd21453, [retval0];
	ld.param.b32 	%r4802, [retval0+8];
	} // callseq 126
$L__BB0_571:
	add.s32 	%r4803, %r4802, 1;
	bra.uni 	$L__BB0_573;
$L__BB0_572:
	mov.f64 	%fd7771, 0d0000000000000000;
	mul.rn.f64 	%fd21453, %fd828, %fd7771;
	mov.b32 	%r4803, 1;
$L__BB0_573:
	setp.eq.f64 	%p507, %fd829, 0d7FF0000000000000;
	shl.b32 	%r2685, %r4803, 6;
	cvt.u64.u32 	%rd516, %r2685;
	and.b64  	%rd517, %rd516, 64;
	mov.u64 	%rd518, __cudart_sin_cos_coeffs;
	add.s64 	%rd519, %rd518, %rd517;
	mul.rn.f64 	%fd7772, %fd21453, %fd21453;
	and.b32  	%r2686, %r4803, 1;
	setp.eq.b32 	%p508, %r2686, 1;
	selp.f64 	%fd7773, 0dBDA8FF8320FD8164, 0d3DE5DB65F9785EBA, %p508;
	ld.global.nc.v2.f64 	{%fd7774, %fd7775}, [%rd519];
	fma.rn.f64 	%fd7776, %fd7773, %fd7772, %fd7774;
	fma.rn.f64 	%fd7777, %fd7776, %fd7772, %fd7775;
	ld.global.nc.v2.f64 	{%fd7778, %fd7779}, [%rd519+16];
	fma.rn.f64 	%fd7780, %fd7777, %fd7772, %fd7778;
	fma.rn.f64 	%fd7781, %fd7780, %fd7772, %fd7779;
	ld.global.nc.v2.f64 	{%fd7782, %fd7783}, [%rd519+32];
	fma.rn.f64 	%fd7784, %fd7781, %fd7772, %fd7782;
	fma.rn.f64 	%fd7785, %fd7784, %fd7772, %fd7783;
	fma.rn.f64 	%fd7786, %fd7785, %fd21453, %fd21453;
	fma.rn.f64 	%fd7787, %fd7785, %fd7772, 0d3FF0000000000000;
	selp.f64 	%fd7788, %fd7787, %fd7786, %p508;
	and.b32  	%r2687, %r4803, 2;
	setp.eq.s32 	%p509, %r2687, 0;
	mov.f64 	%fd7789, 0d0000000000000000;
	sub.f64 	%fd7790, %fd7789, %fd7788;
	selp.f64 	%fd7791, %fd7788, %fd7790, %p509;
	add.f64 	%fd835, %fd822, %fd7791;
	@%p507 bra 	$L__BB0_576;
	mul.f64 	%fd7792, %fd828, 0d3FE45F306DC9C883;
	cvt.rni.s32.f64 	%r4804, %fd7792;
	cvt.rn.f64.s32 	%fd7793, %r4804;
	fma.rn.f64 	%fd7794, %fd7793, 0dBFF921FB54442D18, %fd828;
	fma.rn.f64 	%fd7795, %fd7793, 0dBC91A62633145C00, %fd7794;
	fma.rn.f64 	%fd21454, %fd7793, 0dB97B839A252049C0, %fd7795;
	setp.ltu.f64 	%p510, %fd829, 0d41E0000000000000;
	@%p510 bra 	$L__BB0_577;
	{ // callseq 127, 0
	.param .b64 param0;
	st.param.f64 	[param0], %fd828;
	.param .align 16 .b8 retval0[16];
	call.uni (retval0), 
	__internal_trig_reduction_slowpathd, 
	(
	param0
	);
	ld.param.f64 	%fd21454, [retval0];
	ld.param.b32 	%r4804, [retval0+8];
	} // callseq 127
	bra.uni 	$L__BB0_577;
$L__BB0_576:
	mov.f64 	%fd7797, 0d0000000000000000;
	mul.rn.f64 	%fd21454, %fd828, %fd7797;
	mov.b32 	%r4804, 0;
$L__BB0_577:
	shl.b32 	%r2690, %r4804, 6;
	cvt.u64.u32 	%rd520, %r2690;
	and.b64  	%rd521, %rd520, 64;
	add.s64 	%rd523, %rd518, %rd521;
	mul.rn.f64 	%fd7798, %fd21454, %fd21454;
	and.b32  	%r2691, %r4804, 1;
	setp.eq.b32 	%p511, %r2691, 1;
	selp.f64 	%fd7799, 0dBDA8FF8320FD8164, 0d3DE5DB65F9785EBA, %p511;
	ld.global.nc.v2.f64 	{%fd7800, %fd7801}, [%rd523];
	fma.rn.f64 	%fd7802, %fd7799, %fd7798, %fd7800;
	fma.rn.f64 	%fd7803, %fd7802, %fd7798, %fd7801;
	ld.global.nc.v2.f64 	{%fd7804, %fd7805}, [%rd523+16];
	fma.rn.f64 	%fd7806, %fd7803, %fd7798, %fd7804;
	fma.rn.f64 	%fd7807, %fd7806, %fd7798, %fd7805;
	ld.global.nc.v2.f64 	{%fd7808, %fd7809}, [%rd523+32];
	fma.rn.f64 	%fd7810, %fd7807, %fd7798, %fd7808;
	fma.rn.f64 	%fd7811, %fd7810, %fd7798, %fd7809;
	fma.rn.f64 	%fd7812, %fd7811, %fd21454, %fd21454;
	fma.rn.f64 	%fd7813, %fd7811, %fd7798, 0d3FF0000000000000;
	selp.f64 	%fd7814, %fd7813, %fd7812, %p511;
	and.b32  	%r2692, %r4804, 2;
	setp.eq.s32 	%p512, %r2692, 0;
	mov.f64 	%fd7815, 0d0000000000000000;
	sub.f64 	%fd7816, %fd7815, %fd7814;
	selp.f64 	%fd7817, %fd7814, %fd7816, %p512;
	add.f64 	%fd840, %fd827, %fd7817;
	ld.global.f64 	%fd7818, [%rd2+1536];
	ld.global.f64 	%fd7819, [%rd2+1544];
	ld.global.f64 	%fd7820, [%rd2+1552];
	sub.f64 	%fd7821, %fd7818, %fd1;
	sub.f64 	%fd7822, %fd7819, %fd2;
	sub.f64 	%fd7823, %fd7820, %fd3;
	mul.f64 	%fd7824, %fd7822, %fd7822;
	fma.rn.f64 	%fd7825, %fd7821, %fd7821, %fd7824;
	fma.rn.f64 	%fd7826, %fd7823, %fd7823, %fd7825;
	sqrt.rn.f64 	%fd7827, %fd7826;
	sub.f64 	%fd7828, %fd7818, %fd4;
	sub.f64 	%fd7829, %fd7819, %fd5;
	sub.f64 	%fd7830, %fd7820, %fd6;
	mul.f64 	%fd7831, %fd7829, %fd7829;
	fma.rn.f64 	%fd7832, %fd7828, %fd7828, %fd7831;
	fma.rn.f64 	%fd7833, %fd7830, %fd7830, %fd7832;
	sqrt.rn.f64 	%fd7834, %fd7833;
	add.f64 	%fd7835, %fd7827, %fd7834;
	mul.f64 	%fd841, %fd7835, 0d40C88B2F704A9409;
	abs.f64 	%fd842, %fd841;
	setp.eq.f64 	%p513, %fd842, 0d7FF0000000000000;
	@%p513 bra 	$L__BB0_581;
	mul.f64 	%fd7836, %fd841, 0d3FE45F306DC9C883;
	cvt.rni.s32.f64 	%r4805, %fd7836;
	cvt.rn.f64.s32 	%fd7837, %r4805;
	fma.rn.f64 	%fd7838, %fd7837, 0dBFF921FB54442D18, %fd841;
	fma.rn.f64 	%fd7839, %fd7837, 0dBC91A62633145C00, %fd7838;
	fma.rn.f64 	%fd21456, %fd7837, 0dB97B839A252049C0, %fd7839;
	setp.ltu.f64 	%p514, %fd842, 0d41E0000000000000;
	@%p514 bra 	$L__BB0_580;
	{ // callseq 128, 0
	.param .b64 param0;
	st.param.f64 	[param0], %fd841;
	.param .align 16 .b8 retval0[16];
	call.uni (retval0), 
	__internal_trig_reduction_slowpathd, 
	(
	param0
	);
	ld.param.f64 	%fd21456, [retval0];
	ld.param.b32 	%r4805, [retval0+8];
	} // callseq 128
$L__BB0_580:
	add.s32 	%r4806, %r4805, 1;
	bra.uni 	$L__BB0_582;
$L__BB0_581:
	mov.f64 	%fd7841, 0d0000000000000000;
	mul.rn.f64 	%fd21456, %fd841, %fd7841;
	mov.b32 	%r4806, 1;
$L__BB0_582:
	setp.eq.f64 	%p515, %fd842, 0d7FF0000000000000;
	shl.b32 	%r2695, %r4806, 6;
	cvt.u64.u32 	%rd524, %r2695;
	and.b64  	%rd525, %rd524, 64;
	mov.u64 	%rd526, __cudart_sin_cos_coeffs;
	add.s64 	%rd527, %rd526, %rd525;
	mul.rn.f64 	%fd7842, %fd21456, %fd21456;
	and.b32  	%r2696, %r4806, 1;
	setp.eq.b32 	%p516, %r2696, 1;
	selp.f64 	%fd7843, 0dBDA8FF8320FD8164, 0d3DE5DB65F9785EBA, %p516;
	ld.global.nc.v2.f64 	{%fd7844, %fd7845}, [%rd527];
	fma.rn.f64 	%fd7846, %fd7843, %fd7842, %fd7844;
	fma.rn.f64 	%fd7847, %fd7846, %fd7842, %fd7845;
	ld.global.nc.v2.f64 	{%fd7848, %fd7849}, [%rd527+16];
	fma.rn.f64 	%fd7850, %fd7847, %fd7842, %fd7848;
	fma.rn.f64 	%fd7851, %fd7850, %fd7842, %fd7849;
	ld.global.nc.v2.f64 	{%fd7852, %fd7853}, [%rd527+32];
	fma.rn.f64 	%fd7854, %fd7851, %fd7842, %fd7852;
	fma.rn.f64 	%fd7855, %fd7854, %fd7842, %fd7853;
	fma.rn.f64 	%fd7856, %fd7855, %fd21456, %fd21456;
	fma.rn.f64 	%fd7857, %fd7855, %fd7842, 0d3FF0000000000000;
	selp.f64 	%fd7858, %fd7857, %fd7856, %p516;
	and.b32  	%r2697, %r4806, 2;
	setp.eq.s32 	%p517, %r2697, 0;
	mov.f64 	%fd7859, 0d0000000000000000;
	sub.f64 	%fd7860, %fd7859, %fd7858;
	selp.f64 	%fd7861, %fd7858, %fd7860, %p517;
	add.f64 	%fd848, %fd835, %fd7861;
	@%p515 bra 	$L__BB0_585;
	mul.f64 	%fd7862, %fd841, 0d3FE45F306DC9C883;
	cvt.rni.s32.f64 	%r4807, %fd7862;
	cvt.rn.f64.s32 	%fd7863, %r4807;
	fma.rn.f64 	%fd7864, %fd7863, 0dBFF921FB54442D18, %fd841;
	fma.rn.f64 	%fd7865, %fd7863, 0dBC91A62633145C00, %fd7864;
	fma.rn.f64 	%fd21457, %fd7863, 0dB97B839A252049C0, %fd7865;
	setp.ltu.f64 	%p518, %fd842, 0d41E0000000000000;
	@%p518 bra 	$L__BB0_586;
	{ // callseq 129, 0
	.param .b64 param0;
	st.param.f64 	[param0], %fd841;
	.param .align 16 .b8 retval0[16];
	call.uni (retval0), 
	__internal_trig_reduction_slowpathd, 
	(
	param0
	);
	ld.param.f64 	%fd21457, [retval0];
	ld.param.b32 	%r4807, [retval0+8];
	} // callseq 129
	bra.uni 	$L__BB0_586;
$L__BB0_585:
	mov.f64 	%fd7867, 0d0000000000000000;
	mul.rn.f64 	%fd21457, %fd841, %fd7867;
	mov.b32 	%r4807, 0;
$L__BB0_586:
	shl.b32 	%r2700, %r4807, 6;
	cvt.u64.u32 	%rd528, %r2700;
	and.b64  	%rd529, %rd528, 64;
	add.s64 	%rd531, %rd526, %rd529;
	mul.rn.f64 	%fd7868, %fd21457, %fd21457;
	and.b32  	%r2701, %r4807, 1;
	setp.eq.b32 	%p519, %r2701, 1;
	selp.f64 	%fd7869, 0dBDA8FF8320FD8164, 0d3DE5DB65F9785EBA, %p519;
	ld.global.nc.v2.f64 	{%fd7870, %fd7871}, [%rd531];
	fma.rn.f64 	%fd7872, %fd7869, %fd7868, %fd7870;
	fma.rn.f64 	%fd7873, %fd7872, %fd7868, %fd7871;
	ld.global.nc.v2.f64 	{%fd7874, %fd7875}, [%rd531+16];
	fma.rn.f64 	%fd7876, %fd7873, %fd7868, %fd7874;
	fma.rn.f64 	%fd7877, %fd7876, %fd7868, %fd7875;
	ld.global.nc.v2.f64 	{%fd7878, %fd7879}, [%rd531+32];
	fma.rn.f64 	%fd7880, %fd7877, %fd7868, %fd7878;
	fma.rn.f64 	%fd7881, %fd7880, %fd7868, %fd7879;
	fma.rn.f64 	%fd7882, %fd7881, %fd21457, %fd21457;
	fma.rn.f64 	%fd7883, %fd7881, %fd7868, 0d3FF0000000000000;
	selp.f64 	%fd7884, %fd7883, %fd7882, %p519;
	and.b32  	%r2702, %r4807, 2;
	setp.eq.s32 	%p520, %r2702, 0;
	mov.f64 	%fd7885, 0d0000000000000000;
	sub.f64 	%fd7886, %fd7885, %fd7884;
	selp.f64 	%fd7887, %fd7884, %fd7886, %p520;
	add.f64 	%fd853, %fd840, %fd7887;
	ld.global.f64 	%fd7888, [%rd2+1560];
	ld.global.f64 	%fd7889, [%rd2+1568];
	ld.global.f64 	%fd7890, [%rd2+1576];
	sub.f64 	%fd7891, %fd7888, %fd1;
	sub.f64 	%fd7892, %fd7889, %fd2;
	sub.f64 	%fd7893, %fd7890, %fd3;
	mul.f64 	%fd7894, %fd7892, %fd7892;
	fma.rn.f64 	%fd7895, %fd7891, %fd7891, %fd7894;
	fma.rn.f64 	%fd7896, %fd7893, %fd7893, %fd7895;
	sqrt.rn.f64 	%fd7897, %fd7896;
	sub.f64 	%fd7898, %fd7888, %fd4;
	sub.f64 	%fd7899, %fd7889, %fd5;
	sub.f64 	%fd7900, %fd7890, %fd6;
	mul.f64 	%fd7901, %fd7899, %fd7899;
	fma.rn.f64 	%fd7902, %fd7898, %fd7898, %fd7901;
	fma.rn.f64 	%fd7903, %fd7900, %fd7900, %fd7902;
	sqrt.rn.f64 	%fd7904, %fd7903;
	add.f64 	%fd7905, %fd7897, %fd7904;
	mul.f64 	%fd854, %fd7905, 0d40C88B2F704A9409;
	abs.f64 	%fd855, %fd854;
	setp.eq.f64 	%p521, %fd855, 0d7FF0000000000000;
	@%p521 bra 	$L__BB0_590;
	mul.f64 	%fd7906, %fd854, 0d3FE45F306DC9C883;
	cvt.rni.s32.f64 	%r4808, %fd7906;
	cvt.rn.f64.s32 	%fd7907, %r4808;
	fma.rn.f64 	%fd7908, %fd7907, 0dBFF921FB54442D18, %fd854;
	fma.rn.f64 	%fd7909, %fd7907, 0dBC91A62633145C00, %fd7908;
	fma.rn.f64 	%fd21459, %fd7907, 0dB97B839A252049C0, %fd7909;
	setp.ltu.f64 	%p522, %fd855, 0d41E0000000000000;
	@%p522 bra 	$L__BB0_589;
	{ // callseq 130, 0
	.param .b64 param0;
	st.param.f64 	[param0], %fd854;
	.param .align 16 .b8 retval0[16];
	call.uni (retval0), 
	__internal_trig_reduction_slowpathd, 
	(
	param0
	);
	ld.param.f64 	%fd21459, [retval0];
	ld.param.b32 	%r4808, [retval0+8];
	} // callseq 130
$L__BB0_589:
	add.s32 	%r4809, %r4808, 1;
	bra.uni 	$L__BB0_591;
$L__BB0_590:
	mov.f64 	%fd7911, 0d0000000000000000;
	mul.rn.f64 	%fd21459, %fd854, %fd7911;
	mov.b32 	%r4809, 1;
$L__BB0_591:
	setp.eq.f64 	%p523, %fd855, 0d7FF0000000000000;
	shl.b32 	%r2705, %r4809, 6;
	cvt.u64.u32 	%rd532, %r2705;
	and.b64  	%rd533, %rd532, 64;
	mov.u64 	%rd534, __cudart_sin_cos_coeffs;
	add.s64 	%rd535, %rd534, %rd533;
	mul.rn.f64 	%fd7912, %fd21459, %fd21459;
	and.b32  	%r2706, %r4809, 1;
	setp.eq.b32 	%p524, %r2706, 1;
	selp.f64 	%fd7913, 0dBDA8FF8320FD8164, 0d3DE5DB65F9785EBA, %p524;
	ld.global.nc.v2.f64 	{%fd7914, %fd7915}, [%rd535];
	fma.rn.f64 	%fd7916, %fd7913, %fd7912, %fd7914;
	fma.rn.f64 	%fd7917, %fd7916, %fd7912, %fd7915;
	ld.global.nc.v2.f64 	{%fd7918, %fd7919}, [%rd535+16];
	fma.rn.f64 	%fd7920, %fd7917, %fd7912, %fd7918;
	fma.rn.f64 	%fd7921, %fd7920, %fd7912, %fd7919;
	ld.global.nc.v2.f64 	{%fd7922, %fd7923}, [%rd535+32];
	fma.rn.f64 	%fd7924, %fd7921, %fd7912, %fd7922;
	fma.rn.f64 	%fd7925, %fd7924, %fd7912, %fd7923;
	fma.rn.f64 	%fd7926, %fd7925, %fd21459, %fd21459;
	fma.rn.f64 	%fd7927, %fd7925, %fd7912, 0d3FF0000000000000;
	selp.f64 	%fd7928, %fd7927, %fd7926, %p524;
	and.b32  	%r2707, %r4809, 2;
	setp.eq.s32 	%p525, %r2707, 0;
	mov.f64 	%fd7929, 0d0000000000000000;
	sub.f64 	%fd7930, %fd7929, %fd7928;
	selp.f64 	%fd7931, %fd7928, %fd7930, %p525;
	add.f64 	%fd861, %fd848, %fd7931;
	@%p523 bra 	$L__BB0_594;
	mul.f64 	%fd7932, %fd854, 0d3FE45F306DC9C883;
	cvt.rni.s32.f64 	%r4810, %fd7932;
	cvt.rn.f64.s32 	%fd7933, %r4810;
	fma.rn.f64 	%fd7934, %fd7933, 0dBFF921FB54442D18, %fd854;
	fma.rn.f64 	%fd7935, %fd7933, 0dBC91A62633145C00, %fd7934;
	fma.rn.f64 	%fd21460, %fd7933, 0dB97B839A252049C0, %fd7935;
	setp.ltu.f64 	%p526, %fd855, 0d41E0000000000000;
	@%p526 bra 	$L__BB0_595;
	{ // callseq 131, 0
	.param .b64 param0;
	st.param.f64 	[param0], %fd854;
	.param .align 16 .b8 retval0[16];
	call.uni (retval0), 
	__internal_trig_reduction_slowpathd, 
	(
	param0
	);
	ld.param.f64 	%fd21460, [retval0];
	ld.param.b32 	%r4810, [retval0+8];
	} // callseq 131
	bra.uni 	$L__BB0_595;
$L__BB0_594:
	mov.f64 	%fd7937, 0d0000000000000000;
	mul.rn.f64 	%fd21460, %fd854, %fd7937;
	mov.b32 	%r4810, 0;
$L__BB0_595:
	shl.b32 	%r2710, %r4810, 6;
	cvt.u64.u32 	%rd536, %r2710;
	and.b64  	%rd537, %rd536, 64;
	add.s64 	%rd539, %rd534, %rd537;
	mul.rn.f64 	%fd7938, %fd21460, %fd21460;
	and.b32  	%r2711, %r4810, 1;
	setp.eq.b32 	%p527, %r2711, 1;
	selp.f64 	%fd7939, 0dBDA8FF8320FD8164, 0d3DE5DB65F9785EBA, %p527;
	ld.global.nc.v2.f64 	{%fd7940, %fd7941}, [%rd539];
	fma.rn.f64 	%fd7942, %fd7939, %fd7938, %fd7940;
	fma.rn.f64 	%fd7943, %fd7942, %fd7938, %fd7941;
	ld.global.nc.v2.f64 	{%fd7944, %fd7945}, [%rd539+16];
	fma.rn.f64 	%fd7946, %fd7943, %fd7938, %fd7944;
	fma.rn.f64 	%fd7947, %fd7946, %fd7938, %fd7945;
	ld.global.nc.v2.f64 	{%fd7948, %fd7949}, [%rd539+32];
	fma.rn.f64 	%fd7950, %fd7947, %fd7938, %fd7948;
	fma.rn.f64 	%fd7951, %fd7950, %fd7938, %fd7949;
	fma.rn.f64 	%fd7952, %fd7951, %fd21460, %fd21460;
	fma.rn.f64 	%fd7953, %fd7951, %fd7938, 0d3FF0000000000000;
	selp.f64 	%fd7954, %fd7953, %fd7952, %p527;
	and.b32  	%r2712, %r4810, 2;
	setp.eq.s32 	%p528, %r2712, 0;
	mov.f64 	%fd7955, 0d0000000000000000;
	sub.f64 	%fd7956, %fd7955, %fd7954;
	selp.f64 	%fd7957, %fd7954, %fd7956, %p528;
	add.f64 	%fd866, %fd853, %fd7957;
	ld.global.f64 	%fd7958, [%rd2+1584];
	ld.global.f64 	%fd7959, [%rd2+1592];
	ld.global.f64 	%fd7960, [%rd2+1600];
	sub.f64 	%fd7961, %fd7958, %fd1;
	sub.f64 	%fd7962, %fd7959, %fd2;
	sub.f64 	%fd7963, %fd7960, %fd3;
	mul.f64 	%fd7964, %fd7962, %fd7962;
	fma.rn.f64 	%fd7965, %fd7961, %fd7961, %fd7964;
	fma.rn.f64 	%fd7966, %fd7963, %fd7963, %fd7965;
	sqrt.rn.f64 	%fd7967, %fd7966;
	sub.f64 	%fd7968, %fd7958, %fd4;
	sub.f64 	%fd7969, %fd7959, %fd5;
	sub.f64 	%fd7970, %fd7960, %fd6;
	mul.f64 	%fd7971, %fd7969, %fd7969;
	fma.rn.f64 	%fd7972, %fd7968, %fd7968, %fd7971;
	fma.rn.f64 	%fd7973, %fd7970, %fd7970, %fd7972;
	sqrt.rn.f64 	%fd7974, %fd7973;
	add.f64 	%fd7975, %fd7967, %fd7974;
	mul.f64 	%fd867, %fd7975, 0d40C88B2F704A9409;
	abs.f64 	%fd868, %fd867;
	setp.eq.f64 	%p529, %fd868, 0d7FF0000000000000;
	@%p529 bra 	$L__BB0_599;
	mul.f64 	%fd7976, %fd867, 0d3FE45F306DC9C883;
	cvt.rni.s32.f64 	%r4811, %fd7976;
	cvt.rn.f64.s32 	%fd7977, %r4811;
	fma.rn.f64 	%fd7978, %fd7977, 0dBFF921FB54442D18, %fd867;
	fma.rn.f64 	%fd7979, %fd7977, 0dBC91A62633145C00, %fd7978;
	fma.rn.f64 	%fd21462, %fd7977, 0dB97B839A252049C0, %fd7979;
	setp.ltu.f64 	%p530, %fd868, 0d41E0000000000000;
	@%p530 bra 	$L__BB0_598;
	{ // callseq 132, 0
	.param .b64 param0;
	st.param.f64 	[param0], %fd867;
	.param .align 16 .b8 retval0[16];
	call.uni (retval0), 
	__internal_trig_reduction_slowpathd, 
	(
	param0
	);
	ld.param.f64 	%fd21462, [retval0];
	ld.param.b32 	%r4811, [retval0+8];
	} // callseq 132
$L__BB0_598:
	add.s32 	%r4812, %r4811, 1;
	bra.uni 	$L__BB0_600;
$L__BB0_599:
	mov.f64 	%fd7981, 0d0000000000000000;
	mul.rn.f64 	%fd21462, %fd867, %fd7981;
	mov.b32 	%r4812, 1;
$L__BB0_600:
	setp.eq.f64 	%p531, %fd868, 0d7FF0000000000000;
	shl.b32 	%r2715, %r4812, 6;
	cvt.u64.u32 	%rd540, %r2715;
	and.b64  	%rd541, %rd540, 64;
	mov.u64 	%rd542, __cudart_sin_cos_coeffs;
	add.s64 	%rd543, %rd542, %rd541;
	mul.rn.f64 	%fd7982, %fd21462, %fd21462;
	and.b32  	%r2716, %r4812, 1;
	setp.eq.b32 	%p532, %r2716, 1;
	selp.f64 	%fd7983, 0dBDA8FF8320FD8164, 0d3DE5DB65F9785EBA, %p532;
	ld.global.nc.v2.f64 	{%fd7984, %fd7985}, [%rd543];
	fma.rn.f64 	%fd7986, %fd7983, %fd7982, %fd7984;
	fma.rn.f64 	%fd7987, %fd7986, %fd7982, %fd7985;
	ld.global.nc.v2.f64 	{%fd7988, %fd7989}, [%rd543+16];
	fma.rn.f64 	%fd7990, %fd7987, %fd7982, %fd7988;
	fma.rn.f64 	%fd7991, %fd7990, %fd7982, %fd7989;
	ld.global.nc.v2.f64 	{%fd7992, %fd7993}, [%rd543+32];
	fma.rn.f64 	%fd7994, %fd7991, %fd7982, %fd7992;
	fma.rn.f64 	%fd7995, %fd7994, %fd7982, %fd7993;
	fma.rn.f64 	%fd7996, %fd7995, %fd21462, %fd21462;
	fma.rn.f64 	%fd7997, %fd7995, %fd7982, 0d3FF0000000000000;
	selp.f64 	%fd7998, %fd7997, %fd7996, %p532;
	and.b32  	%r2717, %r4812, 2;
	setp.eq.s32 	%p533, %r2717, 0;
	mov.f64 	%fd7999, 0d0000000000000000;
	sub.f64 	%fd8000, %fd7999, %fd7998;
	selp.f64 	%fd8001, %fd7998, %fd8000, %p533;
	add.f64 	%fd874, %fd861, %fd8001;
	@%p531 bra 	$L__BB0_603;
	mul.f64 	%fd8002, %fd867, 0d3FE45F306DC9C883;
	cvt.rni.s32.f64 	%r4813, %fd8002;
	cvt.rn.f64.s32 	%fd8003, %r4813;
	fma.rn.f64 	%fd8004, %fd8003, 0dBFF921FB54442D18, %fd867;
	fma.rn.f64 	%fd8005, %fd8003, 0dBC91A62633145C00, %fd8004;
	fma.rn.f64 	%fd21463, %fd8003, 0dB97B839A252049C0, %fd8005;
	setp.ltu.f64 	%p534, %fd868, 0d41E0000000000000;
	@%p534 bra 	$L__BB0_604;
	{ // callseq 133, 0
	.param .b64 param0;
	st.param.f64 	[param0], %fd867;
	.param .align 16 .b8 retval0[16];
	call.uni (retval0), 
	__internal_trig_reduction_slowpathd, 
	(
	param0
	);
	ld.param.f64 	%fd21463, [retval0];
	ld.param.b32 	%r4813, [retval0+8];
	} // callseq 133
	bra.uni 	$L__BB0_604;
$L__BB0_603:
	mov.f64 	%fd8007, 0d0000000000000000;
	mul.rn.f64 	%fd21463, %fd867, %fd8007;
	mov.b32 	%r4813, 0;
$L__BB0_604:
	shl.b32 	%r2720, %r4813, 6;
	cvt.u64.u32 	%rd544, %r2720;
	and.b64  	%rd545, %rd544, 64;
	add.s64 	%rd547, %rd542, %rd545;
	mul.rn.f64 	%fd8008, %fd21463, %fd21463;
	and.b32  	%r2721, %r4813, 1;
	setp.eq.b32 	%p535, %r2721, 1;
	selp.f64 	%fd8009, 0dBDA8FF8320FD8164, 0d3DE5DB65F9785EBA, %p535;
	ld.global.nc.v2.f64 	{%fd8010, %fd8011}, [%rd547];
	fma.rn.f64 	%fd8012, %fd8009, %fd8008, %fd8010;
	fma.rn.f64 	%fd8013, %fd8012, %fd8008, %fd8011;
	ld.global.nc.v2.f64 	{%fd8014, %fd8015}, [%rd547+16];
	fma.rn.f64 	%fd8016, %fd8013, %fd8008, %fd8014;
	fma.rn.f64 	%fd8017, %fd8016, %fd8008, %fd8015;
	ld.global.nc.v2.f64 	{%fd8018, %fd8019}, [%rd547+32];
	fma.rn.f64 	%fd8020, %fd8017, %fd8008, %fd8018;
	fma.rn.f64 	%fd8021, %fd8020, %fd8008, %fd8019;
	fma.rn.f64 	%fd8022, %fd8021, %fd21463, %fd21463;
	fma.rn.f64 	%fd8023, %fd8021, %fd8008, 0d3FF0000000000000;
	selp.f64 	%fd8024, %fd8023, %fd8022, %p535;
	and.b32  	%r2722, %r4813, 2;
	setp.eq.s32 	%p536, %r2722, 0;
	mov.f64 	%fd8025, 0d0000000000000000;
	sub.f64 	%fd8026, %fd8025, %fd8024;
	selp.f64 	%fd8027, %fd8024, %fd8026, %p536;
	add.f64 	%fd879, %fd866, %fd8027;
	ld.global.f64 	%fd8028, [%rd2+1608];
	ld.global.f64 	%fd8029, [%rd2+1616];
	ld.global.f64 	%fd8030, [%rd2+1624];
	sub.f64 	%fd8031, %fd8028, %fd1;
	sub.f64 	%fd8032, %fd8029, %fd2;
	sub.f64 	%fd8033, %fd8030, %fd3;
	mul.f64 	%fd8034, %fd8032, %fd8032;
	fma.rn.f64 	%fd8035, %fd8031, %fd8031, %fd8034;
	fma.rn.f64 	%fd8036, %fd8033, %fd8033, %fd8035;
	sqrt.rn.f64 	%fd8037, %fd8036;
	sub.f64 	%fd8038, %fd8028, %fd4;
	sub.f64 	%fd8039, %fd8029, %fd5;
	sub.f64 	%fd8040, %fd8030, %fd6;
	mul.f64 	%fd8041, %fd8039, %fd8039;
	fma.rn.f64 	%fd8042, %fd8038, %fd8038, %fd8041;
	fma.rn.f64 	%fd8043, %fd8040, %fd8040, %fd8042;
	sqrt.rn.f64 	%fd8044, %fd8043;
	add.f64 	%fd8045, %fd8037, %fd8044;
	mul.f64 	%fd880, %fd8045, 0d40C88B2F704A9409;
	abs.f64 	%fd881, %fd880;
	setp.eq.f64 	%p537, %fd881, 0d7FF0000000000000;
	@%p537 bra 	$L__BB0_608;
	mul.f64 	%fd8046, %fd880, 0d3FE45F306DC9C883;
	cvt.rni.s32.f64 	%r4814, %fd8046;
	cvt.rn.f64.s32 	%fd8047, %r4814;
	fma.rn.f64 	%fd8048, %fd8047, 0dBFF921FB54442D18, %fd880;
	fma.rn.f64 	%fd8049, %fd8047, 0dBC91A62633145C00, %fd8048;
	fma.rn.f64 	%fd21465, %fd8047, 0dB97B839A252049C0, %fd8049;
	setp.ltu.f64 	%p538, %fd881, 0d41E0000000000000;
	@%p538 bra 	$L__BB0_607;
	{ // callseq 134, 0
	.param .b64 param0;
	st.param.f64 	[param0], %fd880;
	.param .align 16 .b8 retval0[16];
	call.uni (retval0), 
	__internal_trig_reduction_slowpathd, 
	(
	param0
	);
	ld.param.f64 	%fd21465, [retval0];
	ld.param.b32 	%r4814, [retval0+8];
	} // callseq 134
$L__BB0_607:
	add.s32 	%r4815, %r4814, 1;
	bra.uni 	$L__BB0_609;
$L__BB0_608:
	mov.f64 	%fd8051, 0d0000000000000000;
	mul.rn.f64 	%fd21465, %fd880, %fd8051;
	mov.b32 	%r4815, 1;
$L__BB0_609:
	setp.eq.f64 	%p539, %fd881, 0d7FF0000000000000;
	shl.b32 	%r2725, %r4815, 6;
	cvt.u64.u32 	%rd548, %r2725;
	and.b64  	%rd549, %rd548, 64;
	mov.u64 	%rd550, __cudart_sin_cos_coeffs;
	add.s64 	%rd551, %rd550, %rd549;
	mul.rn.f64 	%fd8052, %fd21465, %fd21465;
	and.b32  	%r2726, %r4815, 1;
	setp.eq.b32 	%p540, %r2726, 1;
	selp.f64 	%fd8053, 0dBDA8FF8320FD8164, 0d3DE5DB65F9785EBA, %p540;
	ld.global.nc.v2.f64 	{%fd8054, %fd8055}, [%rd551];
	fma.rn.f64 	%fd8056, %fd8053, %fd8052, %fd8054;
	fma.rn.f64 	%fd8057, %fd8056, %fd8052, %fd8055;
	ld.global.nc.v2.f64 	{%fd8058, %fd8059}, [%rd551+16];
	fma.rn.f64 	%fd8060, %fd8057, %fd8052, %fd8058;
	fma.rn.f64 	%fd8061, %fd8060, %fd8052, %fd8059;
	ld.global.nc.v2.f64 	{%fd8062, %fd8063}, [%rd551+32];
	fma.rn.f64 	%fd8064, %fd8061, %fd8052, %fd8062;
	fma.rn.f64 	%fd8065, %fd8064, %fd8052, %fd8063;
	fma.rn.f64 	%fd8066, %fd8065, %fd21465, %fd21465;
	fma.rn.f64 	%fd8067, %fd8065, %fd8052, 0d3FF0000000000000;
	selp.f64 	%fd8068, %fd8067, %fd8066, %p540;
	and.b32  	%r2727, %r4815, 2;
	setp.eq.s32 	%p541, %r2727, 0;
	mov.f64 	%fd8069, 0d0000000000000000;
	sub.f64 	%fd8070, %fd8069, %fd8068;
	selp.f64 	%fd8071, %fd8068, %fd8070, %p541;
	add.f64 	%fd887, %fd874, %fd8071;
	@%p539 bra 	$L__BB0_612;
	mul.f64 	%fd8072, %fd880, 0d3FE45F306DC9C883;
	cvt.rni.s32.f64 	%r4816, %fd8072;
	cvt.rn.f64.s32 	%fd8073, %r4816;
	fma.rn.f64 	%fd8074, %fd8073, 0dBFF921FB54442D18, %fd880;
	fma.rn.f64 	%fd8075, %fd8073, 0dBC91A62633145C00, %fd8074;
	fma.rn.f64 	%fd21466, %fd8073, 0dB97B839A252049C0, %fd8075;
	setp.ltu.f64 	%p542, %fd881, 0d41E0000000000000;
	@%p542 bra 	$L__BB0_613;
	{ // callseq 135, 0
	.param .b64 param0;
	st.param.f64 	[param0], %fd880;
	.param .align 16 .b8 retval0[16];
	call.uni (retval0), 
	__internal_trig_reduction_slowpathd, 
	(
	param0
	);
	ld.param.f64 	%fd21466, [retval0];
	ld.param.b32 	%r4816, [retval0+8];
	} // callseq 135
	bra.uni 	$L__BB0_613;
$L__BB0_612:
	mov.f64 	%fd8077, 0d0000000000000000;
	mul.rn.f64 	%fd21466, %fd880, %fd8077;
	mov.b32 	%r4816, 0;
$L__BB0_613:
	shl.b32 	%r2730, %r4816, 6;
	cvt.u64.u32 	%rd552, %r2730;
	and.b64  	%rd553, %rd552, 64;
	add.s64 	%rd555, %rd550, %rd553;
	mul.rn.f64 	%fd8078, %fd21466, %fd21466;
	and.b32  	%r2731, %r4816, 1;
	setp.eq.b32 	%p543, %r2731, 1;
	selp.f64 	%fd8079, 0dBDA8FF8320FD8164, 0d3DE5DB65F9785EBA, %p543;
	ld.global.nc.v2.f64 	{%fd8080, %fd8081}, [%rd555];
	fma.rn.f64 	%fd8082, %fd8079, %fd8078, %fd8080;
	fma.rn.f64 	%fd8083, %fd8082, %fd8078, %fd8081;
	ld.global.nc.v2.f64 	{%fd8084, %fd8085}, [%rd555+16];
	fma.rn.f64 	%fd8086, %fd8083, %fd8078, %fd8084;
	fma.rn.f64 	%fd8087, %fd8086, %fd8078, %fd8085;
	ld.global.nc.v2.f64 	{%fd8088, %fd8089}, [%rd555+32];
	fma.rn.f64 	%fd8090, %fd8087, %fd8078, %fd8088;
	fma.rn.f64 	%fd8091, %fd8090, %fd8078, %fd8089;
	fma.rn.f64 	%fd8092, %fd8091, %fd21466, %fd21466;
	fma.rn.f64 	%fd8093, %fd8091, %fd8078, 0d3FF0000000000000;
	selp.f64 	%fd8094, %fd8093, %fd8092, %p543;
	and.b32  	%r2732, %r4816, 2;
	setp.eq.s32 	%p544, %r2732, 0;
	mov.f64 	%fd8095, 0d0000000000000000;
	sub.f64 	%fd8096, %fd8095, %fd8094;
	selp.f64 	%fd8097, %fd8094, %fd8096, %p544;
	add.f64 	%fd892, %fd879, %fd8097;
	ld.global.f64 	%fd8098, [%rd2+1632];
	ld.global.f64 	%fd8099, [%rd2+1640];
	ld.global.f64 	%fd8100, [%rd2+1648];
	sub.f64 	%fd8101, %fd8098, %fd1;
	sub.f64 	%fd8102, %fd8099, %fd2;
	sub.f64 	%fd8103, %fd8100, %fd3;
	mul.f64 	%fd8104, %fd8102, %fd8102;
	fma.rn.f64 	%fd8105, %fd8101, %fd8101, %fd8104;
	fma.rn.f64 	%fd8106, %fd8103, %fd8103, %fd8105;
	sqrt.rn.f64 	%fd8107, %fd8106;
	sub.f64 	%fd8108, %fd8098, %fd4;
	sub.f64 	%fd8109, %fd8099, %fd5;
	sub.f64 	%fd8110, %fd8100, %fd6;
	mul.f64 	%fd8111, %fd8109, %fd8109;
	fma.rn.f64 	%fd8112, %fd8108, %fd8108, %fd8111;
	fma.rn.f64 	%fd8113, %fd8110, %fd8110, %fd8112;
	sqrt.rn.f64 	%fd8114, %fd8113;
	add.f64 	%fd8115, %fd8107, %fd8114;
	mul.f64 	%fd893, %fd8115, 0d40C88B2F704A9409;
	abs.f64 	%fd894, %fd893;
	setp.eq.f64 	%p545, %fd894, 0d7FF0000000000000;
	@%p545 bra 	$L__BB0_617;
	mul.f64 	%fd8116, %fd893, 0d3FE45F306DC9C883;
	cvt.rni.s32.f64 	%r4817, %fd8116;
	cvt.rn.f64.s32 	%fd8117, %r4817;
	fma.rn.f64 	%fd8118, %fd8117, 0dBFF921FB54442D18, %fd893;
	fma.rn.f64 	%fd8119, %fd8117, 0dBC91A62633145C00, %fd8118;
	fma.rn.f64 	%fd21468, %fd8117, 0dB97B839A252049C0, %fd8119;
	setp.ltu.f64 	%p546, %fd894, 0d41E0000000000000;
	@%p546 bra 	$L__BB0_616;
	{ // callseq 136, 0
	.param .b64 param0;
	st.param.f64 	[param0], %fd893;
	.param .align 16 .b8 retval0[16];
	call.uni (retval0), 
	__internal_trig_reduction_slowpathd, 
	(
	param0
	);
	ld.param.f64 	%fd21468, [retval0];
	ld.param.b32 	%r4817, [retval0+8];
	} // callseq 136
$L__BB0_616:
	add.s32 	%r4818, %r4817, 1;
	bra.uni 	$L__BB0_618;
$L__BB0_617:
	mov.f64 	%fd8121, 0d0000000000000000;
	mul.rn.f64 	%fd21468, %fd893, %fd8121;
	mov.b32 	%r4818, 1;
$L__BB0_618:
	setp.eq.f64 	%p547, %fd894, 0d7FF0000000000000;
	shl.b32 	%r2735, %r4818, 6;
	cvt.u64.u32 	%rd556, %r2735;
	and.b64  	%rd557, %rd556, 64;
	mov.u64 	%rd558, __cudart_sin_cos_coeffs;
	add.s64 	%rd559, %rd558, %rd557;
	mul.rn.f64 	%fd8122, %fd21468, %fd21468;
	and.b32  	%r2736, %r4818, 1;
	setp.eq.b32 	%p548, %r2736, 1;
	selp.f64 	%fd8123, 0dBDA8FF8320FD8164, 0d3DE5DB65F9785EBA, %p548;
	ld.global.nc.v2.f64 	{%fd8124, %fd8125}, [%rd559];
	fma.rn.f64 	%fd8126, %fd8123, %fd8122, %fd8124;
	fma.rn.f64 	%fd8127, %fd8126, %fd8122, %fd8125;
	ld.global.nc.v2.f64 	{%fd8128, %fd8129}, [%rd559+16];
	fma.rn.f64 	%fd8130, %fd8127, %fd8122, %fd8128;
	fma.rn.f64 	%fd8131, %fd8130, %fd8122, %fd8129;
	ld.global.nc.v2.f64 	{%fd8132, %fd8133}, [%rd559+32];
	fma.rn.f64 	%fd8134, %fd8131, %fd8122, %fd8132;
	fma.rn.f64 	%fd8135, %fd8134, %fd8122, %fd8133;
	fma.rn.f64 	%fd8136, %fd8135, %fd21468, %fd21468;
	fma.rn.f64 	%fd8137, %fd8135, %fd8122, 0d3FF0000000000000;
	selp.f64 	%fd8138, %fd8137, %fd8136, %p548;
	and.b32  	%r2737, %r4818, 2;
	setp.eq.s32 	%p549, %r2737, 0;
	mov.f64 	%fd8139, 0d0000000000000000;
	sub.f64 	%fd8140, %fd8139, %fd8138;
	selp.f64 	%fd8141, %fd8138, %fd8140, %p549;
	add.f64 	%fd900, %fd887, %fd8141;
	@%p547 bra 	$L__BB0_621;
	mul.f64 	%fd8142, %fd893, 0d3FE45F306DC9C883;
	cvt.rni.s32.f64 	%r4819, %fd8142;
	cvt.rn.f64.s32 	%fd8143, %r4819;
	fma.rn.f64 	%fd8144, %fd8143, 0dBFF921FB54442D18, %fd893;
	fma.rn.f64 	%fd8145, %fd8143, 0dBC91A62633145C00, %fd8144;
	fma.rn.f64 	%fd21469, %fd8143, 0dB97B839A252049C0, %fd8145;
	setp.ltu.f64 	%p550, %fd894, 0d41E0000000000000;
	@%p550 bra 	$L__BB0_622;
	{ // callseq 137, 0
	.param .b64 param0;
	st.param.f64 	[param0], %fd893;
	.param .align 16 .b8 retval0[16];
	call.uni (retval0), 
	__internal_trig_reduction_slowpathd, 
	(
	param0
	);
	ld.param.f64 	%fd21469, [retval0];
	ld.param.b32 	%r4819, [retval0+8];
	} // callseq 137
	bra.uni 	$L__BB0_622;
$L__BB0_621:
	mov.f64 	%fd8147, 0d0000000000000000;
	mul.rn.f64 	%fd21469, %fd893, %fd8147;
	mov.b32 	%r4819, 0;
$L__BB0_622:
	shl.b32 	%r2740, %r4819, 6;
	cvt.u64.u32 	%rd560, %r2740;
	and.b64  	%rd561, %rd560, 64;
	add.s64 	%rd563, %rd558, %rd561;
	mul.rn.f64 	%fd8148, %fd21469, %fd21469;
	and.b32  	%r2741, %r4819, 1;
	setp.eq.b32 	%p551, %r2741, 1;
	selp.f64 	%fd8149, 0dBDA8FF8320FD8164, 0d3DE5DB65F9785EBA, %p551;
	ld.global.nc.v2.f64 	{%fd8150, %fd8151}, [%rd563];
	fma.rn.f64 	%fd8152, %fd8149, %fd8148, %fd8150;
	fma.rn.f64 	%fd8153, %fd8152, %fd8148, %fd8151;
	ld.global.nc.v2.f64 	{%fd8154, %fd8155}, [%rd563+16];
	fma.rn.f64 	%fd8156, %fd8153, %fd8148, %fd8154;
	fma.rn.f64 	%fd8157, %fd8156, %fd8148, %fd8155;
	ld.global.nc.v2.f64 	{%fd8158, %fd8159}, [%rd563+32];
	fma.rn.f64 	%fd8160, %fd8157, %fd8148, %fd8158;
	fma.rn.f64 	%fd8161, %fd8160, %fd8148, %fd8159;
	fma.rn.f64 	%fd8162, %fd8161, %fd21469, %fd21469;
	fma.rn.f64 	%fd8163, %fd8161, %fd8148, 0d3FF0000000000000;
	selp.f64 	%fd8164, %fd8163, %fd8162, %p551;
	and.b32  	%r2742, %r4819, 2;
	setp.eq.s32 	%p552, %r2742, 0;
	mov.f64 	%fd8165, 0d0000000000000000;
	sub.f64 	%fd8166, %fd8165, %fd8164;
	selp.f64 	%fd8167, %fd8164, %fd8166, %p552;
	add.f64 	%fd905, %fd892, %fd8167;
	ld.global.f64 	%fd8168, [%rd2+1656];
	ld.global.f64 	%fd8169, [%rd2+1664];
	ld.global.f64 	%fd8170, [%rd2+1672];
	sub.f64 	%fd8171, %fd8168, %fd1;
	sub.f64 	%fd8172, %fd8169, %fd2;
	sub.f64 	%fd8173, %fd8170, %fd3;
	mul.f64 	%fd8174, %fd8172, %fd8172;
	fma.rn.f64 	%fd8175, %fd8171, %fd8171, %fd8174;
	fma.rn.f64 	%fd8176, %fd8173, %fd8173, %fd8175;
	sqrt.rn.f64 	%fd8177, %fd8176;
	sub.f64 	%fd8178, %fd8168, %fd4;
	sub.f64 	%fd8179, %fd8169, %fd5;
	sub.f64 	%fd8180, %fd8170, %fd6;
	mul.f64 	%fd8181, %fd8179, %fd8179;
	fma.rn.f64 	%fd8182, %fd8178, %fd8178, %fd8181;
	fma.rn.f64 	%fd8183, %fd8180, %fd8180, %fd8182;
	sqrt.rn.f64 	%fd8184, %fd8183;
	add.f64 	%fd8185, %fd8177, %fd8184;
	mul.f64 	%fd906, %fd8185, 0d40C88B2F704A9409;
	abs.f64 	%fd907, %fd906;
	setp.eq.f64 	%p553, %fd907, 0d7FF0000000000000;
	@%p553 bra 	$L__BB0_626;
	mul.f64 	%fd8186, %fd906, 0d3FE45F306DC9C883;
	cvt.rni.s32.f64 	%r4820, %fd8186;
	cvt.rn.f64.s32 	%fd8187, %r4820;
	fma.rn.f64 	%fd8188, %fd8187, 0dBFF921FB54442D18, %fd906;
	fma.rn.f64 	%fd8189, %fd8187, 0dBC91A62633145C00, %fd8188;
	fma.rn.f64 	%fd21471, %fd8187, 0dB97B839A252049C0, %fd8189;
	setp.ltu.f64 	%p554, %fd907, 0d41E0000000000000;
	@%p554 bra 	$L__BB0_625;
	{ // callseq 138, 0
	.param .b64 param0;
	st.param.f64 	[param0], %fd906;
	.param .align 16 .b8 retval0[16];
	call.uni (retval0), 
	__internal_trig_reduction_slowpathd, 
	(
	param0
	);
	ld.param.f64 	%fd21471, [retval0];
	ld.param.b32 	%r4820, [retval0+8];
	} // callseq 138
$L__BB0_625:
	add.s32 	%r4821, %r4820, 1;
	bra.uni 	$L__BB0_627;
$L__BB0_626:
	mov.f64 	%fd8191, 0d0000000000000000;
	mul.rn.f64 	%fd21471, %fd906, %fd8191;
	mov.b32 	%r4821, 1;
$L__BB0_627:
	setp.eq.f64 	%p555, %fd907, 0d7FF0000000000000;
	shl.b32 	%r2745, %r4821, 6;
	cvt.u64.u32 	%rd564, %r2745;
	and.b64  	%rd565, %rd564, 64;
	mov.u64 	%rd566, __cudart_sin_cos_coeffs;
	add.s64 	%rd567, %rd566, %rd565;
	mul.rn.f64 	%fd8192, %fd21471, %fd21471;
	and.b32  	%r2746, %r4821, 1;
	setp.eq.b32 	%p556, %r2746, 1;
	selp.f64 	%fd8193, 0dBDA8FF8320FD8164, 0d3DE5DB65F9785EBA, %p556;
	ld.global.nc.v2.f64 	{%fd8194, %fd8195}, [%rd567];
	fma.rn.f64 	%fd8196, %fd8193, %fd8192, %fd8194;
	fma.rn.f64 	%fd8197, %fd8196, %fd8192, %fd8195;
	ld.global.nc.v2.f64 	{%fd8198, %fd8199}, [%rd567+16];
	fma.rn.f64 	%fd8200, %fd8197, %fd8192, %fd8198;
	fma.rn.f64 	%fd8201, %fd8200, %fd8192, %fd8199;
	ld.global.nc.v2.f64 	{%fd8202, %fd8203}, [%rd567+32];
	fma.rn.f64 	%fd8204, %fd8201, %fd8192, %fd8202;
	fma.rn.f64 	%fd8205, %fd8204, %fd8192, %fd8203;
	fma.rn.f64 	%fd8206, %fd8205, %fd21471, %fd21471;
	fma.rn.f64 	%fd8207, %fd8205, %fd8192, 0d3FF0000000000000;
	selp.f64 	%fd8208, %fd8207, %fd8206, %p556;
	and.b32  	%r2747, %r4821, 2;
	setp.eq.s32 	%p557, %r2747, 0;
	mov.f64 	%fd8209, 0d0000000000000000;
	sub.f64 	%fd8210, %fd8209, %fd8208;
	selp.f64 	%fd8211, %fd8208, %fd8210, %p557;
	add.f64 	%fd913, %fd900, %fd8211;
	@%p555 bra 	$L__BB0_630;
	mul.f64 	%fd8212, %fd906, 0d3FE45F306DC9C883;
	cvt.rni.s32.f64 	%r4822, %fd8212;
	cvt.rn.f64.s32 	%fd8213, %r4822;
	fma.rn.f64 	%fd8214, %fd8213, 0dBFF921FB54442D18, %fd906;
	fma.rn.f64 	%fd8215, %fd8213, 0dBC91A62633145C00, %fd8214;
	fma.rn.f64 	%fd21472, %fd8213, 0dB97B839A252049C0, %fd8215;
	setp.ltu.f64 	%p558, %fd907, 0d41E0000000000000;
	@%p558 bra 	$L__BB0_631;
	{ // callseq 139, 0
	.param .b64 param0;
	st.param.f64 	[param0], %fd906;
	.param .align 16 .b8 retval0[16];
	call.uni (retval0), 
	__internal_trig_reduction_slowpathd, 
	(
	param0
	);
	ld.param.f64 	%fd21472, [retval0];
	ld.param.b32 	%r4822, [retval0+8];
	} // callseq 139
	bra.uni 	$L__BB0_631;
$L__BB0_630:
	mov.f64 	%fd8217, 0d0000000000000000;
	mul.rn.f64 	%fd21472, %fd906, %fd8217;
	mov.b32 	%r4822, 0;
$L__BB0_631:
	shl.b32 	%r2750, %r4822, 6;
	cvt.u64.u32 	%rd568, %r2750;
	and.b64  	%rd569, %rd568, 64;
	add.s64 	%rd571, %rd566, %rd569;
	mul.rn.f64 	%fd8218, %fd21472, %fd21472;
	and.b32  	%r2751, %r4822, 1;
	setp.eq.b32 	%p559, %r2751, 1;
	selp.f64 	%fd8219, 0dBDA8FF8320FD8164, 0d3DE5DB65F9785EBA, %p559;
	ld.global.nc.v2.f64 	{%fd8220, %fd8221}, [%rd571];
	fma.rn.f64 	%fd8222, %fd8219, %fd8218, %fd8220;
	fma.rn.f64 	%fd8223, %fd8222, %fd8218, %fd8221;
	ld.global.nc.v2.f64 	{%fd8224, %fd8225}, [%rd571+16];
	fma.rn.f64 	%fd8226, %fd8223, %fd8218, %fd8224;
	fma.rn.f64 	%fd8227, %fd8226, %fd8218, %fd8225;
	ld.global.nc.v2.f64 	{%fd8228, %fd8229}, [%rd571+32];
	fma.rn.f64 	%fd8230, %fd8227, %fd8218, %fd8228;
	fma.rn.f64 	%fd8231, %fd8230, %fd8218, %fd8229;
	fma.rn.f64 	%fd8232, %fd8231, %fd21472, %fd21472;
	fma.rn.f64 	%fd8233, %fd8231, %fd8218, 0d3FF0000000000000;
	selp.f64 	%fd8234, %fd8233, %fd8232, %p559;
	and.b32  	%r2752, %r4822, 2;
	setp.eq.s32 	%p560, %r2752, 0;
	mov.f64 	%fd8235, 0d0000000000000000;
	sub.f64 	%fd8236, %fd8235, %fd8234;
	selp.f64 	%fd8237, %fd8234, %fd8236, %p560;
	add.f64 	%fd918, %fd905, %fd8237;
	ld.global.f64 	%fd8238, [%rd2+1680];
	ld.global.f64 	%fd8239, [%rd2+1688];
	ld.global.f64 	%fd8240, [%rd2+1696];
	sub.f64 	%fd8241, %fd8238, %fd1;
	sub.f64 	%fd8242, %fd8239, %fd2;
	sub.f64 	%fd8243, %fd8240, %fd3;
	mul.f64 	%fd8244, %fd8242, %fd8242;
	fma.rn.f64 	%fd8245, %fd8241, %fd8241, %fd8244;
	fma.rn.f64 	%fd8246, %fd8243, %fd8243, %fd8245;
	sqrt.rn.f64 	%fd8247, %fd8246;
	sub.f64 	%fd8248, %fd8238, %fd4;
	sub.f64 	%fd8249, %fd8239, %fd5;
	sub.f64 	%fd8250, %fd8240, %fd6;
	mul.f64 	%fd8251, %fd8249, %fd8249;
	fma.rn.f64 	%fd8252, %fd8248, %fd8248, %fd8251;
	fma.rn.f64 	%fd8253, %fd8250, %fd8250, %fd8252;
	sqrt.rn.f64 	%fd8254, %fd8253;
	add.f64 	%fd8255, %fd8247, %fd8254;
	mul.f64 	%fd919, %fd8255, 0d40C88B2F704A9409;
	abs.f64 	%fd920, %fd919;
	setp.eq.f64 	%p561, %fd920, 0d7FF0000000000000;
	@%p561 bra 	$L__BB0_635;
	mul.f64 	%fd8256, %fd919, 0d3FE45F306DC9C883;
	cvt.rni.s32.f64 	%r4823, %fd8256;
	cvt.rn.f64.s32 	%fd8257, %r4823;
	fma.rn.f64 	%fd8258, %fd8257, 0dBFF921FB54442D18, %fd919;
	fma.rn.f64 	%fd8259, %fd8257, 0dBC91A62633145C00, %fd8258;
	fma.rn.f64 	%fd21474, %fd8257, 0dB97B839A252049C0, %fd8259;
	setp.ltu.f64 	%p562, %fd920, 0d41E0000000000000;
	@%p562 bra 	$L__BB0_634;
	{ // callseq 140, 0
	.param .b64 param0;
	st.param.f64 	[param0], %fd919;
	.param .align 16 .b8 retval0[16];
	call.uni (retval0), 
	__internal_trig_reduction_slowpathd, 
	(
	param0
	);
	ld.param.f64 	%fd21474, [retval0];
	ld.param.b32 	%r4823, [retval0+8];
	} // callseq 140
$L__BB0_634:
	add.s32 	%r4824, %r4823, 1;
	bra.uni 	$L__BB0_636;
$L__BB0_635:
	mov.f64 	%fd8261, 0d0000000000000000;
	mul.rn.f64 	%fd21474, %fd919, %fd8261;
	mov.b32 	%r4824, 1;
$L__BB0_636:
	setp.eq.f64 	%p563, %fd920, 0d7FF0000000000000;
	shl.b32 	%r2755, %r4824, 6;
	cvt.u64.u32 	%rd572, %r2755;
	and.b64  	%rd573, %rd572, 64;
	mov.u64 	%rd574, __cudart_sin_cos_coeffs;
	add.s64 	%rd575, %rd574, %rd573;
	mul.rn.f64 	%fd8262, %fd21474, %fd21474;
	and.b32  	%r2756, %r4824, 1;
	setp.eq.b32 	%p564, %r2756, 1;
	selp.f64 	%fd8263, 0dBDA8FF8320FD8164, 0d3DE5DB65F9785EBA, %p564;
	ld.global.nc.v2.f64 	{%fd8264, %fd8265}, [%rd575];
	fma.rn.f64 	%fd8266, %fd8263, %fd8262, %fd8264;
	fma.rn.f64 	%fd8267, %fd8266, %fd8262, %fd8265;
	ld.global.nc.v2.f64 	{%fd8268, %fd8269}, [%rd575+16];
	fma.rn.f64 	%fd8270, %fd8267, %fd8262, %fd8268;
	fma.rn.f64 	%fd8271, %fd8270, %fd8262, %fd8269;
	ld.global.nc.v2.f64 	{%fd8272, %fd8273}, [%rd575+32];
	fma.rn.f64 	%fd8274, %fd8271, %fd8262, %fd8272;
	fma.rn.f64 	%fd8275, %fd8274, %fd8262, %fd8273;
	fma.rn.f64 	%fd8276, %fd8275, %fd21474, %fd21474;
	fma.rn.f64 	%fd8277, %fd8275, %fd8262, 0d3FF0000000000000;
	selp.f64 	%fd8278, %fd8277, %fd8276, %p564;
	and.b32  	%r2757, %r4824, 2;
	setp.eq.s32 	%p565, %r2757, 0;
	mov.f64 	%fd8279, 0d0000000000000000;
	sub.f64 	%fd8280, %fd8279, %fd8278;
	selp.f64 	%fd8281, %fd8278, %fd8280, %p565;
	add.f64 	%fd926, %fd913, %fd8281;
	@%p563 bra 	$L__BB0_639;
	mul.f64 	%fd8282, %fd919, 0d3FE45F306DC9C883;
	cvt.rni.s32.f64 	%r4825, %fd8282;
	cvt.rn.f64.s32 	%fd8283, %r4825;
	fma.rn.f64 	%fd8284, %fd8283, 0dBFF921FB54442D18, %fd919;
	fma.rn.f64 	%fd8285, %fd8283, 0dBC91A62633145C00, %fd8284;
	fma.rn.f64 	%fd21475, %fd8283, 0dB97B839A252049C0, %fd8285;
	setp.ltu.f64 	%p566, %fd920, 0d41E0000000000000;
	@%p566 bra 	$L__BB0_640;
	{ // callseq 141, 0
	.param .b64 param0;
	st.param.f64 	[param0], %fd919;
	.param .align 16 .b8 retval0[16];
	call.uni (retval0), 
	__internal_trig_reduction_slowpathd, 
	(
	param0
	);
	ld.param.f64 	%fd21475, [retval0];
	ld.param.b32 	%r4825, [retval0+8];
	} // callseq 141
	bra.uni 	$L__BB0_640;
$L__BB0_639:
	mov.f64 	%fd8287, 0d0000000000000000;
	mul.rn.f64 	%fd21475, %fd919, %fd8287;
	mov.b32 	%r4825, 0;
$L__BB0_640:
	shl.b32 	%r2760, %r4825, 6;
	cvt.u64.u32 	%rd576, %r2760;
	and.b64  	%rd577, %rd576, 64;
	add.s64 	%rd579, %rd574, %rd577;
	mul.rn.f64 	%fd8288, %fd21475, %fd21475;
	and.b32  	%r2761, %r4825, 1;
	setp.eq.b32 	%p567, %r2761, 1;
	selp.f64 	%fd8289, 0dBDA8FF8320FD8164, 0d3DE5DB65F9785EBA, %p567;
	ld.global.nc.v2.f64 	{%fd8290, %fd8291}, [%rd579];
	fma.rn.f64 	%fd8292, %fd8289, %fd8288, %fd8290;
	fma.rn.f64 	%fd8293, %fd8292, %fd8288, %fd8291;
	ld.global.nc.v2.f64 	{%fd8294, %fd8295}, [%rd579+16];
	fma.rn.f64 	%fd8296, %fd8293, %fd8288, %fd8294;
	fma.rn.f64 	%fd8297, %fd8296, %fd8288, %fd8295;
	ld.global.nc.v2.f64 	{%fd8298, %fd8299}, [%rd579+32];
	fma.rn.f64 	%fd8300, %fd8297, %fd8288, %fd8298;
	fma.rn.f64 	%fd8301, %fd8300, %fd8288, %fd8299;
	fma.rn.f64 	%fd8302, %fd8301, %fd21475, %fd21475;
	fma.rn.f64 	%fd8303, %fd8301, %fd8288, 0d3FF0000000000000;
	selp.f64 	%fd8304, %fd8303, %fd8302, %p567;
	and.b32  	%r2762, %r4825, 2;
	setp.eq.s32 	%p568, %r2762, 0;
	mov.f64 	%fd8305, 0d0000000000000000;
	sub.f64 	%fd8306, %fd8305, %fd8304;
	selp.f64 	%fd8307, %fd8304, %fd8306, %p568;
	add.f64 	%fd931, %fd918, %fd8307;
	ld.global.f64 	%fd8308, [%rd2+1704];
	ld.global.f64 	%fd8309, [%rd2+1712];
	ld.global.f64 	%fd8310, [%rd2+1720];
	sub.f64 	%fd8311, %fd8308, %fd1;
	sub.f64 	%fd8312, %fd8309, %fd2;
	sub.f64 	%fd8313, %fd8310, %fd3;
	mul.f64 	%fd8314, %fd8312, %fd8312;
	fma.rn.f64 	%fd8315, %fd8311, %fd8311, %fd8314;
	fma.rn.f64 	%fd8316, %fd8313, %fd8313, %fd8315;
	sqrt.rn.f64 	%fd8317, %fd8316;
	sub.f64 	%fd8318, %fd8308, %fd4;
	sub.f64 	%fd8319, %fd8309, %fd5;
	sub.f64 	%fd8320, %fd8310, %fd6;
	mul.f64 	%fd8321, %fd8319, %fd8319;
	fma.rn.f64 	%fd8322, %fd8318, %fd8318, %fd8321;
	fma.rn.f64 	%fd8323, %fd8320, %fd8320, %fd8322;
	sqrt.rn.f64 	%fd8324, %fd8323;
	add.f64 	%fd8325, %fd8317, %fd8324;
	mul.f64 	%fd932, %fd8325, 0d40C88B2F704A9409;
	abs.f64 	%fd933, %fd932;
	setp.eq.f64 	%p569, %fd933, 0d7FF0000000000000;
	@%p569 bra 	$L__BB0_644;
	mul.f64 	%fd8326, %fd932, 0d3FE45F306DC9C883;
	cvt.rni.s32.f64 	%r4826, %fd8326;
	cvt.rn.f64.s32 	%fd8327, %r4826;
	fma.rn.f64 	%fd8328, %fd8327, 0dBFF921FB54442D18, %fd932;
	fma.rn.f64 	%fd8329, %fd8327, 0dBC91A62633145C00, %fd8328;
	fma.rn.f64 	%fd21477, %fd8327, 0dB97B839A252049C0, %fd8329;
	setp.ltu.f64 	%p570, %fd933, 0d41E0000000000000;
	@%p570 bra 	$L__BB0_643;
	{ // callseq 142, 0
	.param .b64 param0;
	st.param.f64 	[param0], %fd932;
	.param .align 16 .b8 retval0[16];
	call.uni (retval0), 
	__internal_trig_reduction_slowpathd, 
	(
	param0
	);
	ld.param.f64 	%fd21477, [retval0];
	ld.param.b32 	%r4826, [retval0+8];
	} // callseq 142
$L__BB0_643:
	add.s32 	%r4827, %r4826, 1;
	bra.uni 	$L__BB0_645;
$L__BB0_644:
	mov.f64 	%fd8331, 0d0000000000000000;
	mul.rn.f64 	%fd21477, %fd932, %fd8331;
	mov.b32 	%r4827, 1;
$L__BB0_645:
	setp.eq.f64 	%p571, %fd933, 0d7FF0000000000000;
	shl.b32 	%r2765, %r4827, 6;
	cvt.u64.u32 	%rd580, %r2765;
	and.b64  	%rd581, %rd580, 64;
	mov.u64 	%rd582, __cudart_sin_cos_coeffs;
	add.s64 	%rd583, %rd582, %rd581;
	mul.rn.f64 	%fd8332, %fd21477, %fd21477;
	and.b32  	%r2766, %r4827, 1;
	setp.eq.b32 	%p572, %r2766, 1;
	selp.f64 	%fd8333, 0dBDA8FF8320FD8164, 0d3DE5DB65F9785EBA, %p572;
	ld.global.nc.v2.f64 	{%fd8334, %fd8335}, [%rd583];
	fma.rn.f64 	%fd8336, %fd8333, %fd8332, %fd8334;
	fma.rn.f64 	%fd8337, %fd8336, %fd8332, %fd8335;
	ld.global.nc.v2.f64 	{%fd8338, %fd8339}, [%rd583+16];
	fma.rn.f64 	%fd8340, %fd8337, %fd8332, %fd8338;
	fma.rn.f64 	%fd8341, %fd8340, %fd8332, %fd8339;
	ld.global.nc.v2.f64 	{%fd8342, %fd8343}, [%rd583+32];
	fma.rn.f64 	%fd8344, %fd8341, %fd8332, %fd8342;
	fma.rn.f64 	%fd8345, %fd8344, %fd8332, %fd8343;
	fma.rn.f64 	%fd8346, %fd8345, %fd21477, %fd21477;
	fma.rn.f64 	%fd8347, %fd8345, %fd8332, 0d3FF0000000000000;
	selp.f64 	%fd8348, %fd8347, %fd8346, %p572;
	and.b32  	%r2767, %r4827, 2;
	setp.eq.s32 	%p573, %r2767, 0;
	mov.f64 	%fd8349, 0d0000000000000000;
	sub.f64 	%fd8350, %fd8349, %fd8348;
	selp.f64 	%fd8351, %fd8348, %fd8350, %p573;
	add.f64 	%fd939, %fd926, %fd8351;
	@%p571 bra 	$L__BB0_648;
	mul.f64 	%fd8352, %fd932, 0d3FE45F306DC9C883;
	cvt.rni.s32.f64 	%r4828, %fd8352;
	cvt.rn.f64.s32 	%fd8353, %r4828;
	fma.rn.f64 	%fd8354, %fd8353, 0dBFF921FB54442D18, %fd932;
	fma.rn.f64 	%fd8355, %fd8353, 0dBC91A62633145C00, %fd8354;
	fma.rn.f64 	%fd21478, %fd8353, 0dB97B839A252049C0, %fd8355;
	setp.ltu.f64 	%p574, %fd933, 0d41E0000000000000;
	@%p574 bra 	$L__BB0_649;
	{ // callseq 143, 0
	.param .b64 param0;
	st.param.f64 	[param0], %fd932;
	.param .align 16 .b8 retval0[16];
	call.uni (retval0), 
	__internal_trig_reduction_slowpathd, 
	(
	param0
	);
	ld.param.f64 	%fd21478, [retval0];
	ld.param.b32 	%r4828, [retval0+8];
	} // callseq 143
	bra.uni 	$L__BB0_649;
$L__BB0_648:
	mov.f64 	%fd8357, 0d0000000000000000;
	mul.rn.f64 	%fd21478, %fd932, %fd8357;
	mov.b32 	%r4828, 0;
$L__BB0_649:
	shl.b32 	%r2770, %r4828, 6;
	cvt.u64.u32 	%rd584, %r2770;
	and.b64  	%rd585, %rd584, 64;
	add.s64 	%rd587, %rd582, %rd585;
	mul.rn.f64 	%fd8358, %fd21478, %fd21478;
	and.b32  	%r2771, %r4828, 1;
	setp.eq.b32 	%p575, %r2771, 1;
	selp.f64 	%fd8359, 0dBDA8FF8320FD8164, 0d3DE5DB65F9785EBA, %p575;
	ld.global.nc.v2.f64 	{%fd8360, %fd8361}, [%rd587];
	fma.rn.f64 	%fd8362, %fd8359, %fd8358, %fd8360;
	fma.rn.f64 	%fd8363, %fd8362, %fd8358, %fd8361;
	ld.global.nc.v2.f64 	{%fd8364, %fd8365}, [%rd587+16];
	fma.rn.f64 	%fd8366, %fd8363, %fd8358, %fd8364;
	fma.rn.f64 	%fd8367, %fd8366, %fd8358, %fd8365;
	ld.global.nc.v2.f64 	{%fd8368, %fd8369}, [%rd587+32];
	fma.rn.f64 	%fd8370, %fd8367, %fd8358, %fd8368;
	fma.rn.f64 	%fd8371, %fd8370, %fd8358, %fd8369;
	fma.rn.f64 	%fd8372, %fd8371, %fd21478, %fd21478;
	fma.rn.f64 	%fd8373, %fd8371, %fd8358, 0d3FF0000000000000;
	selp.f64 	%fd8374, %fd8373, %fd8372, %p575;
	and.b32  	%r2772, %r4828, 2;
	setp.eq.s32 	%p576, %r2772, 0;
	mov.f64 	%fd8375, 0d0000000000000000;
	sub.f64 	%fd8376, %fd8375, %fd8374;
	selp.f64 	%fd8377, %fd8374, %fd8376, %p576;
	add.f64 	%fd944, %fd931, %fd8377;
	ld.global.f64 	%fd8378, [%rd2+1728];
	ld.global.f64 	%fd8379, [%rd2+1736];
	ld.global.f64 	%fd8380, [%rd2+1744];
	sub.f64 	%fd8381, %fd8378, %fd1;
	sub.f64 	%fd8382, %fd8379, %fd2;
	sub.f64 	%fd8383, %fd8380, %fd3;
	mul.f64 	%fd8384, %fd8382, %fd8382;
	fma.rn.f64 	%fd8385, %fd8381, %fd8381, %fd8384;
	fma.rn.f64 	%fd8386, %fd8383, %fd8383, %fd8385;
	sqrt.rn.f64 	%fd8387, %fd8386;
	sub.f64 	%fd8388, %fd8378, %fd4;
	sub.f64 	%fd8389, %fd8379, %fd5;
	sub.f64 	%fd8390, %fd8380, %fd6;
	mul.f64 	%fd8391, %fd8389, %fd8389;
	fma.rn.f64 	%fd8392, %fd8388, %fd8388, %fd8391;
	fma.rn.f64 	%fd8393, %fd8390, %fd8390, %fd8392;
	sqrt.rn.f64 	%fd8394, %fd8393;
	add.f64 	%fd8395, %fd8387, %fd8394;
	mul.f64 	%fd945, %fd8395, 0d40C88B2F704A9409;
	abs.f64 	%fd946, %fd945;
	setp.eq.f64 	%p577, %fd946, 0d7FF0000000000000;
	@%p577 bra 	$L__BB0_653;
	mul.f64 	%fd8396, %fd945, 0d3FE45F306DC9C883;
	cvt.rni.s32.f64 	%r4829, %fd8396;
	cvt.rn.f64.s32 	%fd8397, %r4829;
	fma.rn.f64 	%fd8398, %fd8397, 0dBFF921FB54442D18, %fd945;
	fma.rn.f64 	%fd8399, %fd8397, 0dBC91A62633145C00, %fd8398;
	fma.rn.f64 	%fd21480, %fd8397, 0dB97B839A252049C0, %fd8399;
	setp.ltu.f64 	%p578, %fd946, 0d41E0000000000000;
	@%p578 bra 	$L__BB0_652;
	{ // callseq 144, 0
	.param .b64 param0;
	st.param.f64 	[param0], %fd945;
	.param .align 16 .b8 retval0[16];
	call.uni (retval0), 
	__internal_trig_reduction_slowpathd, 
	(
	param0
	);
	ld.param.f64 	%fd21480, [retval0];
	ld.param.b32 	%r4829, [retval0+8];
	} // callseq 144
$L__BB0_652:
	add.s32 	%r4830, %r4829, 1;
	bra.uni 	$L__BB0_654;
$L__BB0_653:
	mov.f64 	%fd8401, 0d0000000000000000;
	mul.rn.f64 	%fd21480, %fd945, %fd8401;
	mov.b32 	%r4830, 1;
$L__BB0_654:
	setp.eq.f64 	%p579, %fd946, 0d7FF0000000000000;
	shl.b32 	%r2775, %r4830, 6;
	cvt.u64.u32 	%rd588, %r2775;
	and.b64  	%rd589, %rd588, 64;
	mov.u64 	%rd590, __cudart_sin_cos_coeffs;
	add.s64 	%rd591, %rd590, %rd589;
	mul.rn.f64 	%fd8402, %fd21480, %fd21480;
	and.b32  	%r2776, %r4830, 1;
	setp.eq.b32 	%p580, %r2776, 1;
	selp.f64 	%fd8403, 0dBDA8FF8320FD8164, 0d3DE5DB65F9785EBA, %p580;
	ld.global.nc.v2.f64 	{%fd8404, %fd8405}, [%rd591];
	fma.rn.f64 	%fd8406, %fd8403, %fd8402, %fd8404;
	fma.rn.f64 	%fd8407, %fd8406, %fd8402, %fd8405;
	ld.global.nc.v2.f64 	{%fd8408, %fd8409}, [%rd591+16];
	fma.rn.f64 	%fd8410, %fd8407, %fd8402, %fd8408;
	fma.rn.f64 	%fd8411, %fd8410, %fd8402, %fd8409;
	ld.global.nc.v2.f64 	{%fd8412, %fd8413}, [%rd591+32];
	fma.rn.f64 	%fd8414, %fd8411, %fd8402, %fd8412;
	fma.rn.f64 	%fd8415, %fd8414, %fd8402, %fd8413;
	fma.rn.f64 	%fd8416, %fd8415, %fd21480, %fd21480;
	fma.rn.f64 	%fd8417, %fd8415, %fd8402, 0d3FF0000000000000;
	selp.f64 	%fd8418, %fd8417, %fd8416, %p580;
	and.b32  	%r2777, %r4830, 2;
	setp.eq.s32 	%p581, %r2777, 0;
	mov.f64 	%fd8419, 0d0000000000000000;
	sub.f64 	%fd8420, %fd8419, %fd8418;
	selp.f64 	%fd8421, %fd8418, %fd8420, %p581;
	add.f64 	%fd952, %fd939, %fd8421;
	@%p579 bra 	$L__BB0_657;
	mul.f64 	%fd8422, %fd945, 0d3FE45F306DC9C883;
	cvt.rni.s32.f64 	%r4831, %fd8422;
	cvt.rn.f64.s32 	%fd8423, %r4831;
	fma.rn.f64 	%fd8424, %fd8423, 0dBFF921FB54442D18, %fd945;
	fma.rn.f64 	%fd8425, %fd8423, 0dBC91A62633145C00, %fd8424;
	fma.rn.f64 	%fd21481, %fd8423, 0dB97B839A252049C0, %fd8425;
	setp.ltu.f64 	%p582, %fd946, 0d41E0000000000000;
	@%p582 bra 	$L__BB0_658;
	{ // callseq 145, 0
	.param .b64 param0;
	st.param.f64 	[param0], %fd945;
	.param .align 16 .b8 retval0[16];
	call.uni (retval0), 
	__internal_trig_reduction_slowpathd, 
	(
	param0
	);
	ld.param.f64 	%fd21481, [retval0];
	ld.param.b32 	%r4831, [retval0+8];
	} // callseq 145
	bra.uni 	$L__BB0_658;
$L__BB0_657:
	mov.f64 	%fd8427, 0d0000000000000000;
	mul.rn.f64 	%fd21481, %fd945, %fd8427;
	mov.b32 	%r4831, 0;
$L__BB0_658:
	shl.b32 	%r2780, %r4831, 6;
	cvt.u64.u32 	%rd592, %r2780;
	and.b64  	%rd593, %rd592, 64;
	add.s64 	%rd595, %rd590, %rd593;
	mul.rn.f64 	%fd8428, %fd21481, %fd21481;
	and.b32  	%r2781, %r4831, 1;
	setp.eq.b32 	%p583, %r2781, 1;
	selp.f64 	%fd8429, 0dBDA8FF8320FD8164, 0d3DE5DB65F9785EBA, %p583;
	ld.global.nc.v2.f64 	{%fd8430, %fd8431}, [%rd595];
	fma.rn.f64 	%fd8432, %fd8429, %fd8428, %fd8430;
	fma.rn.f64 	%fd8433, %fd8432, %fd8428, %fd8431;
	ld.global.nc.v2.f64 	{%fd8434, %fd8435}, [%rd595+16];
	fma.rn.f64 	%fd8436, %fd8433, %fd8428, %fd8434;
	fma.rn.f64 	%fd8437, %fd8436, %fd8428, %fd8435;
	ld.global.nc.v2.f64 	{%fd8438, %fd8439}, [%rd595+32];
	fma.rn.f64 	%fd8440, %fd8437, %fd8428, %fd8438;
	fma.rn.f64 	%fd8441, %fd8440, %fd8428, %fd8439;
	fma.rn.f64 	%fd8442, %fd8441, %fd21481, %fd21481;
	fma.rn.f64 	%fd8443, %fd8441, %fd8428, 0d3FF0000000000000;
	selp.f64 	%fd8444, %fd8443, %fd8442, %p583;
	and.b32  	%r2782, %r4831, 2;
	setp.eq.s32 	%p584, %r2782, 0;
	mov.f64 	%fd8445, 0d0000000000000000;
	sub.f64 	%fd8446, %fd8445, %fd8444;
	selp.f64 	%fd8447, %fd8444, %fd8446, %p584;
	add.f64 	%fd957, %fd944, %fd8447;
	ld.global.f64 	%fd8448, [%rd2+1752];
	ld.global.f64 	%fd8449, [%rd2+1760];
	ld.global.f64 	%fd8450, [%rd2+1768];
	sub.f64 	%fd8451, %fd8448, %fd1;
	sub.f64 	%fd8452, %fd8449, %fd2;
	sub.f64 	%fd8453, %fd8450, %fd3;
	mul.f64 	%fd8454, %fd8452, %fd8452;
	fma.rn.f64 	%fd8455, %fd8451, %fd8451, %fd8454;
	fma.rn.f64 	%fd8456, %fd8453, %fd8453, %fd8455;
	sqrt.rn.f64 	%fd8457, %fd8456;
	sub.f64 	%fd8458, %fd8448, %fd4;
	sub.f64 	%fd8459, %fd8449, %fd5;
	sub.f64 	%fd8460, %fd8450, %fd6;
	mul.f64 	%fd8461, %fd8459, %fd8459;
	fma.rn.f64 	%fd8462, %fd8458, %fd8458, %fd8461;
	fma.rn.f64 	%fd8463, %fd8460, %fd8460, %fd8462;
	sqrt.rn.f64 	%fd8464, %fd8463;
	add.f64 	%fd8465, %fd8457, %fd8464;
	mul.f64 	%fd958, %fd8465, 0d40C88B2F704A9409;
	abs.f64 	%fd959, %fd958;
	setp.eq.f64 	%p585, %fd959, 0d7FF0000000000000;
	@%p585 bra 	$L__BB0_662;
	mul.f64 	%fd8466, %fd958, 0d3FE45F306DC9C883;
	cvt.rni.s32.f64 	%r4832, %fd8466;
	cvt.rn.f64.s32 	%fd8467, %r4832;
	fma.rn.f64 	%fd8468, %fd8467, 0dBFF921FB54442D18, %fd958;
	fma.rn.f64 	%fd8469, %fd8467, 0dBC91A62633145C00, %fd8468;
	fma.rn.f64 	%fd21483, %fd8467, 0dB97B839A252049C0, %fd8469;
	setp.ltu.f64 	%p586, %fd959, 0d41E0000000000000;
	@%p586 bra 	$L__BB0_661;
	{ // callseq 146, 0
	.param .b64 param0;
	st.param.f64 	[param0], %fd958;
	.param .align 16 .b8 retval0[16];
	call.uni (retval0), 
	__internal_trig_reduction_slowpathd, 
	(
	param0
	);
	ld.param.f64 	%fd21483, [retval0];
	ld.param.b32 	%r4832, [retval0+8];
	} // callseq 146
$L__BB0_661:
	add.s32 	%r4833, %r4832, 1;
	bra.uni 	$L__BB0_663;
$L__BB0_662:
	mov.f64 	%fd8471, 0d0000000000000000;
	mul.rn.f64 	%fd21483, %fd958, %fd8471;
	mov.b32 	%r4833, 1;
$L__BB0_663:
	setp.eq.f64 	%p587, %fd959, 0d7FF0000000000000;
	shl.b32 	%r2785, %r4833, 6;
	cvt.u64.u32 	%rd596, %r2785;
	and.b64  	%rd597, %rd596, 64;
	mov.u64 	%rd598, __cudart_sin_cos_coeffs;
	add.s64 	%rd599, %rd598, %rd597;
	mul.rn.f64 	%fd8472, %fd21483, %fd21483;
	and.b32  	%r2786, %r4833, 1;
	setp.eq.b32 	%p588, %r2786, 1;
	selp.f64 	%fd8473, 0dBDA8FF8320FD8164, 0d3DE5DB65F9785EBA, %p588;
	ld.global.nc.v2.f64 	{%fd8474, %fd8475}, [%rd599];
	fma.rn.f64 	%fd8476, %fd8473, %fd8472, %fd8474;
	fma.rn.f64 	%fd8477, %fd8476, %fd8472, %fd8475;
	ld.global.nc.v2.f64 	{%fd8478, %fd8479}, [%rd599+16];
	fma.rn.f64 	%fd8480, %fd8477, %fd8472, %fd8478;
	fma.rn.f64 	%fd8481, %fd8480, %fd8472, %fd8479;
	ld.global.nc.v2.f64 	{%fd8482, %fd8483}, [%rd599+32];
	fma.rn.f64 	%fd8484, %fd8481, %fd8472, %fd8482;
	fma.rn.f64 	%fd8485, %fd8484, %fd8472, %fd8483;
	fma.rn.f64 	%fd8486, %fd8485, %fd21483, %fd21483;
	fma.rn.f64 	%fd8487, %fd8485, %fd8472, 0d3FF0000000000000;
	selp.f64 	%fd8488, %fd8487, %fd8486, %p588;
	and.b32  	%r2787, %r4833, 2;
	setp.eq.s32 	%p589, %r2787, 0;
	mov.f64 	%fd8489, 0d0000000000000000;
	sub.f64 	%fd8490, %fd8489, %fd8488;
	selp.f64 	%fd8491, %fd8488, %fd8490, %p589;
	add.f64 	%fd965, %fd952, %fd8491;
	@%p587 bra 	$L__BB0_666;
	mul.f64 	%fd8492, %fd958, 0d3FE45F306DC9C883;
	cvt.rni.s32.f64 	%r4834, %fd8492;
	cvt.rn.f64.s32 	%fd8493, %r4834;
	fma.rn.f64 	%fd8494, %fd8493, 0dBFF921FB54442D18, %fd958;
	fma.rn.f64 	%fd8495, %fd8493, 0dBC91A62633145C00, %fd8494;
	fma.rn.f64 	%fd21484, %fd8493, 0dB97B839A252049C0, %fd8495;
	setp.ltu.f64 	%p590, %fd959, 0d41E0000000000000;
	@%p590 bra 	$L__BB0_667;
	{ // callseq 147, 0
	.param .b64 param0;
	st.param.f64 	[param0], %fd958;
	.param .align 16 .b8 retval0[16];
	call.uni (retval0), 
	__internal_trig_reduction_slowpathd, 
	(
	param0
	);
	ld.param.f64 	%fd21484, [retval0];
	ld.param.b32 	%r4834, [retval0+8];
	} // callseq 147
	bra.uni 	$L__BB0_667;
$L__BB0_666:
	mov.f64 	%fd8497, 0d0000000000000000;
	mul.rn.f64 	%fd21484, %fd958, %fd8497;
	mov.b32 	%r4834, 0;
$L__BB0_667:
	shl.b32 	%r2790, %r4834, 6;
	cvt.u64.u32 	%rd600, %r2790;
	and.b64  	%rd601, %rd600, 64;
	add.s64 	%rd603, %rd598, %rd601;
	mul.rn.f64 	%fd8498, %fd21484, %fd21484;
	and.b32  	%r2791, %r4834, 1;
	setp.eq.b32 	%p591, %r2791, 1;
	selp.f64 	%fd8499, 0dBDA8FF8320FD8164, 0d3DE5DB65F9785EBA, %p591;
	ld.global.nc.v2.f64 	{%fd8500, %fd8501}, [%rd603];
	fma.rn.f64 	%fd8502, %fd8499, %fd8498, %fd8500;
	fma.rn.f64 	%fd8503, %fd8502, %fd8498, %fd8501;
	ld.global.nc.v2.f64 	{%fd8504, %fd8505}, [%rd603+16];
	fma.rn.f64 	%fd8506, %fd8503, %fd8498, %fd8504;
	fma.rn.f64 	%fd8507, %fd8506, %fd8498, %fd8505;
	ld.global.nc.v2.f64 	{%fd8508, %fd8509}, [%rd603+32];
	fma.rn.f64 	%fd8510, %fd8507, %fd8498, %fd8508;
	fma.rn.f64 	%fd8511, %fd8510, %fd8498, %fd8509;
	fma.rn.f64 	%fd8512, %fd8511, %fd21484, %fd21484;
	fma.rn.f64 	%fd8513, %fd8511, %fd8498, 0d3FF0000000000000;
	selp.f64 	%fd8514, %fd8513, %fd8512, %p591;
	and.b32  	%r2792, %r4834, 2;
	setp.eq.s32 	%p592, %r2792, 0;
	mov.f64 	%fd8515, 0d0000000000000000;
	sub.f64 	%fd8516, %fd8515, %fd8514;
	selp.f64 	%fd8517, %fd8514, %fd8516, %p592;
	add.f64 	%fd970, %fd957, %fd8517;
	ld.global.f64 	%fd8518, [%rd2+1776];
	ld.global.f64 	%fd8519, [%rd2+1784];
	ld.global.f64 	%fd8520, [%rd2+1792];
	sub.f64 	%fd8521, %fd8518, %fd1;
	sub.f64 	%fd8522, %fd8519, %fd2;
	sub.f64 	%fd8523, %fd8520, %fd3;
	mul.f64 	%fd8524, %fd8522, %fd8522;
	fma.rn.f64 	%fd8525, %fd8521, %fd8521, %fd8524;
	fma.rn.f64 	%fd8526, %fd8523, %fd8523, %fd8525;
	sqrt.rn.f64 	%fd8527, %fd8526;
	sub.f64 	%fd8528, %fd8518, %fd4;
	sub.f64 	%fd8529, %fd8519, %fd5;
	sub.f64 	%fd8530, %fd8520, %fd6;
	mul.f64 	%fd8531, %fd8529, %fd8529;
	fma.rn.f64 	%fd8532, %fd8528, %fd8528, %fd8531;
	fma.rn.f64 	%fd8533, %fd8530, %fd8530, %fd8532;
	sqrt.rn.f64 	%fd8534, %fd8533;
	add.f64 	%fd8535, %fd8527, %fd8534;
	mul.f64 	%fd971, %fd8535, 0d40C88B2F704A9409;
	abs.f64 	%fd972, %fd971;
	setp.eq.f64 	%p593, %fd972, 0d7FF0000000000000;
	@%p593 bra 	$L__BB0_671;
	mul.f64 	%fd8536, %fd971, 0d3FE45F306DC9C883;
	cvt.rni.s32.f64 	%r4835, %fd8536;
	cvt.rn.f64.s32 	%fd8537, %r4835;
	fma.rn.f64 	%fd8538, %fd8537, 0dBFF921FB54442D18, %fd971;
	fma.rn.f64 	%fd8539, %fd8537, 0dBC91A62633145C00, %fd8538;
	fma.rn.f64 	%fd21486, %fd8537, 0dB97B839A252049C0, %fd8539;
	setp.ltu.f64 	%p594, %fd972, 0d41E0000000000000;
	@%p594 bra 	$L__BB0_670;
	{ // callseq 148, 0
	.param .b64 param0;
	st.param.f64 	[param0], %fd971;
	.param .align 16 .b8 retval0[16];
	call.uni (retval0), 
	__internal_trig_reduction_slowpathd, 
	(
	param0
	);
	ld.param.f64 	%fd21486, [retval0];
	ld.param.b32 	%r4835, [retval0+8];
	} // callseq 148
$L__BB0_670:
	add.s32 	%r4836, %r4835, 1;
	bra.uni 	$L__BB0_672;
$L__BB0_671:
	mov.f64 	%fd8541, 0d0000000000000000;
	mul.rn.f64 	%fd21486, %fd971, %fd8541;
	mov.b32 	%r4836, 1;
$L__BB0_672:
	setp.eq.f64 	%p595, %fd972, 0d7FF0000000000000;
	shl.b32 	%r2795, %r4836, 6;
	cvt.u64.u32 	%rd604, %r2795;
	and.b64  	%rd605, %rd604, 64;
	mov.u64 	%rd606, __cudart_sin_cos_coeffs;
	add.s64 	%rd607, %rd606, %rd605;
	mul.rn.f64 	%fd8542, %fd21486, %fd21486;
	and.b32  	%r2796, %r4836, 1;
	setp.eq.b32 	%p596, %r2796, 1;
	selp.f64 	%fd8543, 0dBDA8FF8320FD8164, 0d3DE5DB65F9785EBA, %p596;
	ld.global.nc.v2.f64 	{%fd8544, %fd8545}, [%rd607];
	fma.rn.f64 	%fd8546, %fd8543, %fd8542, %fd8544;
	fma.rn.f64 	%fd8547, %fd8546, %fd8542, %fd8545;
	ld.global.nc.v2.f64 	{%fd8548, %fd8549}, [%rd607+16];
	fma.rn.f64 	%fd8550, %fd8547, %fd8542, %fd8548;
	fma.rn.f64 	%fd8551, %fd8550, %fd8542, %fd8549;
	ld.global.nc.v2.f64 	{%fd8552, %fd8553}, [%rd607+32];
	fma.rn.f64 	%fd8554, %fd8551, %fd8542, %fd8552;
	fma.rn.f64 	%fd8555, %fd8554, %fd8542, %fd8553;
	fma.rn.f64 	%fd8556, %fd8555, %fd21486, %fd21486;
	fma.rn.f64 	%fd8557, %fd8555, %fd8542, 0d3FF0000000000000;
	selp.f64 	%fd8558, %fd8557, %fd8556, %p596;
	and.b32  	%r2797, %r4836, 2;
	setp.eq.s32 	%p597, %r2797, 0;
	mov.f64 	%fd8559, 0d0000000000000000;
	sub.f64 	%fd8560, %fd8559, %fd8558;
	selp.f64 	%fd8561, %fd8558, %fd8560, %p597;
	add.f64 	%fd978, %fd965, %fd8561;
	@%p595 bra 	$L__BB0_675;
	mul.f64 	%fd8562, %fd971, 0d3FE45F306DC9C883;
	cvt.rni.s32.f64 	%r4837, %fd8562;
	cvt.rn.f64.s32 	%fd8563, %r4837;
	fma.rn.f64 	%fd8564, %fd8563, 0dBFF921FB54442D18, %fd971;
	fma.rn.f64 	%fd8565, %fd8563, 0dBC91A62633145C00, %fd8564;
	fma.rn.f64 	%fd21487, %fd8563, 0dB97B839A252049C0, %fd8565;
	setp.ltu.f64 	%p598, %fd972, 0d41E0000000000000;
	@%p598 bra 	$L__BB0_676;
	{ // callseq 149, 0
	.param .b64 param0;
	st.param.f64 	[param0], %fd971;
	.param .align 16 .b8 retval0[16];
	call.uni (retval0), 
	__internal_trig_reduction_slowpathd, 
	(
	param0
	);
	ld.param.f64 	%fd21487, [retval0];
	ld.param.b32 	%r4837, [retval0+8];
	} // callseq 149
	bra.uni 	$L__BB0_676;
$L__BB0_675:
	mov.f64 	%fd8567, 0d0000000000000000;
	mul.rn.f64 	%fd21487, %fd971, %fd8567;
	mov.b32 	%r4837, 0;
$L__BB0_676:
	shl.b32 	%r2800, %r4837, 6;
	cvt.u64.u32 	%rd608, %r2800;
	and.b64  	%rd609, %rd608, 64;
	add.s64 	%rd611, %rd606, %rd609;
	mul.rn.f64 	%fd8568, %fd21487, %fd21487;
	and.b32  	%r2801, %r4837, 1;
	setp.eq.b32 	%p599, %r2801, 1;
	selp.f64 	%fd8569, 0dBDA8FF8320FD8164, 0d3DE5DB65F9785EBA, %p599;
	ld.global.nc.v2.f64 	{%fd8570, %fd8571}, [%rd611];
	fma.rn.f64 	%fd8572, %fd8569, %fd8568, %fd8570;
	fma.rn.f64 	%fd8573, %fd8572, %fd8568, %fd8571;
	ld.global.nc.v2.f64 	{%fd8574, %fd8575}, [%rd611+16];
	fma.rn.f64 	%fd8576, %fd8573, %fd8568, %fd8574;
	fma.rn.f64 	%fd8577, %fd8576, %fd8568, %fd8575;
	ld.global.nc.v2.f64 	{%fd8578, %fd8579}, [%rd611+32];
	fma.rn.f64 	%fd8580, %fd8577, %fd8568, %fd8578;
	fma.rn.f64 	%fd8581, %fd8580, %fd8568, %fd8579;
	fma.rn.f64 	%fd8582, %fd8581, %fd21487, %fd21487;
	fma.rn.f64 	%fd8583, %fd8581, %fd8568, 0d3FF0000000000000;
	selp.f64 	%fd8584, %fd8583, %fd8582, %p599;
	and.b32  	%r2802, %r4837, 2;
	setp.eq.s32 	%p600, %r2802, 0;
	mov.f64 	%fd8585, 0d0000000000000000;
	sub.f64 	%fd8586, %fd8585, %fd8584;
	selp.f64 	%fd8587, %fd8584, %fd8586, %p600;
	add.f64 	%fd983, %fd970, %fd8587;
	ld.global.f64 	%fd8588, [%rd2+1800];
	ld.global.f64 	%fd8589, [%rd2+1808];
	ld.global.f64 	%fd8590, [%rd2+1816];
	sub.f64 	%fd8591, %fd8588, %fd1;
	sub.f64 	%fd8592, %fd8589, %fd2;
	sub.f64 	%fd8593, %fd8590, %fd3;
	mul.f64 	%fd8594, %fd8592, %fd8592;
	fma.rn.f64 	%fd8595, %fd8591, %fd8591, %fd8594;
	fma.rn.f64 	%fd8596, %fd8593, %fd8593, %fd8595;
	sqrt.rn.f64 	%fd8597, %fd8596;
	sub.f64 	%fd8598, %fd8588, %fd4;
	sub.f64 	%fd8599, %fd8589, %fd5;
	sub.f64 	%fd8600, %fd8590, %fd6;
	mul.f64 	%fd8601, %fd8599, %fd8599;
	fma.rn.f64 	%fd8602, %fd8598, %fd8598, %fd8601;
	fma.rn.f64 	%fd8603, %fd8600, %fd8600, %fd8602;
	sqrt.rn.f64 	%fd8604, %fd8603;
	add.f64 	%fd8605, %fd8597, %fd8604;
	mul.f64 	%fd984, %fd8605, 0d40C88B2F704A9409;
	abs.f64 	%fd985, %fd984;
	setp.eq.f64 	%p601, %fd985, 0d7FF0000000000000;
	@%p601 bra 	$L__BB0_680;
	mul.f64 	%fd8606, %fd984, 0d3FE45F306DC9C883;
	cvt.rni.s32.f64 	%r4838, %fd8606;
	cvt.rn.f64.s32 	%fd8607, %r4838;
	fma.rn.f64 	%fd8608, %fd8607, 0dBFF921FB54442D18, %fd984;
	fma.rn.f64 	%fd8609, %fd8607, 0dBC91A62633145C00, %fd8608;
	fma.rn.f64 	%fd21489, %fd8607, 0dB97B839A252049C0, %fd8609;
	setp.ltu.f64 	%p602, %fd985, 0d41E0000000000000;
	@%p602 bra 	$L__BB0_679;
	{ // callseq 150, 0
	.param .b64 param0;
	st.param.f64 	[param0], %fd984;
	.param .align 16 .b8 retval0[16];
	call.uni (retval0), 
	__internal_trig_reduction_slowpathd, 
	(
	param0
	);
	ld.param.f64 	%fd21489, [retval0];
	ld.param.b32 	%r4838, [retval0+8];
	} // callseq 150
$L__BB0_679:
	add.s32 	%r4839, %r4838, 1;
	bra.uni 	$L__BB0_681;
$L__BB0_680:
	mov.f64 	%fd8611, 0d0000000000000000;
	mul.rn.f64 	%fd21489, %fd984, %fd8611;
	mov.b32 	%r4839, 1;
$L__BB0_681:
	setp.eq.f64 	%p603, %fd985, 0d7FF0000000000000;
	shl.b32 	%r2805, %r4839, 6;
	cvt.u64.u32 	%rd612, %r2805;
	and.b64  	%rd613, %rd612, 64;
	mov.u64 	%rd614, __cudart_sin_cos_coeffs;
	add.s64 	%rd615, %rd614, %rd613;
	mul.rn.f64 	%fd8612, %fd21489, %fd21489;
	and.b32  	%r2806, %r4839, 1;
	setp.eq.b32 	%p604, %r2806, 1;
	selp.f64 	%fd8613, 0dBDA8FF8320FD8164, 0d3DE5DB65F9785EBA, %p604;
	ld.global.nc.v2.f64 	{%fd8614, %fd8615}, [%rd615];
	fma.rn.f64 	%fd8616, %fd8613, %fd8612, %fd8614;
	fma.rn.f64 	%fd8617, %fd8616, %fd8612, %fd8615;
	ld.global.nc.v2.f64 	{%fd8618, %fd8619}, [%rd615+16];
	fma.rn.f64 	%fd8620, %fd8617, %fd8612, %fd8618;
	fma.rn.f64 	%fd8621, %fd8620, %fd8612, %fd8619;
	ld.global.nc.v2.f64 	{%fd8622, %fd8623}, [%rd615+32];
	fma.rn.f64 	%fd8624, %fd8621, %fd8612, %fd8622;
	fma.rn.f64 	%fd8625, %fd8624, %fd8612, %fd8623;
	fma.rn.f64 	%fd8626, %fd8625, %fd21489, %fd21489;
	fma.rn.f64 	%fd8627, %fd8625, %fd8612, 0d3FF0000000000000;
	selp.f64 	%fd8628, %fd8627, %fd8626, %p604;
	and.b32  	%r2807, %r4839, 2;
	setp.eq.s32 	%p605, %r2807, 0;
	mov.f64 	%fd8629, 0d0000000000000000;
	sub.f64 	%fd8630, %fd8629, %fd8628;
	selp.f64 	%fd8631, %fd8628, %fd8630, %p605;
	add.f64 	%fd991, %fd978, %fd8631;
	@%p603 bra 	$L__BB0_684;
	mul.f64 	%fd8632, %fd984, 0d3FE45F306DC9C883;
	cvt.rni.s32.f64 	%r4840, %fd8632;
	cvt.rn.f64.s32 	%fd8633, %r4840;
	fma.rn.f64 	%fd8634, %fd8633, 0dBFF921FB54442D18, %fd984;
	fma.rn.f64 	%fd8635, %fd8633, 0dBC91A62633145C00, %fd8634;
	fma.rn.f64 	%fd21490, %fd8633, 0dB97B839A252049C0, %fd8635;
	setp.ltu.f64 	%p606, %fd985, 0d41E0000000000000;
	@%p606 bra 	$L__BB0_685;
	{ // callseq 151, 0
	.param .b64 param0;
	st.param.f64 	[param0], %fd984;
	.param .align 16 .b8 retval0[16];
	call.uni (retval0), 
	__internal_trig_reduction_slowpathd, 
	(
	param0
	);
	ld.param.f64 	%fd21490, [retval0];
	ld.param.b32 	%r4840, [retval0+8];
	} // callseq 151
	bra.uni 	$L__BB0_685;
$L__BB0_684:
	mov.f64 	%fd8637, 0d0000000000000000;
	mul.rn.f64 	%fd21490, %fd984, %fd8637;
	mov.b32 	%r4840, 0;
$L__BB0_685:
	shl.b32 	%r2810, %r4840, 6;
	cvt.u64.u32 	%rd616, %r2810;
	and.b64  	%rd617, %rd616, 64;
	add.s64 	%rd619, %rd614, %rd617;
	mul.rn.f64 	%fd8638, %fd21490, %fd21490;
	and.b32  	%r2811, %r4840, 1;
	setp.eq.b32 	%p607, %r2811, 1;
	selp.f64 	%fd8639, 0dBDA8FF8320FD8164, 0d3DE5DB65F9785EBA, %p607;
	ld.global.nc.v2.f64 	{%fd8640, %fd8641}, [%rd619];
	fma.rn.f64 	%fd8642, %fd8639, %fd8638, %fd8640;
	fma.rn.f64 	%fd8643, %fd8642, %fd8638, %fd8641;
	ld.global.nc.v2.f64 	{%fd8644, %fd8645}, [%rd619+16];
	fma.rn.f64 	%fd8646, %fd8643, %fd8638, %fd8644;
	fma.rn.f64 	%fd8647, %fd8646, %fd8638, %fd8645;
	ld.global.nc.v2.f64 	{%fd8648, %fd8649}, [%rd619+32];
	fma.rn.f64 	%fd8650, %fd8647, %fd8638, %fd8648;
	fma.rn.f64 	%fd8651, %fd8650, %fd8638, %fd8649;
	fma.rn.f64 	%fd8652, %fd8651, %fd21490, %fd21490;
	fma.rn.f64 	%fd8653, %fd8651, %fd8638, 0d3FF0000000000000;
	selp.f64 	%fd8654, %fd8653, %fd8652, %p607;
	and.b32  	%r2812, %r4840, 2;
	setp.eq.s32 	%p608, %r2812, 0;
	mov.f64 	%fd8655, 0d0000000000000000;
	sub.f64 	%fd8656, %fd8655, %fd8654;
	selp.f64 	%fd8657, %fd8654, %fd8656, %p608;
	add.f64 	%fd996, %fd983, %fd8657;
	ld.global.f64 	%fd8658, [%rd2+1824];
	ld.global.f64 	%fd8659, [%rd2+1832];
	ld.global.f64 	%fd8660, [%rd2+1840];
	sub.f64 	%fd8661, %fd8658, %fd1;
	sub.f64 	%fd8662, %fd8659, %fd2;
	sub.f64 	%fd8663, %fd8660, %fd3;
	mul.f64 	%fd8664, %fd8662, %fd8662;
	fma.rn.f64 	%fd8665, %fd8661, %fd8661, %fd8664;
	fma.rn.f64 	%fd8666, %fd8663, %fd8663, %fd8665;
	sqrt.rn.f64 	%fd8667, %fd8666;
	sub.f64 	%fd8668, %fd8658, %fd4;
	sub.f64 	%fd8669, %fd8659, %fd5;
	sub.f64 	%fd8670, %fd8660, %fd6;
	mul.f64 	%fd8671, %fd8669, %fd8669;
	fma.rn.f64 	%fd8672, %fd8668, %fd8668, %fd8671;
	fma.rn.f64 	%fd8673, %fd8670, %fd8670, %fd8672;
	sqrt.rn.f64 	%fd8674, %fd8673;
	add.f64 	%fd8675, %fd8667, %fd8674;
	mul.f64 	%fd997, %fd8675, 0d40C88B2F704A9409;
	abs.f64 	%fd998, %fd997;
	setp.eq.f64 	%p609, %fd998, 0d7FF0000000000000;
	@%p609 bra 	$L__BB0_689;
	mul.f64 	%fd8676, %fd997, 0d3FE45F306DC9C883;
	cvt.rni.s32.f64 	%r4841, %fd8676;
	cvt.rn.f64.s32 	%fd8677, %r4841;
	fma.rn.f64 	%fd8678, %fd8677, 0dBFF921FB54442D18, %fd997;
	fma.rn.f64 	%fd8679, %fd8677, 0dBC91A62633145C00, %fd8678;
	fma.rn.f64 	%fd21492, %fd8677, 0dB97B839A252049C0, %fd8679;
	setp.ltu.f64 	%p610, %fd998, 0d41E0000000000000;
	@%p610 bra 	$L__BB0_688;
	{ // callseq 152, 0
	.param .b64 param0;
	st.param.f64 	[param0], %fd997;
	.param .align 16 .b8 retval0[16];
	call.uni (retval0), 
	__internal_trig_reduction_slowpathd, 
	(
	param0
	);
	ld.param.f64 	%fd21492, [retval0];
	ld.param.b32 	%r4841, [retval0+8];
	} // callseq 152
$L__BB0_688:
	add.s32 	%r4842, %r4841, 1;
	bra.uni 	$L__BB0_690;
$L__BB0_689:
	mov.f64 	%fd8681, 0d0000000000000000;
	mul.rn.f64 	%fd21492, %fd997, %fd8681;
	mov.b32 	%r4842, 1;
$L__BB0_690:
	setp.eq.f64 	%p611, %fd998, 0d7FF0000000000000;
	shl.b32 	%r2815, %r4842, 6;
	cvt.u64.u32 	%rd620, %r2815;
	and.b64  	%rd621, %rd620, 64;
	mov.u64 	%rd622, __cudart_sin_cos_coeffs;
	add.s64 	%rd623, %rd622, %rd621;
	mul.rn.f64 	%fd8682, %fd21492, %fd21492;
	and.b32  	%r2816, %r4842, 1;
	setp.eq.b32 	%p612, %r2816, 1;
	selp.f64 	%fd8683, 0dBDA8FF8320FD8164, 0d3DE5DB65F9785EBA, %p612;
	ld.global.nc.v2.f64 	{%fd8684, %fd8685}, [%rd623];
	fma.rn.f64 	%fd8686, %fd8683, %fd8682, %fd8684;
	fma.rn.f64 	%fd8687, %fd8686, %fd8682, %fd8685;
	ld.global.nc.v2.f64 	{%fd8688, %fd8689}, [%rd623+16];
	fma.rn.f64 	%fd8690, %fd8687, %fd8682, %fd8688;
	fma.rn.f64 	%fd8691, %fd8690, %fd8682, %fd8689;
	ld.global.nc.v2.f64 	{%fd8692, %fd8693}, [%rd623+32];
	fma.rn.f64 	%fd8694, %fd8691, %fd8682, %fd8692;
	fma.rn.f64 	%fd8695, %fd8694, %fd8682, %fd8693;
	fma.rn.f64 	%fd8696, %fd8695, %fd21492, %fd21492;
	fma.rn.f64 	%fd8697, %fd8695, %fd8682, 0d3FF0000000000000;
	selp.f64 	%fd8698, %fd8697, %fd8696, %p612;
	and.b32  	%r2817, %r4842, 2;
	setp.eq.s32 	%p613, %r2817, 0;
	mov.f64 	%fd8699, 0d0000000000000000;
	sub.f64 	%fd8700, %fd8699, %fd8698;
	selp.f64 	%fd8701, %fd8698, %fd8700, %p613;
	add.f64 	%fd1004, %fd991, %fd8701;
	@%p611 bra 	$L__BB0_693;
	mul.f64 	%fd8702, %fd997, 0d3FE45F306DC9C883;
	cvt.rni.s32.f64 	%r4843, %fd8702;
	cvt.rn.f64.s32 	%fd8703, %r4843;
	fma.rn.f64 	%fd8704, %fd8703, 0dBFF921FB54442D18, %fd997;
	fma.rn.f64 	%fd8705, %fd8703, 0dBC91A62633145C00, %fd8704;
	fma.rn.f64 	%fd21493, %fd8703, 0dB97B839A252049C0, %fd8705;
	setp.ltu.f64 	%p614, %fd998, 0d41E0000000000000;
	@%p614 bra 	$L__BB0_694;
	{ // callseq 153, 0
	.param .b64 param0;
	st.param.f64 	[param0], %fd997;
	.param .align 16 .b8 retval0[16];
	call.uni (retval0), 
	__internal_trig_reduction_slowpathd, 
	(
	param0
	);
	ld.param.f64 	%fd21493, [retval0];
	ld.param.b32 	%r4843, [retval0+8];
	} // callseq 153
	bra.uni 	$L__BB0_694;
$L__BB0_693:
	mov.f64 	%fd8707, 0d0000000000000000;
	mul.rn.f64 	%fd21493, %fd997, %fd8707;
	mov.b32 	%r4843, 0;
$L__BB0_694:
	shl.b32 	%r2820, %r4843, 6;
	cvt.u64.u32 	%rd624, %r2820;
	and.b64  	%rd625, %rd624, 64;
	add.s64 	%rd627, %rd622, %rd625;
	mul.rn.f64 	%fd8708, %fd21493, %fd21493;
	and.b32  	%r2821, %r4843, 1;
	setp.eq.b32 	%p615, %r2821, 1;
	selp.f64 	%fd8709, 0dBDA8FF8320FD8164, 0d3DE5DB65F9785EBA, %p615;
	ld.global.nc.v2.f64 	{%fd8710, %fd8711}, [%rd627];
	fma.rn.f64 	%fd8712, %fd8709, %fd8708, %fd8710;
	fma.rn.f64 	%fd8713, %fd8712, %fd8708, %fd8711;
	ld.global.nc.v2.f64 	{%fd8714, %fd8715}, [%rd627+16];
	fma.rn.f64 	%fd8716, %fd8713, %fd8708, %fd8714;
	fma.rn.f64 	%fd8717, %fd8716, %fd8708, %fd8715;
	ld.global.nc.v2.f64 	{%fd8718, %fd8719}, [%rd627+32];
	fma.rn.f64 	%fd8720, %fd8717, %fd8708, %fd8718;
	fma.rn.f64 	%fd8721, %fd8720, %fd8708, %fd8719;
	fma.rn.f64 	%fd8722, %fd8721, %fd21493, %fd21493;
	fma.rn.f64 	%fd8723, %fd8721, %fd8708, 0d3FF0000000000000;
	selp.f64 	%fd8724, %fd8723, %fd8722, %p615;
	and.b32  	%r2822, %r4843, 2;
	setp.eq.s32 	%p616, %r2822, 0;
	mov.f64 	%fd8725, 0d0000000000000000;
	sub.f64 	%fd8726, %fd8725, %fd8724;
	selp.f64 	%fd8727, %fd8724, %fd8726, %p616;
	add.f64 	%fd1009, %fd996, %fd8727;
	ld.global.f64 	%fd8728, [%rd2+1848];
	ld.global.f64 	%fd8729, [%rd2+1856];
	ld.global.f64 	%fd8730, [%rd2+1864];
	sub.f64 	%fd8731, %fd8728, %fd1;
	sub.f64 	%fd8732, %fd8729, %fd2;
	sub.f64 	%fd8733, %fd8730, %fd3;
	mul.f64 	%fd8734, %fd8732, %fd8732;
	fma.rn.f64 	%fd8735, %fd8731, %fd8731, %fd8734;
	fma.rn.f64 	%fd8736, %fd8733, %fd8733, %fd8735;
	sqrt.rn.f64 	%fd8737, %fd8736;
	sub.f64 	%fd8738, %fd8728, %fd4;
	sub.f64 	%fd8739, %fd8729, %fd5;
	sub.f64 	%fd8740, %fd8730, %fd6;
	mul.f64 	%fd8741, %fd8739, %fd8739;
	fma.rn.f64 	%fd8742, %fd8738, %fd8738, %fd8741;
	fma.rn.f64 	%fd8743, %fd8740, %fd8740, %fd8742;
	sqrt.rn.f64 	%fd8744, %fd8743;
	add.f64 	%fd8745, %fd8737, %fd8744;
	mul.f64 	%fd1010, %fd8745, 0d40C88B2F704A9409;
	abs.f64 	%fd1011, %fd1010;
	setp.eq.f64 	%p617, %fd1011, 0d7FF0000000000000;
	@%p617 bra 	$L__BB0_698;
	mul.f64 	%fd8746, %fd1010, 0d3FE45F306DC9C883;
	cvt.rni.s32.f64 	%r4844, %fd8746;
	cvt.rn.f64.s32 	%fd8747, %r4844;
	fma.rn.f64 	%fd8748, %fd8747, 0dBFF921FB54442D18, %fd1010;
	fma.rn.f64 	%fd8749, %fd8747, 0dBC91A62633145C00, %fd8748;
	fma.rn.f64 	%fd21495, %fd8747, 0dB97B839A252049C0, %fd8749;
	setp.ltu.f64 	%p618, %fd1011, 0d41E0000000000000;
	@%p618 bra 	$L__BB0_697;
	{ // callseq 154, 0
	.param .b64 param0;
	st.param.f64 	[param0], %fd1010;
	.param .align 16 .b8 retval0[16];
	call.uni (retval0), 
	__internal_trig_reduction_slowpathd, 
	(
	param0
	);
	ld.param.f64 	%fd21495, [retval0];
	ld.param.b32 	%r4844, [retval0+8];
	} // callseq 154
$L__BB0_697:
	add.s32 	%r4845, %r4844, 1;
	bra.uni 	$L__BB0_699;
$L__BB0_698:
	mov.f64 	%fd8751, 0d0000000000000000;
	mul.rn.f64 	%fd21495, %fd1010, %fd8751;
	mov.b32 	%r4845, 1;
$L__BB0_699:
	setp.eq.f64 	%p619, %fd1011, 0d7FF0000000000000;
	shl.b32 	%r2825, %r4845, 6;
	cvt.u64.u32 	%rd628, %r2825;
	and.b64  	%rd629, %rd628, 64;
	mov.u64 	%rd630, __cudart_sin_cos_coeffs;
	add.s64 	%rd631, %rd630, %rd629;
	mul.rn.f64 	%fd8752, %fd21495, %fd21495;
	and.b32  	%r2826, %r4845, 1;
	setp.eq.b32 	%p620, %r2826, 1;
	selp.f64 	%fd8753, 0dBDA8FF8320FD8164, 0d3DE5DB65F9785EBA, %p620;
	ld.global.nc.v2.f64 	{%fd8754, %fd8755}, [%rd631];
	fma.rn.f64 	%fd8756, %fd8753, %fd8752, %fd8754;
	fma.rn.f64 	%fd8757, %fd8756, %fd8752, %fd8755;
	ld.global.nc.v2.f64 	{%fd8758, %fd8759}, [%rd631+16];
	fma.rn.f64 	%fd8760, %fd8757, %fd8752, %fd8758;
	fma.rn.f64 	%fd8761, %fd8760, %fd8752, %fd8759;
	ld.global.nc.v2.f64 	{%fd8762, %fd8763}, [%rd631+32];
	fma.rn.f64 	%fd8764, %fd8761, %fd8752, %fd8762;
	fma.rn.f64 	%fd8765, %fd8764, %fd8752, %fd8763;
	fma.rn.f64 	%fd8766, %fd8765, %fd21495, %fd21495;
	fma.rn.f64 	%fd8767, %fd8765, %fd8752, 0d3FF0000000000000;
	selp.f64 	%fd8768, %fd8767, %fd8766, %p620;
	and.b32  	%r2827, %r4845, 2;
	setp.eq.s32 	%p621, %r2827, 0;
	mov.f64 	%fd8769, 0d0000000000000000;
	sub.f64 	%fd8770, %fd8769, %fd8768;
	selp.f64 	%fd8771, %fd8768, %fd8770, %p621;
	add.f64 	%fd1017, %fd1004, %fd8771;
	@%p619 bra 	$L__BB0_702;
	mul.f64 	%fd8772, %fd1010, 0d3FE45F306DC9C883;
	cvt.rni.s32.f64 	%r4846, %fd8772;
	cvt.rn.f64.s32 	%fd8773, %r4846;
	fma.rn.f64 	%fd8774, %fd8773, 0dBFF921FB54442D18, %fd1010;
	fma.rn.f64 	%fd8775, %fd8773, 0dBC91A62633145C00, %fd8774;
	fma.rn.f64 	%fd21496, %fd8773, 0dB97B839A252049C0, %fd8775;
	setp.ltu.f64 	%p622, %fd1011, 0d41E0000000000000;
	@%p622 bra 	$L__BB0_703;
	{ // callseq 155, 0
	.param .b64 param0;
	st.param.f64 	[param0], %fd1010;
	.param .align 16 .b8 retval0[16];
	call.uni (retval0), 
	__internal_trig_reduction_slowpathd, 
	(
	param0
	);
	ld.param.f64 	%fd21496, [retval0];
	ld.param.b32 	%r4846, [retval0+8];
	} // callseq 155
	bra.uni 	$L__BB0_703;
$L__BB0_702:
	mov.f64 	%fd8777, 0d0000000000000000;
	mul.rn.f64 	%fd21496, %fd1010, %fd8777;
	mov.b32 	%r4846, 0;
$L__BB0_703:
	shl.b32 	%r2830, %r4846, 6;
	cvt.u64.u32 	%rd632, %r2830;
	and.b64  	%rd633, %rd632, 64;
	add.s64 	%rd635, %rd630, %rd633;
	mul.rn.f64 	%fd8778, %fd21496, %fd21496;
	and.b32  	%r2831, %r4846, 1;
	setp.eq.b32 	%p623, %r2831, 1;
	selp.f64 	%fd8779, 0dBDA8FF8320FD8164, 0d3DE5DB65F9785EBA, %p623;
	ld.global.nc.v2.f64 	{%fd8780, %fd8781}, [%rd635];
	fma.rn.f64 	%fd8782, %fd8779, %fd8778, %fd8780;
	fma.rn.f64 	%fd8783, %fd8782, %fd8778, %fd8781;
	ld.global.nc.v2.f64 	{%fd8784, %fd8785}, [%rd635+16];
	fma.rn.f64 	%fd8786, %fd8783, %fd8778, %fd8784;
	fma.rn.f64 	%fd8787, %fd8786, %fd8778, %fd8785;
	ld.global.nc.v2.f64 	{%fd8788, %fd8789}, [%rd635+32];
	fma.rn.f64 	%fd8790, %fd8787, %fd8778, %fd8788;
	fma.rn.f64 	%fd8791, %fd8790, %fd8778, %fd8789;
	fma.rn.f64 	%fd8792, %fd8791, %fd21496, %fd21496;
	fma.rn.f64 	%fd8793, %fd8791, %fd8778, 0d3FF0000000000000;
	selp.f64 	%fd8794, %fd8793, %fd8792, %p623;
	and.b32  	%r2832, %r4846, 2;
	setp.eq.s32 	%p624, %r2832, 0;
	mov.f64 	%fd8795, 0d0000000000000000;
	sub.f64 	%fd8796, %fd8795, %fd8794;
	selp.f64 	%fd8797, %fd8794, %fd8796, %p624;
	add.f64 	%fd1022, %fd1009, %fd8797;
	ld.global.f64 	%fd8798, [%rd2+1872];
	ld.global.f64 	%fd8799, [%rd2+1880];
	ld.global.f64 	%fd8800, [%rd2+1888];
	sub.f64 	%fd8801, %fd8798, %fd1;
	sub.f64 	%fd8802, %fd8799, %fd2;
	sub.f64 	%fd8803, %fd8800, %fd3;
	mul.f64 	%fd8804, %fd8802, %fd8802;
	fma.rn.f64 	%fd8805, %fd8801, %fd8801, %fd8804;
	fma.rn.f64 	%fd8806, %fd8803, %fd8803, %fd8805;
	sqrt.rn.f64 	%fd8807, %fd8806;
	sub.f64 	%fd8808, %fd8798, %fd4;
	sub.f64 	%fd8809, %fd8799, %fd5;
	sub.f64 	%fd8810, %fd8800, %fd6;
	mul.f64 	%fd8811, %fd8809, %fd8809;
	fma.rn.f64 	%fd8812, %fd8808, %fd8808, %fd8811;
	fma.rn.f64 	%fd8813, %fd8810, %fd8810, %fd8812;
	sqrt.rn.f64 	%fd8814, %fd8813;
	add.f64 	%fd8815, %fd8807, %fd8814;
	mul.f64 	%fd1023, %fd8815, 0d40C88B2F704A9409;
	abs.f64 	%fd1024, %fd1023;
	setp.eq.f64 	%p625, %fd1024, 0d7FF0000000000000;
	@%p625 bra 	$L__BB0_707;
	mul.f64 	%fd8816, %fd1023, 0d3FE45F306DC9C883;
	cvt.rni.s32.f64 	%r4847, %fd8816;
	cvt.rn.f64.s32 	%fd8817, %r4847;
	fma.rn.f64 	%fd8818, %fd8817, 0dBFF921FB54442D18, %fd1023;
	fma.rn.f64 	%fd8819, %fd8817, 0dBC91A62633145C00, %fd8818;
	fma.rn.f64 	%fd21498, %fd8817, 0dB97B839A252049C0, %fd8819;
	setp.ltu.f64 	%p626, %fd1024, 0d41E0000000000000;
	@%p626 bra 	$L__BB0_706;
	{ // callseq 156, 0
	.param .b64 param0;
	st.param.f64 	[param0], %fd1023;
	.param .align 16 .b8 retval0[16];
	call.uni (retval0), 
	__internal_trig_reduction_slowpathd, 
	(
	param0
	);
	ld.param.f64 	%fd21498, [retval0];
	ld.param.b32 	%r4847, [retval0+8];
	} // callseq 156
$L__BB0_706:
	add.s32 	%r4848, %r4847, 1;
	bra.uni 	$L__BB0_708;
$L__BB0_707:
	mov.f64 	%fd8821, 0d0000000000000000;
	mul.rn.f64 	%fd21498, %fd1023, %fd8821;
	mov.b32 	%r4848, 1;
$L__BB0_708:
	setp.eq.f64 	%p627, %fd1024, 0d7FF0000000000000;
	shl.b32 	%r2835, %r4848, 6;
	cvt.u64.u32 	%rd636, %r2835;
	and.b64  	%rd637, %rd636, 64;
	mov.u64 	%rd638, __cudart_sin_cos_coeffs;
	add.s64 	%rd639, %rd638, %rd637;
	mul.rn.f64 	%fd8822, %fd21498, %fd21498;
	and.b32  	%r2836, %r4848, 1;
	setp.eq.b32 	%p628, %r2836, 1;
	selp.f64 	%fd8823, 0dBDA8FF8320FD8164, 0d3DE5DB65F9785EBA, %p628;
	ld.global.nc.v2.f64 	{%fd8824, %fd8825}, [%rd639];
	fma.rn.f64 	%fd8826, %fd8823, %fd8822, %fd8824;
	fma.rn.f64 	%fd8827, %fd8826, %fd8822, %fd8825;
	ld.global.nc.v2.f64 	{%fd8828, %fd8829}, [%rd639+16];
	fma.rn.f64 	%fd8830, %fd8827, %fd8822, %fd8828;
	fma.rn.f64 	%fd8831, %fd8830, %fd8822, %fd8829;
	ld.global.nc.v2.f64 	{%fd8832, %fd8833}, [%rd639+32];
	fma.rn.f64 	%fd8834, %fd8831, %fd8822, %fd8832;
	fma.rn.f64 	%fd8835, %fd8834, %fd8822, %fd8833;
	fma.rn.f64 	%fd8836, %fd8835, %fd21498, %fd21498;
	fma.rn.f64 	%fd8837, %fd8835, %fd8822, 0d3FF0000000000000;
	selp.f64 	%fd8838, %fd8837, %fd8836, %p628;
	and.b32  	%r2837, %r4848, 2;
	setp.eq.s32 	%p629, %r2837, 0;
	mov.f64 	%fd8839, 0d0000000000000000;
	sub.f64 	%fd8840, %fd8839, %fd8838;
	selp.f64 	%fd8841, %fd8838, %fd8840, %p629;
	add.f64 	%fd1030, %fd1017, %fd8841;
	@%p627 bra 	$L__BB0_711;
	mul.f64 	%fd8842, %fd1023, 0d3FE45F306DC9C883;
	cvt.rni.s32.f64 	%r4849, %fd8842;
	cvt.rn.f64.s32 	%fd8843, %r4849;
	fma.rn.f64 	%fd8844, %fd8843, 0dBFF921FB54442D18, %fd1023;
	fma.rn.f64 	%fd8845, %fd8843, 0dBC91A62633145C00, %fd8844;
	fma.rn.f64 	%fd21499, %fd8843, 0dB97B839A252049C0, %fd8845;
	setp.ltu.f64 	%p630, %fd1024, 0d41E0000000000000;
	@%p630 bra 	$L__BB0_712;
	{ // callseq 157, 0
	.param .b64 param0;
	st.param.f64 	[param0], %fd1023;
	.param .align 16 .b8 retval0[16];
	call.uni (retval0), 
	__internal_trig_reduction_slowpathd, 
	(
	param0
	);
	ld.param.f64 	%fd21499, [retval0];
	ld.param.b32 	%r4849, [retval0+8];
	} // callseq 157
	bra.uni 	$L__BB0_712;
$L__BB0_711:
	mov.f64 	%fd8847, 0d0000000000000000;
	mul.rn.f64 	%fd21499, %fd1023, %fd8847;
	mov.b32 	%r4849, 0;
$L__BB0_712:
	shl.b32 	%r2840, %r4849, 6;
	cvt.u64.u32 	%rd640, %r2840;
	and.b64  	%rd641, %rd640, 64;
	add.s64 	%rd643, %rd638, %rd641;
	mul.rn.f64 	%fd8848, %fd21499, %fd21499;
	and.b32  	%r2841, %r4849, 1;
	setp.eq.b32 	%p631, %r2841, 1;
	selp.f64 	%fd8849, 0dBDA8FF8320FD8164, 0d3DE5DB65F9785EBA, %p631;
	ld.global.nc.v2.f64 	{%fd8850, %fd8851}, [%rd643];
	fma.rn.f64 	%fd8852, %fd8849, %fd8848, %fd8850;
	fma.rn.f64 	%fd8853, %fd8852, %fd8848, %fd8851;
	ld.global.nc.v2.f64 	{%fd8854, %fd8855}, [%rd643+16];
	fma.rn.f64 	%fd8856, %fd8853, %fd8848, %fd8854;
	fma.rn.f64 	%fd8857, %fd8856, %fd8848, %fd8855;
	ld.global.nc.v2.f64 	{%fd8858, %fd8859}, [%rd643+32];
	fma.rn.f64 	%fd8860, %fd8857, %fd8848, %fd8858;
	fma.rn.f64 	%fd8861, %fd8860, %fd8848, %fd8859;
	fma.rn.f64 	%fd8862, %fd8861, %fd21499, %fd21499;
	fma.rn.f64 	%fd8863, %fd8861, %fd8848, 0d3FF0000000000000;
	selp.f64 	%fd8864, %fd8863, %fd8862, %p631;
	and.b32  	%r2842, %r4849, 2;
	setp.eq.s32 	%p632, %r2842, 0;
	mov.f64 	%fd8865, 0d0000000000000000;
	sub.f64 	%fd8866, %fd8865, %fd8864;
	selp.f64 	%fd8867, %fd8864, %fd8866, %p632;
	add.f64 	%fd1035, %fd1022, %fd8867;
	ld.global.f64 	%fd8868, [%rd2+1896];
	ld.global.f64 	%fd8869, [%rd2+1904];
	ld.global.f64 	%fd8870, [%rd2+1912];
	sub.f64 	%fd8871, %fd8868, %fd1;
	sub.f64 	%fd8872, %fd8869, %fd2;
	sub.f64 	%fd8873, %fd8870, %fd3;
	mul.f64 	%fd8874, %fd8872, %fd8872;
	fma.rn.f64 	%fd8875, %fd8871, %fd8871, %fd8874;
	fma.rn.f64 	%fd8876, %fd8873, %fd8873, %fd8875;
	sqrt.rn.f64 	%fd8877, %fd8876;
	sub.f64 	%fd8878, %fd8868, %fd4;
	sub.f64 	%fd8879, %fd8869, %fd5;
	sub.f64 	%fd8880, %fd8870, %fd6;
	mul.f64 	%fd8881, %fd8879, %fd8879;
	fma.rn.f64 	%fd8882, %fd8878, %fd8878, %fd8881;
	fma.rn.f64 	%fd8883, %fd8880, %fd8880, %fd8882;
	sqrt.rn.f64 	%fd8884, %fd8883;
	add.f64 	%fd8885, %fd8877, %fd8884;
	mul.f64 	%fd1036, %fd8885, 0d40C88B2F704A9409;
	abs.f64 	%fd1037, %fd1036;
	setp.eq.f64 	%p633, %fd1037, 0d7FF0000000000000;
	@%p633 bra 	$L__BB0_716;
	mul.f64 	%fd8886, %fd1036, 0d3FE45F306DC9C883;
	cvt.rni.s32.f64 	%r4850, %fd8886;
	cvt.rn.f64.s32 	%fd8887, %r4850;
	fma.rn.f64 	%fd8888, %fd8887, 0dBFF921FB54442D18, %fd1036;
	fma.rn.f64 	%fd8889, %fd8887, 0dBC91A62633145C00, %fd8888;
	fma.rn.f64 	%fd21501, %fd8887, 0dB97B839A252049C0, %fd8889;
	setp.ltu.f64 	%p634, %fd1037, 0d41E0000000000000;
	@%p634 bra 	$L__BB0_715;
	{ // callseq 158, 0
	.param .b64 param0;
	st.param.f64 	[param0], %fd1036;
	.param .align 16 .b8 retval0[16];
	call.uni (retval0), 
	__internal_trig_reduction_slowpathd, 
	(
	param0
	);
	ld.param.f64 	%fd21501, [retval0];
	ld.param.b32 	%r4850, [retval0+8];
	} // callseq 158
$L__BB0_715:
	add.s32 	%r4851, %r4850, 1;
	bra.uni 	$L__BB0_717;
$L__BB0_716:
	mov.f64 	%fd8891, 0d0000000000000000;
	mul.rn.f64 	%fd21501, %fd1036, %fd8891;
	mov.b32 	%r4851, 1;
$L__BB0_717:
	setp.eq.f64 	%p635, %fd1037, 0d7FF0000000000000;
	shl.b32 	%r2845, %r4851, 6;
	cvt.u64.u32 	%rd644, %r2845;
	and.b64  	%rd645, %rd644, 64;
	mov.u64 	%rd646, __cudart_sin_cos_coeffs;
	add.s64 	%rd647, %rd646, %rd645;
	mul.rn.f64 	%fd8892, %fd21501, %fd21501;
	and.b32  	%r2846, %r4851, 1;
	setp.eq.b32 	%p636, %r2846, 1;
	selp.f64 	%fd8893, 0dBDA8FF8320FD8164, 0d3DE5DB65F9785EBA, %p636;
	ld.global.nc.v2.f64 	{%fd8894, %fd8895}, [%rd647];
	fma.rn.f64 	%fd8896, %fd8893, %fd8892, %fd8894;
	fma.rn.f64 	%fd8897, %fd8896, %fd8892, %fd8895;
	ld.global.nc.v2.f64 	{%fd8898, %fd8899}, [%rd647+16];
	fma.rn.f64 	%fd8900, %fd8897, %fd8892, %fd8898;
	fma.rn.f64 	%fd8901, %fd8900, %fd8892, %fd8899;
	ld.global.nc.v2.f64 	{%fd8902, %fd8903}, [%rd647+32];
	fma.rn.f64 	%fd8904, %fd8901, %fd8892, %fd8902;
	fma.rn.f64 	%fd8905, %fd8904, %fd8892, %fd8903;
	fma.rn.f64 	%fd8906, %fd8905, %fd21501, %fd21501;
	fma.rn.f64 	%fd8907, %fd8905, %fd8892, 0d3FF0000000000000;
	selp.f64 	%fd8908, %fd8907, %fd8906, %p636;
	and.b32  	%r2847, %r4851, 2;
	setp.eq.s32 	%p637, %r2847, 0;
	mov.f64 	%fd8909, 0d0000000000000000;
	sub.f64 	%fd8910, %fd8909, %fd8908;
	selp.f64 	%fd8911, %fd8908, %fd8910, %p637;
	add.f64 	%fd1043, %fd1030, %fd8911;
	@%p635 bra 	$L__BB0_720;
	mul.f64 	%fd8912, %fd1036, 0d3FE45F306DC9C883;
	cvt.rni.s32.f64 	%r4852, %fd8912;
	cvt.rn.f64.s32 	%fd8913, %r4852;
	fma.rn.f64 	%fd8914, %fd8913, 0dBFF921FB54442D18, %fd1036;
	fma.rn.f64 	%fd8915, %fd8913, 0dBC91A62633145C00, %fd8914;
	fma.rn.f64 	%fd21502, %fd8913, 0dB97B839A252049C0, %fd8915;
	setp.ltu.f64 	%p638, %fd1037, 0d41E0000000000000;
	@%p638 bra 	$L__BB0_721;
	{ // callseq 159, 0
	.param .b64 param0;
	st.param.f64 	[param0], %fd1036;
	.param .align 16 .b8 retval0[16];
	call.uni (retval0), 
	__internal_trig_reduction_slowpathd, 
	(
	param0
	);
	ld.param.f64 	%fd21502, [retval0];
	ld.param.b32 	%r4852, [retval0+8];
	} // callseq 159
	bra.uni 	$L__BB0_721;
$L__BB0_720:
	mov.f64 	%fd8917, 0d0000000000000000;
	mul.rn.f64 	%fd21502, %fd1036, %fd8917;
	mov.b32 	%r4852, 0;
$L__BB0_721:
	shl.b32 	%r2850, %r4852, 6;
	cvt.u64.u32 	%rd648, %r2850;
	and.b64  	%rd649, %rd648, 64;
	add.s64 	%rd651, %rd646, %rd649;
	mul.rn.f64 	%fd8918, %fd21502, %fd21502;
	and.b32  	%r2851, %r4852, 1;
	setp.eq.b32 	%p639, %r2851, 1;
	selp.f64 	%fd8919, 0dBDA8FF8320FD8164, 0d3DE5DB65F9785EBA, %p639;
	ld.global.nc.v2.f64 	{%fd8920, %fd8921}, [%rd651];
	fma.rn.f64 	%fd8922, %fd8919, %fd8918, %fd8920;
	fma.rn.f64 	%fd8923, %fd8922, %fd8918, %fd8921;
	ld.global.nc.v2.f64 	{%fd8924, %fd8925}, [%rd651+16];
	fma.rn.f64 	%fd8926, %fd8923, %fd8918, %fd8924;
	fma.rn.f64 	%fd8927, %fd8926, %fd8918, %fd8925;
	ld.global.nc.v2.f64 	{%fd8928, %fd8929}, [%rd651+32];
	fma.rn.f64 	%fd8930, %fd8927, %fd8918, %fd8928;
	fma.rn.f64 	%fd8931, %fd8930, %fd8918, %fd8929;
	fma.rn.f64 	%fd8932, %fd8931, %fd21502, %fd21502;
	fma.rn.f64 	%fd8933, %fd8931, %fd8918, 0d3FF0000000000000;
	selp.f64 	%fd8934, %fd8933, %fd8932, %p639;
	and.b32  	%r2852, %r4852, 2;
	setp.eq.s32 	%p640, %r2852, 0;
	mov.f64 	%fd8935, 0d0000000000000000;
	sub.f64 	%fd8936, %fd8935, %fd8934;
	selp.f64 	%fd8937, %fd8934, %fd8936, %p640;
	add.f64 	%fd1048, %fd1035, %fd8937;
	ld.global.f64 	%fd8938, [%rd2+1920];
	ld.global.f64 	%fd8939, [%rd2+1928];
	ld.global.f64 	%fd8940, [%rd2+1936];
	sub.f64 	%fd8941, %fd8938, %fd1;
	sub.f64 	%fd8942, %fd8939, %fd2;
	sub.f64 	%fd8943, %fd8940, %fd3;
	mul.f64 	%fd8944, %fd8942, %fd8942;
	fma.rn.f64 	%fd8945, %fd8941, %fd8941, %fd8944;
	fma.rn.f64 	%fd8946, %fd8943, %fd8943, %fd8945;
	sqrt.rn.f64 	%fd8947, %fd8946;
	sub.f64 	%fd8948, %fd8938, %fd4;
	sub.f64 	%fd8949, %fd8939, %fd5;
	sub.f64 	%fd8950, %fd8940, %fd6;
	mul.f64 	%fd8951, %fd8949, %fd8949;
	fma.rn.f64 	%fd8952, %fd8948, %fd8948, %fd8951;
	fma.rn.f64 	%fd8953, %fd8950, %fd8950, %fd8952;
	sqrt.rn.f64 	%fd8954, %fd8953;
	add.f64 	%fd8955, %fd8947, %fd8954;
	mul.f64 	%fd1049, %fd8955, 0d40C88B2F704A9409;
	abs.f64 	%fd1050, %fd1049;
	setp.eq.f64 	%p641, %fd1050, 0d7FF0000000000000;
	@%p641 bra 	$L__BB0_725;
	mul.f64 	%fd8956, %fd1049, 0d3FE45F306DC9C883;
	cvt.rni.s32.f64 	%r4853, %fd8956;
	cvt.rn.f64.s32 	%fd8957, %r4853;
	fma.rn.f64 	%fd8958, %fd8957, 0dBFF921FB54442D18, %fd1049;
	fma.rn.f64 	%fd8959, %fd8957, 0dBC91A62633145C00, %fd8958;
	fma.rn.f64 	%fd21504, %fd8957, 0dB97B839A252049C0, %fd8959;
	setp.ltu.f64 	%p642, %fd1050, 0d41E0000000000000;
	@%p642 bra 	$L__BB0_724;
	{ // callseq 160, 0
	.param .b64 param0;
	st.param.f64 	[param0], %fd1049;
	.param .align 16 .b8 retval0[16];
	call.uni (retval0), 
	__internal_trig_reduction_slowpathd, 
	(
	param0
	);
	ld.param.f64 	%fd21504, [retval0];
	ld.param.b32 	%r4853, [retval0+8];
	} // callseq 160
$L__BB0_724:
	add.s32 	%r4854, %r4853, 1;
	bra.uni 	$L__BB0_726;
$L__BB0_725:
	mov.f64 	%fd8961, 0d0000000000000000;
	mul.rn.f64 	%fd21504, %fd1049, %fd8961;
	mov.b32 	%r4854, 1;
$L__BB0_726:
	setp.eq.f64 	%p643, %fd1050, 0d7FF0000000000000;
	shl.b32 	%r2855, %r4854, 6;
	cvt.u64.u32 	%rd652, %r2855;
	and.b64  	%rd653, %rd652, 64;
	mov.u64 	%rd654, __cudart_sin_cos_coeffs;
	add.s64 	%rd655, %rd654, %rd653;
	mul.rn.f64 	%fd8962, %fd21504, %fd21504;
	and.b32  	%r2856, %r4854, 1;
	setp.eq.b32 	%p644, %r2856, 1;
	selp.f64 	%fd8963, 0dBDA8FF8320FD8164, 0d3DE5DB65F9785EBA, %p644;
	ld.global.nc.v2.f64 	{%fd8964, %fd8965}, [%rd655];
	fma.rn.f64 	%fd8966, %fd8963, %fd8962, %fd8964;
	fma.rn.f64 	%fd8967, %fd8966, %fd8962, %fd8965;
	ld.global.nc.v2.f64 	{%fd8968, %fd8969}, [%rd655+16];
	fma.rn.f64 	%fd8970, %fd8967, %fd8962, %fd8968;
	fma.rn.f64 	%fd8971, %fd8970, %fd8962, %fd8969;
	ld.global.nc.v2.f64 	{%fd8972, %fd8973}, [%rd655+32];
	fma.rn.f64 	%fd8974, %fd8971, %fd8962, %fd8972;
	fma.rn.f64 	%fd8975, %fd8974, %fd8962, %fd8973;
	fma.rn.f64 	%fd8976, %fd8975, %fd21504, %fd21504;
	fma.rn.f64 	%fd8977, %fd8975, %fd8962, 0d3FF0000000000000;
	selp.f64 	%fd8978, %fd8977, %fd8976, %p644;
	and.b32  	%r2857, %r4854, 2;
	setp.eq.s32 	%p645, %r2857, 0;
	mov.f64 	%fd8979, 0d0000000000000000;
	sub.f64 	%fd8980, %fd8979, %fd8978;
	selp.f64 	%fd8981, %fd8978, %fd8980, %p645;
	add.f64 	%fd1056, %fd1043, %fd8981;
	@%p643 bra 	$L__BB0_729;
	mul.f64 	%fd8982, %fd1049, 0d3FE45F306DC9C883;
	cvt.rni.s32.f64 	%r4855, %fd8982;
	cvt.rn.f64.s32 	%fd8983, %r4855;
	fma.rn.f64 	%fd8984, %fd8983, 0dBFF921FB54442D18, %fd1049;
	fma.rn.f64 	%fd8985, %fd8983, 0dBC91A62633145C00, %fd8984;
	fma.rn.f64 	%fd21505, %fd8983, 0dB97B839A252049C0, %fd8985;
	setp.ltu.f64 	%p646, %fd1050, 0d41E0000000000000;
	@%p646 bra 	$L__BB0_730;
	{ // callseq 161, 0
	.param .b64 param0;
	st.param.f64 	[param0], %fd1049;
	.param .align 16 .b8 retval0[16];
	call.uni (retval0), 
	__internal_trig_reduction_slowpathd, 
	(
	param0
	);
	ld.param.f64 	%fd21505, [retval0];
	ld.param.b32 	%r4855, [retval0+8];
	} // callseq 161
	bra.uni 	$L__BB0_730;
$L__BB0_729:
	mov.f64 	%fd8987, 0d0000000000000000;
	mul.rn.f64 	%fd21505, %fd1049, %fd8987;
	mov.b32 	%r4855, 0;
$L__BB0_730:
	shl.b32 	%r2860, %r4855, 6;
	cvt.u64.u32 	%rd656, %r2860;
	and.b64  	%rd657, %rd656, 64;
	add.s64 	%rd659, %rd654, %rd657;
	mul.rn.f64 	%fd8988, %fd21505, %fd21505;
	and.b32  	%r2861, %r4855, 1;
	setp.eq.b32 	%p647, %r2861, 1;
	selp.f64 	%fd8989, 0dBDA8FF8320FD8164, 0d3DE5DB65F9785EBA, %p647;
	ld.global.nc.v2.f64 	{%fd8990, %fd8991}, [%rd659];
	fma.rn.f64 	%fd8992, %fd8989, %fd8988, %fd8990;
	fma.rn.f64 	%fd8993, %fd8992, %fd8988, %fd8991;
	ld.global.nc.v2.f64 	{%fd8994, %fd8995}, [%rd659+16];
	fma.rn.f64 	%fd8996, %fd8993, %fd8988, %fd8994;
	fma.rn.f64 	%fd8997, %fd8996, %fd8988, %fd8995;
	ld.global.nc.v2.f64 	{%fd8998, %fd8999}, [%rd659+32];
	fma.rn.f64 	%fd9000, %fd8997, %fd8988, %fd8998;
	fma.rn.f64 	%fd9001, %fd9000, %fd8988, %fd8999;
	fma.rn.f64 	%fd9002, %fd9001, %fd21505, %fd21505;
	fma.rn.f64 	%fd9003, %fd9001, %fd8988, 0d3FF0000000000000;
	selp.f64 	%fd9004, %fd9003, %fd9002, %p647;
	and.b32  	%r2862, %r4855, 2;
	setp.eq.s32 	%p648, %r2862, 0;
	mov.f64 	%fd9005, 0d0000000000000000;
	sub.f64 	%fd9006, %fd9005, %fd9004;
	selp.f64 	%fd9007, %fd9004, %fd9006, %p648;
	add.f64 	%fd1061, %fd1048, %fd9007;
	ld.global.f64 	%fd9008, [%rd2+1944];
	ld.global.f64 	%fd9009, [%rd2+1952];
	ld.global.f64 	%fd9010, [%rd2+1960];
	sub.f64 	%fd9011, %fd9008, %fd1;
	sub.f64 	%fd9012, %fd9009, %fd2;
	sub.f64 	%fd9013, %fd9010, %fd3;
	mul.f64 	%fd9014, %fd9012, %fd9012;
	fma.rn.f64 	%fd9015, %fd9011, %fd9011, %fd9014;
	fma.rn.f64 	%fd9016, %fd9013, %fd9013, %fd9015;
	sqrt.rn.f64 	%fd9017, %fd9016;
	sub.f64 	%fd9018, %fd9008, %fd4;
	sub.f64 	%fd9019, %fd9009, %fd5;
	sub.f64 	%fd9020, %fd9010, %fd6;
	mul.f64 	%fd9021, %fd9019, %fd9019;
	fma.rn.f64 	%fd9022, %fd9018, %fd9018, %fd9021;
	fma.rn.f64 	%fd9023, %fd9020, %fd9020, %fd9022;
	sqrt.rn.f64 	%fd9024, %fd9023;
	add.f64 	%fd9025, %fd9017, %fd9024;
	mul.f64 	%fd1062, %fd9025, 0d40C88B2F704A9409;
	abs.f64 	%fd1063, %fd1062;
	setp.eq.f64 	%p649, %fd1063, 0d7FF0000000000000;
	@%p649 bra 	$L__BB0_734;
	mul.f64 	%fd9026, %fd1062, 0d3FE45F306DC9C883;
	cvt.rni.s32.f64 	%r4856, %fd9026;
	cvt.rn.f64.s32 	%fd9027, %r4856;
	fma.rn.f64 	%fd9028, %fd9027, 0dBFF921FB54442D18, %fd1062;
	fma.rn.f64 	%fd9029, %fd9027, 0dBC91A62633145C00, %fd9028;
	fma.rn.f64 	%fd21507, %fd9027, 0dB97B839A252049C0, %fd9029;
	setp.ltu.f64 	%p650, %fd1063, 0d41E0000000000000;
	@%p650 bra 	$L__BB0_733;
	{ // callseq 162, 0
	.param .b64 param0;
	st.param.f64 	[param0], %fd1062;
	.param .align 16 .b8 retval0[16];
	call.uni (retval0), 
	__internal_trig_reduction_slowpathd, 
	(
	param0
	);
	ld.param.f64 	%fd21507, [retval0];
	ld.param.b32 	%r4856, [retval0+8];
	} // callseq 162
$L__BB0_733:
	add.s32 	%r4857, %r4856, 1;
	bra.uni 	$L__BB0_735;
$L__BB0_734:
	mov.f64 	%fd9031, 0d0000000000000000;
	mul.rn.f64 	%fd21507, %fd1062, %fd9031;
	mov.b32 	%r4857, 1;
$L__BB0_735:
	setp.eq.f64 	%p651, %fd1063, 0d7FF0000000000000;
	shl.b32 	%r2865, %r4857, 6;
	cvt.u64.u32 	%rd660, %r2865;
	and.b64  	%rd661, %rd660, 64;
	mov.u64 	%rd662, __cudart_sin_cos_coeffs;
	add.s64 	%rd663, %rd662, %rd661;
	mul.rn.f64 	%fd9032, %fd21507, %fd21507;
	and.b32  	%r2866, %r4857, 1;
	setp.eq.b32 	%p652, %r2866, 1;
	selp.f64 	%fd9033, 0dBDA8FF8320FD8164, 0d3DE5DB65F9785EBA, %p652;
	ld.global.nc.v2.f64 	{%fd9034, %fd9035}, [%rd663];
	fma.rn.f64 	%fd9036, %fd9033, %fd9032, %fd9034;
	fma.rn.f64 	%fd9037, %fd9036, %fd9032, %fd9035;
	ld.global.nc.v2.f64 	{%fd9038, %fd9039}, [%rd663+16];
	fma.rn.f64 	%fd9040, %fd9037, %fd9032, %fd9038;
	fma.rn.f64 	%fd9041, %fd9040, %fd9032, %fd9039;
	ld.global.nc.v2.f64 	{%fd9042, %fd9043}, [%rd663+32];
	fma.rn.f64 	%fd9044, %fd9041, %fd9032, %fd9042;
	fma.rn.f64 	%fd9045, %fd9044, %fd9032, %fd9043;
	fma.rn.f64 	%fd9046, %fd9045, %fd21507, %fd21507;
	fma.rn.f64 	%fd9047, %fd9045, %fd9032, 0d3FF0000000000000;
	selp.f64 	%fd9048, %fd9047, %fd9046, %p652;
	and.b32  	%r2867, %r4857, 2;
	setp.eq.s32 	%p653, %r2867, 0;
	mov.f64 	%fd9049, 0d0000000000000000;
	sub.f64 	%fd9050, %fd9049, %fd9048;
	selp.f64 	%fd9051, %fd9048, %fd9050, %p653;
	add.f64 	%fd1069, %fd1056, %fd9051;
	@%p651 bra 	$L__BB0_738;
	mul.f64 	%fd9052, %fd1062, 0d3FE45F306DC9C883;
	cvt.rni.s32.f64 	%r4858, %fd9052;
	cvt.rn.f64.s32 	%fd9053, %r4858;
	fma.rn.f64 	%fd9054, %fd9053, 0dBFF921FB54442D18, %fd1062;
	fma.rn.f64 	%fd9055, %fd9053, 0dBC91A62633145C00, %fd9054;
	fma.rn.f64 	%fd21508, %fd9053, 0dB97B839A252049C0, %fd9055;
	setp.ltu.f64 	%p654, %fd1063, 0d41E0000000000000;
	@%p654 bra 	$L__BB0_739;
	{ // callseq 163, 0
	.param .b64 param0;
	st.param.f64 	[param0], %fd1062;
	.param .align 16 .b8 retval0[16];
	call.uni (retval0), 
	__internal_trig_reduction_slowpathd, 
	(
	param0
	);
	ld.param.f64 	%fd21508, [retval0];
	ld.param.b32 	%r4858, [retval0+8];
	} // callseq 163
	bra.uni 	$L__BB0_739;
$L__BB0_738:
	mov.f64 	%fd9057, 0d0000000000000000;
	mul.rn.f64 	%fd21508, %fd1062, %fd9057;
	mov.b32 	%r4858, 0;
$L__BB0_739:
	shl.b32 	%r2870, %r4858, 6;
	cvt.u64.u32 	%rd664, %r2870;
	and.b64  	%rd665, %rd664, 64;
	add.s64 	%rd667, %rd662, %rd665;
	mul.rn.f64 	%fd9058, %fd21508, %fd21508;
	and.b32  	%r2871, %r4858, 1;
	setp.eq.b32 	%p655, %r2871, 1;
	selp.f64 	%fd9059, 0dBDA8FF8320FD8164, 0d3DE5DB65F9785EBA, %p655;
	ld.global.nc.v2.f64 	{%fd9060, %fd9061}, [%rd667];
	fma.rn.f64 	%fd9062, %fd9059, %fd9058, %fd9060;
	fma.rn.f64 	%fd9063, %fd9062, %fd9058, %fd9061;
	ld.global.nc.v2.f64 	{%fd9064, %fd9065}, [%rd667+16];
	fma.rn.f64 	%fd9066, %fd9063, %fd9058, %fd9064;
	fma.rn.f64 	%fd9067, %fd9066, %fd9058, %fd9065;
	ld.global.nc.v2.f64 	{%fd9068, %fd9069}, [%rd667+32];
	fma.rn.f64 	%fd9070, %fd9067, %fd9058, %fd9068;
	fma.rn.f64 	%fd9071, %fd9070, %fd9058, %fd9069;
	fma.rn.f64 	%fd9072, %fd9071, %fd21508, %fd21508;
	fma.rn.f64 	%fd9073, %fd9071, %fd9058, 0d3FF0000000000000;
	selp.f64 	%fd9074, %fd9073, %fd9072, %p655;
	and.b32  	%r2872, %r4858, 2;
	setp.eq.s32 	%p656, %r2872, 0;
	mov.f64 	%fd9075, 0d0000000000000000;
	sub.f64 	%fd9076, %fd9075, %fd9074;
	selp.f64 	%fd9077, %fd9074, %fd9076, %p656;
	add.f64 	%fd1074, %fd1061, %fd9077;
	ld.global.f64 	%fd9078, [%rd2+1968];
	ld.global.f64 	%fd9079, [%rd2+1976];
	ld.global.f64 	%fd9080, [%rd2+1984];
	sub.f64 	%fd9081, %fd9078, %fd1;
	sub.f64 	%fd9082, %fd9079, %fd2;
	sub.f64 	%fd9083, %fd9080, %fd3;
	mul.f64 	%fd9084, %fd9082, %fd9082;
	fma.rn.f64 	%fd9085, %fd9081, %fd9081, %fd9084;
	fma.rn.f64 	%fd9086, %fd9083, %fd9083, %fd9085;
	sqrt.rn.f64 	%fd9087, %fd9086;
	sub.f64 	%fd9088, %fd9078, %fd4;
	sub.f64 	%fd9089, %fd9079, %fd5;
	sub.f64 	%fd9090, %fd9080, %fd6;
	mul.f64 	%fd9091, %fd9089, %fd9089;
	fma.rn.f64 	%fd9092, %fd9088, %fd9088, %fd9091;
	fma.rn.f64 	%fd9093, %fd9090, %fd9090, %fd9092;
	sqrt.rn.f64 	%fd9094, %fd9093;
	add.f64 	%fd9095, %fd9087, %fd9094;
	mul.f64 	%fd1075, %fd9095, 0d40C88B2F704A9409;
	abs.f64 	%fd1076, %fd1075;
	setp.eq.f64 	%p657, %fd1076, 0d7FF0000000000000;
	@%p657 bra 	$L__BB0_743;
	mul.f64 	%fd9096, %fd1075, 0d3FE45F306DC9C883;
	cvt.rni.s32.f64 	%r4859, %fd9096;
	cvt.rn.f64.s32 	%fd9097, %r4859;
	fma.rn.f64 	%fd9098, %fd9097, 0dBFF921FB54442D18, %fd1075;
	fma.rn.f64 	%fd9099, %fd9097, 0dBC91A62633145C00, %fd9098;
	fma.rn.f64 	%fd21510, %fd9097, 0dB97B839A252049C0, %fd9099;
	setp.ltu.f64 	%p658, %fd1076, 0d41E0000000000000;
	@%p658 bra 	$L__BB0_742;
	{ // callseq 164, 0
	.param .b64 param0;
	st.param.f64 	[param0], %fd1075;
	.param .align 16 .b8 retval0[16];
	call.uni (retval0), 
	__internal_trig_reduction_slowpathd, 
	(
	param0
	);
	ld.param.f64 	%fd21510, [retval0];
	ld.param.b32 	%r4859, [retval0+8];
	} // callseq 164
$L__BB0_742:
	add.s32 	%r4860, %r4859, 1;
	bra.uni 	$L__BB0_744;
$L__BB0_743:
	mov.f64 	%fd9101, 0d0000000000000000;
	mul.rn.f64 	%fd21510, %fd1075, %fd9101;
	mov.b32 	%r4860, 1;
$L__BB0_744:
	setp.eq.f64 	%p659, %fd1076, 0d7FF0000000000000;
	shl.b32 	%r2875, %r4860, 6;
	cvt.u64.u32 	%rd668, %r2875;
	and.b64  	%rd669, %rd668, 64;
	mov.u64 	%rd670, __cudart_sin_cos_coeffs;
	add.s64 	%rd671, %rd670, %rd669;
	mul.rn.f64 	%fd9102, %fd21510, %fd21510;
	and.b32  	%r2876, %r4860, 1;
	setp.eq.b32 	%p660, %r2876, 1;
	selp.f64 	%fd9103, 0dBDA8FF8320FD8164, 0d3DE5DB65F9785EBA, %p660;
	ld.global.nc.v2.f64 	{%fd9104, %fd9105}, [%rd671];
	fma.rn.f64 	%fd9106, %fd9103, %fd9102, %fd9104;
	fma.rn.f64 	%fd9107, %fd9106, %fd9102, %fd9105;
	ld.global.nc.v2.f64 	{%fd9108, %fd9109}, [%rd671+16];
	fma.rn.f64 	%fd9110, %fd9107, %fd9102, %fd9108;
	fma.rn.f64 	%fd9111, %fd9110, %fd9102, %fd9109;
	ld.global.nc.v2.f64 	{%fd9112, %fd9113}, [%rd671+32];
	fma.rn.f64 	%fd9114, %fd9111, %fd9102, %fd9112;
	fma.rn.f64 	%fd9115, %fd9114, %fd9102, %fd9113;
	fma.rn.f64 	%fd9116, %fd9115, %fd21510, %fd21510;
	fma.rn.f64 	%fd9117, %fd9115, %fd9102, 0d3FF0000000000000;
	selp.f64 	%fd9118, %fd9117, %fd9116, %p660;
	and.b32  	%r2877, %r4860, 2;
	setp.eq.s32 	%p661, %r2877, 0;
	mov.f64 	%fd9119, 0d0000000000000000;
	sub.f64 	%fd9120, %fd9119, %fd9118;
	selp.f64 	%fd9121, %fd9118, %fd9120, %p661;
	add.f64 	%fd1082, %fd1069, %fd9121;
	@%p659 bra 	$L__BB0_747;
	mul.f64 	%fd9122, %fd1075, 0d3FE45F306DC9C883;
	cvt.rni.s32.f64 	%r4861, %fd9122;
	cvt.rn.f64.s32 	%fd9123, %r4861;
	fma.rn.f64 	%fd9124, %fd9123, 0dBFF921FB54442D18, %fd1075;
	fma.rn.f64 	%fd9125, %fd9123, 0dBC91A62633145C00, %fd9124;
	fma.rn.f64 	%fd21511, %fd9123, 0dB97B839A252049C0, %fd9125;
	setp.ltu.f64 	%p662, %fd1076, 0d41E0000000000000;
	@%p662 bra 	$L__BB0_748;
	{ // callseq 165, 0
	.param .b64 param0;
	st.param.f64 	[param0], %fd1075;
	.param .align 16 .b8 retval0[16];
	call.uni (retval0), 
	__internal_trig_reduction_slowpathd, 
	(
	param0
	);
	ld.param.f64 	%fd21511, [retval0];
	ld.param.b32 	%r4861, [retval0+8];
	} // callseq 165
	bra.uni 	$L__BB0_748;
$L__BB0_747:
	mov.f64 	%fd9127, 0d0000000000000000;
	mul.rn.f64 	%fd21511, %fd1075, %fd9127;
	mov.b32 	%r4861, 0;
$L__BB0_748:
	shl.b32 	%r2880, %r4861, 6;
	cvt.u64.u32 	%rd672, %r2880;
	and.b64  	%rd673, %rd672, 64;
	add.s64 	%rd675, %rd670, %rd673;
	mul.rn.f64 	%fd9128, %fd21511, %fd21511;
	and.b32  	%r2881, %r4861, 1;
	setp.eq.b32 	%p663, %r2881, 1;
	selp.f64 	%fd9129, 0dBDA8FF8320FD8164, 0d3DE5DB65F9785EBA, %p663;
	ld.global.nc.v2.f64 	{%fd9130, %fd9131}, [%rd675];
	fma.rn.f64 	%fd9132, %fd9129, %fd9128, %fd9130;
	fma.rn.f64 	%fd9133, %fd9132, %fd9128, %fd9131;
	ld.global.nc.v2.f64 	{%fd9134, %fd9135}, [%rd675+16];
	fma.rn.f64 	%fd9136, %fd9133, %fd9128, %fd9134;
	fma.rn.f64 	%fd9137, %fd9136, %fd9128, %fd9135;
	ld.global.nc.v2.f64 	{%fd9138, %fd9139}, [%rd675+32];
	fma.rn.f64 	%fd9140, %fd9137, %fd9128, %fd9138;
	fma.rn.f64 	%fd9141, %fd9140, %fd9128, %fd9139;
	fma.rn.f64 	%fd9142, %fd9141, %fd21511, %fd21511;
	fma.rn.f64 	%fd9143, %fd9141, %fd9128, 0d3FF0000000000000;
	selp.f64 	%fd9144, %fd9143, %fd9142, %p663;
	and.b32  	%r2882, %r4861, 2;
	setp.eq.s32 	%p664, %r2882, 0;
	mov.f64 	%fd9145, 0d0000000000000000;
	sub.f64 	%fd9146, %fd9145, %fd9144;
	selp.f64 	%fd9147, %fd9144, %fd9146, %p664;
	add.f64 	%fd1087, %fd1074, %fd9147;
	ld.global.f64 	%fd9148, [%rd2+1992];
	ld.global.f64 	%fd9149, [%rd2+2000];
	ld.global.f64 	%fd9150, [%rd2+2008];
	sub.f64 	%fd9151, %fd9148, %fd1;
	sub.f64 	%fd9152, %fd9149, %fd2;
	sub.f64 	%fd9153, %fd9150, %fd3;
	mul.f64 	%fd9154, %fd9152, %fd9152;
	fma.rn.f64 	%fd9155, %fd9151, %fd9151, %fd9154;
	fma.rn.f64 	%fd9156, %fd9153, %fd9153, %fd9155;
	sqrt.rn.f64 	%fd9157, %fd9156;
	sub.f64 	%fd9158, %fd9148, %fd4;
	sub.f64 	%fd9159, %fd9149, %fd5;
	sub.f64 	%fd9160, %fd9150, %fd6;
	mul.f64 	%fd9161, %fd9159, %fd9159;
	fma.rn.f64 	%fd9162, %fd9158, %fd9158, %fd9161;
	fma.rn.f64 	%fd9163, %fd9160, %fd9160, %fd9162;
	sqrt.rn.f64 	%fd9164, %fd9163;
	add.f64 	%fd9165, %fd9157, %fd9164;
	mul.f64 	%fd1088, %fd9165, 0d40C88B2F704A9409;
	abs.f64 	%fd1089, %fd1088;
	setp.eq.f64 	%p665, %fd1089, 0d7FF0000000000000;
	@%p665 bra 	$L__BB0_752;
	mul.f64 	%fd9166, %fd1088, 0d3FE45F306DC9C883;
	cvt.rni.s32.f64 	%r4862, %fd9166;
	cvt.rn.f64.s32 	%fd9167, %r4862;
	fma.rn.f64 	%fd9168, %fd9167, 0dBFF921FB54442D18, %fd1088;
	fma.rn.f64 	%fd9169, %fd9167, 0dBC91A62633145C00, %fd9168;
	fma.rn.f64 	%fd21513, %fd9167, 0dB97B839A252049C0, %fd9169;
	setp.ltu.f64 	%p666, %fd1089, 0d41E0000000000000;
	@%p666 bra 	$L__BB0_751;
	{ // callseq 166, 0
	.param .b64 param0;
	st.param.f64 	[param0], %fd1088;
	.param .align 16 .b8 retval0[16];
	call.uni (retval0), 
	__internal_trig_reduction_slowpathd, 
	(
	param0
	);
	ld.param.f64 	%fd21513, [retval0];
	ld.param.b32 	%r4862, [retval0+8];
	} // callseq 166
$L__BB0_751:
	add.s32 	%r4863, %r4862, 1;
	bra.uni 	$L__BB0_753;
$L__BB0_752:
	mov.f64 	%fd9171, 0d0000000000000000;
	mul.rn.f64 	%fd21513, %fd1088, %fd9171;
	mov.b32 	%r4863, 1;
$L__BB0_753:
	setp.eq.f64 	%p667, %fd1089, 0d7FF0000000000000;
	shl.b32 	%r2885, %r4863, 6;
	cvt.u64.u32 	%rd676, %r2885;
	and.b64  	%rd677, %rd676, 64;
	mov.u64 	%rd678, __cudart_sin_cos_coeffs;
	add.s64 	%rd679, %rd678, %rd677;
	mul.rn.f64 	%fd9172, %fd21513, %fd21513;
	and.b32  	%r2886, %r4863, 1;
	setp.eq.b32 	%p668, %r2886, 1;
	selp.f64 	%fd9173, 0dBDA8FF8320FD8164, 0d3DE5DB65F9785EBA, %p668;
	ld.global.nc.v2.f64 	{%fd9174, %fd9175}, [%rd679];
	fma.rn.f64 	%fd9176, %fd9173, %fd9172, %fd9174;
	fma.rn.f64 	%fd9177, %fd9176, %fd9172, %fd9175;
	ld.global.nc.v2.f64 	{%fd9178, %fd9179}, [%rd679+16];
	fma.rn.f64 	%fd9180, %fd9177, %fd9172, %fd9178;
	fma.rn.f64 	%fd9181, %fd9180, %fd9172, %fd9179;
	ld.global.nc.v2.f64 	{%fd9182, %fd9183}, [%rd679+32];
	fma.rn.f64 	%fd9184, %fd9181, %fd9172, %fd9182;
	fma.rn.f64 	%fd9185, %fd9184, %fd9172, %fd9183;
	fma.rn.f64 	%fd9186, %fd9185, %fd21513, %fd21513;
	fma.rn.f64 	%fd9187, %fd9185, %fd9172, 0d3FF0000000000000;
	selp.f64 	%fd9188, %fd9187, %fd9186, %p668;
	and.b32  	%r2887, %r4863, 2;
	setp.eq.s32 	%p669, %r2887, 0;
	mov.f64 	%fd9189, 0d0000000000000000;
	sub.f64 	%fd9190, %fd9189, %fd9188;
	selp.f64 	%fd9191, %fd9188, %fd9190, %p669;
	add.f64 	%fd1095, %fd1082, %fd9191;
	@%p667 bra 	$L__BB0_756;
	mul.f64 	%fd9192, %fd1088, 0d3FE45F306DC9C883;
	cvt.rni.s32.f64 	%r4864, %fd9192;
	cvt.rn.f64.s32 	%fd9193, %r4864;
	fma.rn.f64 	%fd9194, %fd9193, 0dBFF921FB54442D18, %fd1088;
	fma.rn.f64 	%fd9195, %fd9193, 0dBC91A62633145C00, %fd9194;
	fma.rn.f64 	%fd21514, %fd9193, 0dB97B839A252049C0, %fd9195;
	setp.ltu.f64 	%p670, %fd1089, 0d41E0000000000000;
	@%p670 bra 	$L__BB0_757;
	{ // callseq 167, 0
	.param .b64 param0;
	st.param.f64 	[param0], %fd1088;
	.param .align 16 .b8 retval0[16];
	call.uni (retval0), 
	__internal_trig_reduction_slowpathd, 
	(
	param0
	);
	ld.param.f64 	%fd21514, [retval0];
	ld.param.b32 	%r4864, [retval0+8];
	} // callseq 167
	bra.uni 	$L__BB0_757;
$L__BB0_756:
	mov.f64 	%fd9197, 0d0000000000000000;
	mul.rn.f64 	%fd21514, %fd1088, %fd9197;
	mov.b32 	%r4864, 0;
$L__BB0_757:
	shl.b32 	%r2890, %r4864, 6;
	cvt.u64.u32 	%rd680, %r2890;
	and.b64  	%rd681, %rd680, 64;
	add.s64 	%rd683, %rd678, %rd681;
	mul.rn.f64 	%fd9198, %fd21514, %fd21514;
	and.b32  	%r2891, %r4864, 1;
	setp.eq.b32 	%p671, %r2891, 1;
	selp.f64 	%fd9199, 0dBDA8FF8320FD8164, 0d3DE5DB65F9785EBA, %p671;
	ld.global.nc.v2.f64 	{%fd9200, %fd9201}, [%rd683];
	fma.rn.f64 	%fd9202, %fd9199, %fd9198, %fd9200;
	fma.rn.f64 	%fd9203, %fd9202, %fd9198, %fd9201;
	ld.global.nc.v2.f64 	{%fd9204, %fd9205}, [%rd683+16];
	fma.rn.f64 	%fd9206, %fd9203, %fd9198, %fd9204;
	fma.rn.f64 	%fd9207, %fd9206, %fd9198, %fd9205;
	ld.global.nc.v2.f64 	{%fd9208, %fd9209}, [%rd683+32];
	fma.rn.f64 	%fd9210, %fd9207, %fd9198, %fd9208;
	fma.rn.f64 	%fd9211, %fd9210, %fd9198, %fd9209;
	fma.rn.f64 	%fd9212, %fd9211, %fd21514, %fd21514;
	fma.rn.f64 	%fd9213, %fd9211, %fd9198, 0d3FF0000000000000;
	selp.f64 	%fd9214, %fd9213, %fd9212, %p671;
	and.b32  	%r2892, %r4864, 2;
	setp.eq.s32 	%p672, %r2892, 0;
	mov.f64 	%fd9215, 0d0000000000000000;
	sub.f64 	%fd9216, %fd9215, %fd9214;
	selp.f64 	%fd9217, %fd9214, %fd9216, %p672;
	add.f64 	%fd1100, %fd1087, %fd9217;
	ld.global.f64 	%fd9218, [%rd2+2016];
	ld.global.f64 	%fd9219, [%rd2+2024];
	ld.global.f64 	%fd9220, [%rd2+2032];
	sub.f64 	%fd9221, %fd9218, %fd1;
	sub.f64 	%fd9222, %fd9219, %fd2;
	sub.f64 	%fd9223, %fd9220, %fd3;
	mul.f64 	%fd9224, %fd9222, %fd9222;
	fma.rn.f64 	%fd9225, %fd9221, %fd9221, %fd9224;
	fma.rn.f64 	%fd9226, %fd9223, %fd9223, %fd9225;
	sqrt.rn.f64 	%fd9227, %fd9226;
	sub.f64 	%fd9228, %fd9218, %fd4;
	sub.f64 	%fd9229, %fd9219, %fd5;
	sub.f64 	%fd9230, %fd9220, %fd6;
	mul.f64 	%fd9231, %fd9229, %fd9229;
	fma.rn.f64 	%fd9232, %fd9228, %fd9228, %fd9231;
	fma.rn.f64 	%fd9233, %fd9230, %fd9230, %fd9232;
	sqrt.rn.f64 	%fd9234, %fd9233;
	add.f64 	%fd9235, %fd9227, %fd9234;
	mul.f64 	%fd1101, %fd9235, 0d40C88B2F704A9409;
	abs.f64 	%fd1102, %fd1101;
	setp.eq.f64 	%p673, %fd1102, 0d7FF0000000000000;
	@%p673 bra 	$L__BB0_761;
	mul.f64 	%fd9236, %fd1101, 0d3FE45F306DC9C883;
	cvt.rni.s32.f64 	%r4865, %fd9236;
	cvt.rn.f64.s32 	%fd9237, %r4865;
	fma.rn.f64 	%fd9238, %fd9237, 0dBFF921FB54442D18, %fd1101;
	fma.rn.f64 	%fd9239, %fd9237, 0dBC91A62633145C00, %fd9238;
	fma.rn.f64 	%fd21516, %fd9237, 0dB97B839A252049C0, %fd9239;
	setp.ltu.f64 	%p674, %fd1102, 0d41E0000000000000;
	@%p674 bra 	$L__BB0_760;
	{ // callseq 168, 0
	.param .b64 param0;
	st.param.f64 	[param0], %fd1101;
	.param .align 16 .b8 retval0[16];
	call.uni (retval0), 
	__internal_trig_reduction_slowpathd, 
	(
	param0
	);
	ld.param.f64 	%fd21516, [retval0];
	ld.param.b32 	%r4865, [retval0+8];
	} // callseq 168
$L__BB0_760:
	add.s32 	%r4866, %r4865, 1;
	bra.uni 	$L__BB0_762;
$L__BB0_761:
	mov.f64 	%fd9241, 0d0000000000000000;
	mul.rn.f64 	%fd21516, %fd1101, %fd9241;
	mov.b32 	%r4866, 1;
$L__BB0_762:
	setp.eq.f64 	%p675, %fd1102, 0d7FF0000000000000;
	shl.b32 	%r2895, %r4866, 6;
	cvt.u64.u32 	%rd684, %r2895;
	and.b64  	%rd685, %rd684, 64;
	mov.u64 	%rd686, __cudart_sin_cos_coeffs;
	add.s64 	%rd687, %rd686, %rd685;
	mul.rn.f64 	%fd9242, %fd21516, %fd21516;
	and.b32  	%r2896, %r4866, 1;
	setp.eq.b32 	%p676, %r2896, 1;
	selp.f64 	%fd9243, 0dBDA8FF8320FD8164, 0d3DE5DB65F9785EBA, %p676;
	ld.global.nc.v2.f64 	{%fd9244, %fd9245}, [%rd687];
	fma.rn.f64 	%fd9246, %fd9243, %fd9242, %fd9244;
	fma.rn.f64 	%fd9247, %fd9246, %fd9242, %fd9245;
	ld.global.nc.v2.f64 	{%fd9248, %fd9249}, [%rd687+16];
	fma.rn.f64 	%fd9250, %fd9247, %fd9242, %fd9248;
	fma.rn.f64 	%fd9251, %fd9250, %fd9242, %fd9249;
	ld.global.nc.v2.f64 	{%fd9252, %fd9253}, [%rd687+32];
	fma.rn.f64 	%fd9254, %fd9251, %fd9242, %fd9252;
	fma.rn.f64 	%fd9255, %fd9254, %fd9242, %fd9253;
	fma.rn.f64 	%fd9256, %fd9255, %fd21516, %fd21516;
	fma.rn.f64 	%fd9257, %fd9255, %fd9242, 0d3FF0000000000000;
	selp.f64 	%fd9258, %fd9257, %fd9256, %p676;
	and.b32  	%r2897, %r4866, 2;
	setp.eq.s32 	%p677, %r2897, 0;
	mov.f64 	%fd9259, 0d0000000000000000;
	sub.f64 	%fd9260, %fd9259, %fd9258;
	selp.f64 	%fd9261, %fd9258, %fd9260, %p677;
	add.f64 	%fd1108, %fd1095, %fd9261;
	@%p675 bra 	$L__BB0_765;
	mul.f64 	%fd9262, %fd1101, 0d3FE45F306DC9C883;
	cvt.rni.s32.f64 	%r4867, %fd9262;
	cvt.rn.f64.s32 	%fd9263, %r4867;
	fma.rn.f64 	%fd9264, %fd9263, 0dBFF921FB54442D18, %fd1101;
	fma.rn.f64 	%fd9265, %fd9263, 0dBC91A62633145C00, %fd9264;
	fma.rn.f64 	%fd21517, %fd9263, 0dB97B839A252049C0, %fd9265;
	setp.ltu.f64 	%p678, %fd1102, 0d41E0000000000000;
	@%p678 bra 	$L__BB0_766;
	{ // callseq 169, 0
	.param .b64 param0;
	st.param.f64 	[param0], %fd1101;
	.param .align 16 .b8 retval0[16];
	call.uni (retval0), 
	__internal_trig_reduction_slowpathd, 
	(
	param0
	);
	ld.param.f64 	%fd21517, [retval0];
	ld.param.b32 	%r4867, [retval0+8];
	} // callseq 169
	bra.uni 	$L__BB0_766;
$L__BB0_765:
	mov.f64 	%fd9267, 0d0000000000000000;
	mul.rn.f64 	%fd21517, %fd1101, %fd9267;
	mov.b32 	%r4867, 0;
$L__BB0_766:
	shl.b32 	%r2900, %r4867, 6;
	cvt.u64.u32 	%rd688, %r2900;
	and.b64  	%rd689, %rd688, 64;
	add.s64 	%rd691, %rd686, %rd689;
	mul.rn.f64 	%fd9268, %fd21517, %fd21517;
	and.b32  	%r2901, %r4867, 1;
	setp.eq.b32 	%p679, %r2901, 1;
	selp.f64 	%fd9269, 0dBDA8FF8320FD8164, 0d3DE5DB65F9785EBA, %p679;
	ld.global.nc.v2.f64 	{%fd9270, %fd9271}, [%rd691];
	fma.rn.f64 	%fd9272, %fd9269, %fd9268, %fd9270;
	fma.rn.f64 	%fd9273, %fd9272, %fd9268, %fd9271;
	ld.global.nc.v2.f64 	{%fd9274, %fd9275}, [%rd691+16];
	fma.rn.f64 	%fd9276, %fd9273, %fd9268, %fd9274;
	fma.rn.f64 	%fd9277, %fd9276, %fd9268, %fd9275;
	ld.global.nc.v2.f64 	{%fd9278, %fd9279}, [%rd691+32];
	fma.rn.f64 	%fd9280, %fd9277, %fd9268, %fd9278;
	fma.rn.f64 	%fd9281, %fd9280, %fd9268, %fd9279;
	fma.rn.f64 	%fd9282, %fd9281, %fd21517, %fd21517;
	fma.rn.f64 	%fd9283, %fd9281, %fd9268, 0d3FF0000000000000;
	selp.f64 	%fd9284, %fd9283, %fd9282, %p679;
	and.b32  	%r2902, %r4867, 2;
	setp.eq.s32 	%p680, %r2902, 0;
	mov.f64 	%fd9285, 0d0000000000000000;
	sub.f64 	%fd9286, %fd9285, %fd9284;
	selp.f64 	%fd9287, %fd9284, %fd9286, %p680;
	add.f64 	%fd1113, %fd1100, %fd9287;
	ld.global.f64 	%fd9288, [%rd2+2040];
	ld.global.f64 	%fd9289, [%rd2+2048];
	ld.global.f64 	%fd9290, [%rd2+2056];
	sub.f64 	%fd9291, %fd9288, %fd1;
	sub.f64 	%fd9292, %fd9289, %fd2;
	sub.f64 	%fd9293, %fd9290, %fd3;
	mul.f64 	%fd9294, %fd9292, %fd9292;
	fma.rn.f64 	%fd9295, %fd9291, %fd9291, %fd9294;
	fma.rn.f64 	%fd9296, %fd9293, %fd9293, %fd9295;
	sqrt.rn.f64 	%fd9297, %fd9296;
	sub.f64 	%fd9298, %fd9288, %fd4;
	sub.f64 	%fd9299, %fd9289, %fd5;
	sub.f64 	%fd9300, %fd9290, %fd6;
	mul.f64 	%fd9301, %fd9299, %fd9299;
	fma.rn.f64 	%fd9302, %fd9298, %fd9298, %fd9301;
	fma.rn.f64 	%fd9303, %fd9300, %fd9300, %fd9302;
	sqrt.rn.f64 	%fd9304, %fd9303;
	add.f64 	%fd9305, %fd9297, %fd9304;
	mul.f64 	%fd1114, %fd9305, 0d40C88B2F704A9409;
	abs.f64 	%fd1115, %fd1114;
	setp.eq.f64 	%p681, %fd1115, 0d7FF0000000000000;
	@%p681 bra 	$L__BB0_770;
	mul.f64 	%fd9306, %fd1114, 0d3FE45F306DC9C883;
	cvt.rni.s32.f64 	%r4868, %fd9306;
	cvt.rn.f64.s32 	%fd9307, %r4868;
	fma.rn.f64 	%fd9308, %fd9307, 0dBFF921FB54442D18, %fd1114;
	fma.rn.f64 	%fd9309, %fd9307, 0dBC91A62633145C00, %fd9308;
	fma.rn.f64 	%fd21519, %fd9307, 0dB97B839A252049C0, %fd9309;
	setp.ltu.f64 	%p682, %fd1115, 0d41E0000000000000;
	@%p682 bra 	$L__BB0_769;
	{ // callseq 170, 0
	.param .b64 param0;
	st.param.f64 	[param0], %fd1114;
	.param .align 16 .b8 retval0[16];
	call.uni (retval0), 
	__internal_trig_reduction_slowpathd, 
	(
	param0
	);
	ld.param.f64 	%fd21519, [retval0];
	ld.param.b32 	%r4868, [retval0+8];
	} // callseq 170
$L__BB0_769:
	add.s32 	%r4869, %r4868, 1;
	bra.uni 	$L__BB0_771;
$L__BB0_770:
	mov.f64 	%fd9311, 0d0000000000000000;
	mul.rn.f64 	%fd21519, %fd1114, %fd9311;
	mov.b32 	%r4869, 1;
$L__BB0_771:
	setp.eq.f64 	%p683, %fd1115, 0d7FF0000000000000;
	shl.b32 	%r2905, %r4869, 6;
	cvt.u64.u32 	%rd692, %r2905;
	and.b64  	%rd693, %rd692, 64;
	mov.u64 	%rd694, __cudart_sin_cos_coeffs;
	add.s64 	%rd695, %rd694, %rd693;
	mul.rn.f64 	%fd9312, %fd21519, %fd21519;
	and.b32  	%r2906, %r4869, 1;
	setp.eq.b32 	%p684, %r2906, 1;
	selp.f64 	%fd9313, 0dBDA8FF8320FD8164, 0d3DE5DB65F9785EBA, %p684;
	ld.global.nc.v2.f64 	{%fd9314, %fd9315}, [%rd695];
	fma.rn.f64 	%fd9316, %fd9313, %fd9312, %fd9314;
	fma.rn.f64 	%fd9317, %fd9316, %fd9312, %fd9315;
	ld.global.nc.v2.f64 	{%fd9318, %fd9319}, [%rd695+16];
	fma.rn.f64 	%fd9320, %fd9317, %fd9312, %fd9318;
	fma.rn.f64 	%fd9321, %fd9320, %fd9312, %fd9319;
	ld.global.nc.v2.f64 	{%fd9322, %fd9323}, [%rd695+32];
	fma.rn.f64 	%fd9324, %fd9321, %fd9312, %fd9322;
	fma.rn.f64 	%fd9325, %fd9324, %fd9312, %fd9323;
	fma.rn.f64 	%fd9326, %fd9325, %fd21519, %fd21519;
	fma.rn.f64 	%fd9327, %fd9325, %fd9312, 0d3FF0000000000000;
	selp.f64 	%fd9328, %fd9327, %fd9326, %p684;
	and.b32  	%r2907, %r4869, 2;
	setp.eq.s32 	%p685, %r2907, 0;
	mov.f64 	%fd9329, 0d0000000000000000;
	sub.f64 	%fd9330, %fd9329, %fd9328;
	selp.f64 	%fd9331, %fd9328, %fd9330, %p685;
	add.f64 	%fd1121, %fd1108, %fd9331;
	@%p683 bra 	$L__BB0_774;
	mul.f64 	%fd9332, %fd1114, 0d3FE45F306DC9C883;
	cvt.rni.s32.f64 	%r4870, %fd9332;
	cvt.rn.f64.s32 	%fd9333, %r4870;
	fma.rn.f64 	%fd9334, %fd9333, 0dBFF921FB54442D18, %fd1114;
	fma.rn.f64 	%fd9335, %fd9333, 0dBC91A62633145C00, %fd9334;
	fma.rn.f64 	%fd21520, %fd9333, 0dB97B839A252049C0, %fd9335;
	setp.ltu.f64 	%p686, %fd1115, 0d41E0000000000000;
	@%p686 bra 	$L__BB0_775;
	{ // callseq 171, 0
	.param .b64 param0;
	st.param.f64 	[param0], %fd1114;
	.param .align 16 .b8 retval0[16];
	call.uni (retval0), 
	__internal_trig_reduction_slowpathd, 
	(
	param0
	);
	ld.param.f64 	%fd21520, [retval0];
	ld.param.b32 	%r4870, [retval0+8];
	} // callseq 171
	bra.uni 	$L__BB0_775;
$L__BB0_774:
	mov.f64 	%fd9337, 0d0000000000000000;
	mul.rn.f64 	%fd21520, %fd1114, %fd9337;
	mov.b32 	%r4870, 0;
$L__BB0_775:
	shl.b32 	%r2910, %r4870, 6;
	cvt.u64.u32 	%rd696, %r2910;
	and.b64  	%rd697, %rd696, 64;
	add.s64 	%rd699, %rd694, %rd697;
	mul.rn.f64 	%fd9338, %fd21520, %fd21520;
	and.b32  	%r2911, %r4870, 1;
	setp.eq.b32 	%p687, %r2911, 1;
	selp.f64 	%fd9339, 0dBDA8FF8320FD8164, 0d3DE5DB65F9785EBA, %p687;
	ld.global.nc.v2.f64 	{%fd9340, %fd9341}, [%rd699];
	fma.rn.f64 	%fd9342, %fd9339, %fd9338, %fd9340;
	fma.rn.f64 	%fd9343, %fd9342, %fd9338, %fd9341;
	ld.global.nc.v2.f64 	{%fd9344, %fd9345}, [%rd699+16];
	fma.rn.f64 	%fd9346, %fd9343, %fd9338, %fd9344;
	fma.rn.f64 	%fd9347, %fd9346, %fd9338, %fd9345;
	ld.global.nc.v2.f64 	{%fd9348, %fd9349}, [%rd699+32];
	fma.rn.f64 	%fd9350, %fd9347, %fd9338, %fd9348;
	fma.rn.f64 	%fd9351, %fd9350, %fd9338, %fd9349;
	fma.rn.f64 	%fd9352, %fd9351, %fd21520, %fd21520;
	fma.rn.f64 	%fd9353, %fd9351, %fd9338, 0d3FF0000000000000;
	selp.f64 	%fd9354, %fd9353, %fd9352, %p687;
	and.b32  	%r2912, %r4870, 2;
	setp.eq.s32 	%p688, %r2912, 0;
	mov.f64 	%fd9355, 0d0000000000000000;
	sub.f64 	%fd9356, %fd9355, %fd9354;
	selp.f64 	%fd9357, %fd9354, %fd9356, %p688;
	add.f64 	%fd1126, %fd1113, %fd9357;
	ld.global.f64 	%fd9358, [%rd2+2064];
	ld.global.f64 	%fd9359, [%rd2+2072];
	ld.global.f64 	%fd9360, [%rd2+2080];
	sub.f64 	%fd9361, %fd9358, %fd1;
	sub.f64 	%fd9362, %fd9359, %fd2;
	sub.f64 	%fd9363, %fd9360, %fd3;
	mul.f64 	%fd9364, %fd9362, %fd9362;
	fma.rn.f64 	%fd9365, %fd9361, %fd9361, %fd9364;
	fma.rn.f64 	%fd9366, %fd9363, %fd9363, %fd9365;
	sqrt.rn.f64 	%fd9367, %fd9366;
	sub.f64 	%fd9368, %fd9358, %fd4;
	sub.f64 	%fd9369, %fd9359, %fd5;
	sub.f64 	%fd9370, %fd9360, %fd6;
	mul.f64 	%fd9371, %fd9369, %fd9369;
	fma.rn.f64 	%fd9372, %fd9368, %fd9368, %fd9371;
	fma.rn.f64 	%fd9373, %fd9370, %fd9370, %fd9372;
	sqrt.rn.f64 	%fd9374, %fd9373;
	add.f64 	%fd9375, %fd9367, %fd9374;
	mul.f64 	%fd1127, %fd9375, 0d40C88B2F704A9409;
	abs.f64 	%fd1128, %fd1127;
	setp.eq.f64 	%p689, %fd1128, 0d7FF0000000000000;
	@%p689 bra 	$L__BB0_779;
	mul.f64 	%fd9376, %fd1127, 0d3FE45F306DC9C883;
	cvt.rni.s32.f64 	%r4871, %fd9376;
	cvt.rn.f64.s32 	%fd9377, %r4871;
	fma.rn.f64 	%fd9378, %fd9377, 0dBFF921FB54442D18, %fd1127;
	fma.rn.f64 	%fd9379, %fd9377, 0dBC91A62633145C00, %fd9378;
	fma.rn.f64 	%fd21522, %fd9377, 0dB97B839A252049C0, %fd9379;
	setp.ltu.f64 	%p690, %fd1128, 0d41E0000000000000;
	@%p690 bra 	$L__BB0_778;
	{ // callseq 172, 0
	.param .b64 param0;
	st.param.f64 	[param0], %fd1127;
	.param .align 16 .b8 retval0[16];
	call.uni (retval0), 
	__internal_trig_reduction_slowpathd, 
	(
	param0
	);
	ld.param.f64 	%fd21522, [retval0];
	ld.param.b32 	%r4871, [retval0+8];
	} // callseq 172
$L__BB0_778:
	add.s32 	%r4872, %r4871, 1;
	bra.uni 	$L__BB0_780;
$L__BB0_779:
	mov.f64 	%fd9381, 0d0000000000000000;
	mul.rn.f64 	%fd21522, %fd1127, %fd9381;
	mov.b32 	%r4872, 1;
$L__BB0_780:
	setp.eq.f64 	%p691, %fd1128, 0d7FF0000000000000;
	shl.b32 	%r2915, %r4872, 6;
	cvt.u64.u32 	%rd700, %r2915;
	and.b64  	%rd701, %rd700, 64;
	mov.u64 	%rd702, __cudart_sin_cos_coeffs;
	add.s64 	%rd703, %rd702, %rd701;
	mul.rn.f64 	%fd9382, %fd21522, %fd21522;
	and.b32  	%r2916, %r4872, 1;
	setp.eq.b32 	%p692, %r2916, 1;
	selp.f64 	%fd9383, 0dBDA8FF8320FD8164, 0d3DE5DB65F9785EBA, %p692;
	ld.global.nc.v2.f64 	{%fd9384, %fd9385}, [%rd703];
	fma.rn.f64 	%fd9386, %fd9383, %fd9382, %fd9384;
	fma.rn.f64 	%fd9387, %fd9386, %fd9382, %fd9385;
	ld.global.nc.v2.f64 	{%fd9388, %fd9389}, [%rd703+16];
	fma.rn.f64 	%fd9390, %fd9387, %fd9382, %fd9388;
	fma.rn.f64 	%fd9391, %fd9390, %fd9382, %fd9389;
	ld.global.nc.v2.f64 	{%fd9392, %fd9393}, [%rd703+32];
	fma.rn.f64 	%fd9394, %fd9391, %fd9382, %fd9392;
	fma.rn.f64 	%fd9395, %fd9394, %fd9382, %fd9393;
	fma.rn.f64 	%fd9396, %fd9395, %fd21522, %fd21522;
	fma.rn.f64 	%fd9397, %fd9395, %fd9382, 0d3FF0000000000000;
	selp.f64 	%fd9398, %fd9397, %fd9396, %p692;
	and.b32  	%r2917, %r4872, 2;
	setp.eq.s32 	%p693, %r2917, 0;
	mov.f64 	%fd9399, 0d0000000000000000;
	sub.f64 	%fd9400, %fd9399, %fd9398;
	selp.f64 	%fd9401, %fd9398, %fd9400, %p693;
	add.f64 	%fd1134, %fd1121, %fd9401;
	@%p691 bra 	$L__BB0_783;
	mul.f64 	%fd9402, %fd1127, 0d3FE45F306DC9C883;
	cvt.rni.s32.f64 	%r4873, %fd9402;
	cvt.rn.f64.s32 	%fd9403, %r4873;
	fma.rn.f64 	%fd9404, %fd9403, 0dBFF921FB54442D18, %fd1127;
	fma.rn.f64 	%fd9405, %fd9403, 0dBC91A62633145C00, %fd9404;
	fma.rn.f64 	%fd21523, %fd9403, 0dB97B839A252049C0, %fd9405;
	setp.ltu.f64 	%p694, %fd1128, 0d41E0000000000000;
	@%p694 bra 	$L__BB0_784;
	{ // callseq 173, 0
	.param .b64 param0;
	st.param.f64 	[param0], %fd1127;
	.param .align 16 .b8 retval0[16];
	call.uni (retval0), 
	__internal_trig_reduction_slowpathd, 
	(
	param0
	);
	ld.param.f64 	%fd21523, [retval0];
	ld.param.b32 	%r4873, [retval0+8];
	} // callseq 173
	bra.uni 	$L__BB0_784;
$L__BB0_783:
	mov.f64 	%fd9407, 0d0000000000000000;
	mul.rn.f64 	%fd21523, %fd1127, %fd9407;
	mov.b32 	%r4873, 0;
$L__BB0_784:
	shl.b32 	%r2920, %r4873, 6;
	cvt.u64.u32 	%rd704, %r2920;
	and.b64  	%rd705, %rd704, 64;
	add.s64 	%rd707, %rd702, %rd705;
	mul.rn.f64 	%fd9408, %fd21523, %fd21523;
	and.b32  	%r2921, %r4873, 1;
	setp.eq.b32 	%p695, %r2921, 1;
	selp.f64 	%fd9409, 0dBDA8FF8320FD8164, 0d3DE5DB65F9785EBA, %p695;
	ld.global.nc.v2.f64 	{%fd9410, %fd9411}, [%rd707];
	fma.rn.f64 	%fd9412, %fd9409, %fd9408, %fd9410;
	fma.rn.f64 	%fd9413, %fd9412, %fd9408, %fd9411;
	ld.global.nc.v2.f64 	{%fd9414, %fd9415}, [%rd707+16];
	fma.rn.f64 	%fd9416, %fd9413, %fd9408, %fd9414;
	fma.rn.f64 	%fd9417, %fd9416, %fd9408, %fd9415;
	ld.global.nc.v2.f64 	{%fd9418, %fd9419}, [%rd707+32];
	fma.rn.f64 	%fd9420, %fd9417, %fd9408, %fd9418;
	fma.rn.f64 	%fd9421, %fd9420, %fd9408, %fd9419;
	fma.rn.f64 	%fd9422, %fd9421, %fd21523, %fd21523;
	fma.rn.f64 	%fd9423, %fd9421, %fd9408, 0d3FF0000000000000;
	selp.f64 	%fd9424, %fd9423, %fd9422, %p695;
	and.b32  	%r2922, %r4873, 2;
	setp.eq.s32 	%p696, %r2922, 0;
	mov.f64 	%fd9425, 0d0000000000000000;
	sub.f64 	%fd9426, %fd9425, %fd9424;
	selp.f64 	%fd9427, %fd9424, %fd9426, %p696;
	add.f64 	%fd1139, %fd1126, %fd9427;
	ld.global.f64 	%fd9428, [%rd2+2088];
	ld.global.f64 	%fd9429, [%rd2+2096];
	ld.global.f64 	%fd9430, [%rd2+2104];
	sub.f64 	%fd9431, %fd9428, %fd1;
	sub.f64 	%fd9432, %fd9429, %fd2;
	sub.f64 	%fd9433, %fd9430, %fd3;
	mul.f64 	%fd9434, %fd9432, %fd9432;
	fma.rn.f64 	%fd9435, %fd9431, %fd9431, %fd9434;
	fma.rn.f64 	%fd9436, %fd9433, %fd9433, %fd9435;
	sqrt.rn.f64 	%fd9437, %fd9436;
	sub.f64 	%fd9438, %fd9428, %fd4;
	sub.f64 	%fd9439, %fd9429, %fd5;
	sub.f64 	%fd9440, %fd9430, %fd6;
	mul.f64 	%fd9441, %fd9439, %fd9439;
	fma.rn.f64 	%fd9442, %fd9438, %fd9438, %fd9441;
	fma.rn.f64 	%fd9443, %fd9440, %fd9440, %fd9442;
	sqrt.rn.f64 	%fd9444, %fd9443;
	add.f64 	%fd9445, %fd9437, %fd9444;
	mul.f64 	%fd1140, %fd9445, 0d40C88B2F704A9409;
	abs.f64 	%fd1141, %fd1140;
	setp.eq.f64 	%p697, %fd1141, 0d7FF0000000000000;
	@%p697 bra 	$L__BB0_788;
	mul.f64 	%fd9446, %fd1140, 0d3FE45F306DC9C883;
	cvt.rni.s32.f64 	%r4874, %fd9446;
	cvt.rn.f64.s32 	%fd9447, %r4874;
	fma.rn.f64 	%fd9448, %fd9447, 0dBFF921FB54442D18, %fd1140;
	fma.rn.f64 	%fd9449, %fd9447, 0dBC91A62633145C00, %fd9448;
	fma.rn.f64 	%fd21525, %fd9447, 0dB97B839A252049C0, %fd9449;
	setp.ltu.f64 	%p698, %fd1141, 0d41E0000000000000;
	@%p698 bra 	$L__BB0_787;
	{ // callseq 174, 0
	.param .b64 param0;
	st.param.f64 	[param0], %fd1140;
	.param .align 16 .b8 retval0[16];
	call.uni (retval0), 
	__internal_trig_reduction_slowpathd, 
	(
	param0
	);
	ld.param.f64 	%fd21525, [retval0];
	ld.param.b32 	%r4874, [retval0+8];
	} // callseq 174
$L__BB0_787:
	add.s32 	%r4875, %r4874, 1;
	bra.uni 	$L__BB0_789;
$L__BB0_788:
	mov.f64 	%fd9451, 0d0000000000000000;
	mul.rn.f64 	%fd21525, %fd1140, %fd9451;
	mov.b32 	%r4875, 1;
$L__BB0_789:
	setp.eq.f64 	%p699, %fd1141, 0d7FF0000000000000;
	shl.b32 	%r2925, %r4875, 6;
	cvt.u64.u32 	%rd708, %r2925;
	and.b64  	%rd709, %rd708, 64;
	mov.u64 	%rd710, __cudart_sin_cos_coeffs;
	add.s64 	%rd711, %rd710, %rd709;
	mul.rn.f64 	%fd9452, %fd21525, %fd21525;
	and.b32  	%r2926, %r4875, 1;
	setp.eq.b32 	%p700, %r2926, 1;
	selp.f64 	%fd9453, 0dBDA8FF8320FD8164, 0d3DE5DB65F9785EBA, %p700;
	ld.global.nc.v2.f64 	{%fd9454, %fd9455}, [%rd711];
	fma.rn.f64 	%fd9456, %fd9453, %fd9452, %fd9454;
	fma.rn.f64 	%fd9457, %fd9456, %fd9452, %fd9455;
	ld.global.nc.v2.f64 	{%fd9458, %fd9459}, [%rd711+16];
	fma.rn.f64 	%fd9460, %fd9457, %fd9452, %fd9458;
	fma.rn.f64 	%fd9461, %fd9460, %fd9452, %fd9459;
	ld.global.nc.v2.f64 	{%fd9462, %fd9463}, [%rd711+32];
	fma.rn.f64 	%fd9464, %fd9461, %fd9452, %fd9462;
	fma.rn.f64 	%fd9465, %fd9464, %fd9452, %fd9463;
	fma.rn.f64 	%fd9466, %fd9465, %fd21525, %fd21525;
	fma.rn.f64 	%fd9467, %fd9465, %fd9452, 0d3FF0000000000000;
	selp.f64 	%fd9468, %fd9467, %fd9466, %p700;
	and.b32  	%r2927, %r4875, 2;
	setp.eq.s32 	%p701, %r2927, 0;
	mov.f64 	%fd9469, 0d0000000000000000;
	sub.f64 	%fd9470, %fd9469, %fd9468;
	selp.f64 	%fd9471, %fd9468, %fd9470, %p701;
	add.f64 	%fd1147, %fd1134, %fd9471;
	@%p699 bra 	$L__BB0_792;
	mul.f64 	%fd9472, %fd1140, 0d3FE45F306DC9C883;
	cvt.rni.s32.f64 	%r4876, %fd9472;
	cvt.rn.f64.s32 	%fd9473, %r4876;
	fma.rn.f64 	%fd9474, %fd9473, 0dBFF921FB54442D18, %fd1140;
	fma.rn.f64 	%fd9475, %fd9473, 0dBC91A62633145C00, %fd9474;
	fma.rn.f64 	%fd21526, %fd9473, 0dB97B839A252049C0, %fd9475;
	setp.ltu.f64 	%p702, %fd1141, 0d41E0000000000000;
	@%p702 bra 	$L__BB0_793;
	{ // callseq 175, 0
	.param .b64 param0;
	st.param.f64 	[param0], %fd1140;
	.param .align 16 .b8 retval0[16];
	call.uni (retval0), 
	__internal_trig_reduction_slowpathd, 
	(
	param0
	);
	ld.param.f64 	%fd21526, [retval0];
	ld.param.b32 	%r4876, [retval0+8];
	} // callseq 175
	bra.uni 	$L__BB0_793;
$L__BB0_792:
	mov.f64 	%fd9477, 0d0000000000000000;
	mul.rn.f64 	%fd21526, %fd1140, %fd9477;
	mov.b32 	%r4876, 0;
$L__BB0_793:
	shl.b32 	%r2930, %r4876, 6;
	cvt.u64.u32 	%rd712, %r2930;
	and.b64  	%rd713, %rd712, 64;
	add.s64 	%rd715, %rd710, %rd713;
	mul.rn.f64 	%fd9478, %fd21526, %fd21526;
	and.b32  	%r2931, %r4876, 1;
	setp.eq.b32 	%p703, %r2931, 1;
	selp.f64 	%fd9479, 0dBDA8FF8320FD8164, 0d3DE5DB65F9785EBA, %p703;
	ld.global.nc.v2.f64 	{%fd9480, %fd9481}, [%rd715];
	fma.rn.f64 	%fd9482, %fd9479, %fd9478, %fd9480;
	fma.rn.f64 	%fd9483, %fd9482, %fd9478, %fd9481;
	ld.global.nc.v2.f64 	{%fd9484, %fd9485}, [%rd715+16];
	fma.rn.f64 	%fd9486, %fd9483, %fd9478, %fd9484;
	fma.rn.f64 	%fd9487, %fd9486, %fd9478, %fd9485;
	ld.global.nc.v2.f64 	{%fd9488, %fd9489}, [%rd715+32];
	fma.rn.f64 	%fd9490, %fd9487, %fd9478, %fd9488;
	fma.rn.f64 	%fd9491, %fd9490, %fd9478, %fd9489;
	fma.rn.f64 	%fd9492, %fd9491, %fd21526, %fd21526;
	fma.rn.f64 	%fd9493, %fd9491, %fd9478, 0d3FF0000000000000;
	selp.f64 	%fd9494, %fd9493, %fd9492, %p703;
	and.b32  	%r2932, %r4876, 2;
	setp.eq.s32 	%p704, %r2932, 0;
	mov.f64 	%fd9495, 0d0000000000000000;
	sub.f64 	%fd9496, %fd9495, %fd9494;
	selp.f64 	%fd9497, %fd9494, %fd9496, %p704;
	add.f64 	%fd1152, %fd1139, %fd9497;
	ld.global.f64 	%fd9498, [%rd2+2112];
	ld.global.f64 	%fd9499, [%rd2+2120];
	ld.global.f64 	%fd9500, [%rd2+2128];
	sub.f64 	%fd9501, %fd9498, %fd1;
	sub.f64 	%fd9502, %fd9499, %fd2;
	sub.f64 	%fd9503, %fd9500, %fd3;
	mul.f64 	%fd9504, %fd9502, %fd9502;
	fma.rn.f64 	%fd9505, %fd9501, %fd9501, %fd9504;
	fma.rn.f64 	%fd9506, %fd9503, %fd9503, %fd9505;
	sqrt.rn.f64 	%fd9507, %fd9506;
	sub.f64 	%fd9508, %fd9498, %fd4;
	sub.f64 	%fd9509, %fd9499, %fd5;
	sub.f64 	%fd9510, %fd9500, %fd6;
	mul.f64 	%fd9511, %fd9509, %fd9509;
	fma.rn.f64 	%fd9512, %fd9508, %fd9508, %fd9511;
	fma.rn.f64 	%fd9513, %fd9510, %fd9510, %fd9512;
	sqrt.rn.f64 	%fd9514, %fd9513;
	add.f64 	%fd9515, %fd9507, %fd9514;
	mul.f64 	%fd1153, %fd9515, 0d40C88B2F704A9409;
	abs.f64 	%fd1154, %fd1153;
	setp.eq.f64 	%p705, %fd1154, 0d7FF0000000000000;
	@%p705 bra 	$L__BB0_797;
	mul.f64 	%fd9516, %fd1153, 0d3FE45F306DC9C883;
	cvt.rni.s32.f64 	%r4877, %fd9516;
	cvt.rn.f64.s32 	%fd9517, %r4877;
	fma.rn.f64 	%fd9518, %fd9517, 0dBFF921FB54442D18, %fd1153;
	fma.rn.f64 	%fd9519, %fd9517, 0dBC91A62633145C00, %fd9518;
	fma.rn.f64 	%fd21528, %fd9517, 0dB97B839A252049C0, %fd9519;
	setp.ltu.f64 	%p706, %fd1154, 0d41E0000000000000;
	@%p706 bra 	$L__BB0_796;
	{ // callseq 176, 0
	.param .b64 param0;
	st.param.f64 	[param0], %fd1153;
	.param .align 16 .b8 retval0[16];
	call.uni (retval0), 
	__internal_trig_reduction_slowpathd, 
	(
	param0
	);
	ld.param.f64 	%fd21528, [retval0];
	ld.param.b32 	%r4877, [retval0+8];
	} // callseq 176
$L__BB0_796:
	add.s32 	%r4878, %r4877, 1;
	bra.uni 	$L__BB0_798;
$L__BB0_797:
	mov.f64 	%fd9521, 0d0000000000000000;
	mul.rn.f64 	%fd21528, %fd1153, %fd9521;
	mov.b32 	%r4878, 1;
$L__BB0_798:
	setp.eq.f64 	%p707, %fd1154, 0d7FF0000000000000;
	shl.b32 	%r2935, %r4878, 6;
	cvt.u64.u32 	%rd716, %r2935;
	and.b64  	%rd717, %rd716, 64;
	mov.u64 	%rd718, __cudart_sin_cos_coeffs;
	add.s64 	%rd719, %rd718, %rd717;
	mul.rn.f64 	%fd9522, %fd21528, %fd21528;
	and.b32  	%r2936, %r4878, 1;
	setp.eq.b32 	%p708, %r2936, 1;
	selp.f64 	%fd9523, 0dBDA8FF8320FD8164, 0d3DE5DB65F9785EBA, %p708;
	ld.global.nc.v2.f64 	{%fd9524, %fd9525}, [%rd719];
	fma.rn.f64 	%fd9526, %fd9523, %fd9522, %fd9524;
	fma.rn.f64 	%fd9527, %fd9526, %fd9522, %fd9525;
	ld.global.nc.v2.f64 	{%fd9528, %fd9529}, [%rd719+16];
	fma.rn.f64 	%fd9530, %fd9527, %fd9522, %fd9528;
	fma.rn.f64 	%fd9531, %fd9530, %fd9522, %fd9529;
	ld.global.nc.v2.f64 	{%fd9532, %fd9533}, [%rd719+32];
	fma.rn.f64 	%fd9534, %fd9531, %fd9522, %fd9532;
	fma.rn.f64 	%fd9535, %fd9534, %fd9522, %fd9533;
	fma.rn.f64 	%fd9536, %fd9535, %fd21528, %fd21528;
	fma.rn.f64 	%fd9537, %fd9535, %fd9522, 0d3FF0000000000000;
	selp.f64 	%fd9538, %fd9537, %fd9536, %p708;
	and.b32  	%r2937, %r4878, 2;
	setp.eq.s32 	%p709, %r2937, 0;
	mov.f64 	%fd9539, 0d0000000000000000;
	sub.f64 	%fd9540, %fd9539, %fd9538;
	selp.f64 	%fd9541, %fd9538, %fd9540, %p709;
	add.f64 	%fd1160, %fd1147, %fd9541;
	@%p707 bra 	$L__BB0_801;
	mul.f64 	%fd9542, %fd1153, 0d3FE45F306DC9C883;
	cvt.rni.s32.f64 	%r4879, %fd9542;
	cvt.rn.f64.s32 	%fd9543, %r4879;
	fma.rn.f64 	%fd9544, %fd9543, 0dBFF921FB54442D18, %fd1153;
	fma.rn.f64 	%fd9545, %fd9543, 0dBC91A62633145C00, %fd9544;
	fma.rn.f64 	%fd21529, %fd9543, 0dB97B839A252049C0, %fd9545;
	setp.ltu.f64 	%p710, %fd1154, 0d41E0000000000000;
	@%p710 bra 	$L__BB0_802;
	{ // callseq 177, 0
	.param .b64 param0;
	st.param.f64 	[param0], %fd1153;
	.param .align 16 .b8 retval0[16];
	call.uni (retval0), 
	__internal_trig_reduction_slowpathd, 
	(
	param0
	);
	ld.param.f64 	%fd21529, [retval0];
	ld.param.b32 	%r4879, [retval0+8];
	} // callseq 177
	bra.uni 	$L__BB0_802;
$L__BB0_801:
	mov.f64 	%fd9547, 0d0000000000000000;
	mul.rn.f64 	%fd21529, %fd1153, %fd9547;
	mov.b32 	%r4879, 0;
$L__BB0_802:
	shl.b32 	%r2940, %r4879, 6;
	cvt.u64.u32 	%rd720, %r2940;
	and.b64  	%rd721, %rd720, 64;
	add.s64 	%rd723, %rd718, %rd721;
	mul.rn.f64 	%fd9548, %fd21529, %fd21529;
	and.b32  	%r2941, %r4879, 1;
	setp.eq.b32 	%p711, %r2941, 1;
	selp.f64 	%fd9549, 0dBDA8FF8320FD8164, 0d3DE5DB65F9785EBA, %p711;
	ld.global.nc.v2.f64 	{%fd9550, %fd9551}, [%rd723];
	fma.rn.f64 	%fd9552, %fd9549, %fd9548, %fd9550;
	fma.rn.f64 	%fd9553, %fd9552, %fd9548, %fd9551;
	ld.global.nc.v2.f64 	{%fd9554, %fd9555}, [%rd723+16];
	fma.rn.f64 	%fd9556, %fd9553, %fd9548, %fd9554;
	fma.rn.f64 	%fd9557, %fd9556, %fd9548, %fd9555;
	ld.global.nc.v2.f64 	{%fd9558, %fd9559}, [%rd723+32];
	fma.rn.f64 	%fd9560, %fd9557, %fd9548, %fd9558;
	fma.rn.f64 	%fd9561, %fd9560, %fd9548, %fd9559;
	fma.rn.f64 	%fd9562, %fd9561, %fd21529, %fd21529;
	fma.rn.f64 	%fd9563, %fd9561, %fd9548, 0d3FF0000000000000;
	selp.f64 	%fd9564, %fd9563, %fd9562, %p711;
	and.b32  	%r2942, %r4879, 2;
	setp.eq.s32 	%p712, %r2942, 0;
	mov.f64 	%fd9565, 0d0000000000000000;
	sub.f64 	%fd9566, %fd9565, %fd9564;
	selp.f64 	%fd9567, %fd9564, %fd9566, %p712;
	add.f64 	%fd1165, %fd1152, %fd9567;
	ld.global.f64 	%fd9568, [%rd2+2136];
	ld.global.f64 	%fd9569, [%rd2+2144];
	ld.global.f64 	%fd9570, [%rd2+2152];
	sub.f64 	%fd9571, %fd9568, %fd1;
	sub.f64 	%fd9572, %fd9569, %fd2;
	sub.f64 	%fd9573, %fd9570, %fd3;
	mul.f64 	%fd9574, %fd9572, %fd9572;
	fma.rn.f64 	%fd9575, %fd9571, %fd9571, %fd9574;
	fma.rn.f64 	%fd9576, %fd9573, %fd9573, %fd9575;
	sqrt.rn.f64 	%fd9577, %fd9576;
	sub.f64 	%fd9578, %fd9568, %fd4;
	sub.f64 	%fd9579, %fd9569, %fd5;
	sub.f64 	%fd9580, %fd9570, %fd6;
	mul.f64 	%fd9581, %fd9579, %fd9579;
	fma.rn.f64 	%fd9582, %fd9578, %fd9578, %fd9581;
	fma.rn.f64 	%fd9583, %fd9580, %fd9580, %fd9582;
	sqrt.rn.f64 	%fd9584, %fd9583;
	add.f64 	%fd9585, %fd9577, %fd9584;
	mul.f64 	%fd1166, %fd9585, 0d40C88B2F704A9409;
	abs.f64 	%fd1167, %fd1166;
	setp.eq.f64 	%p713, %fd1167, 0d7FF0000000000000;
	@%p713 bra 	$L__BB0_806;
	mul.f64 	%fd9586, %fd1166, 0d3FE45F306DC9C883;
	cvt.rni.s32.f64 	%r4880, %fd9586;
	cvt.rn.f64.s32 	%fd9587, %r4880;
	fma.rn.f64 	%fd9588, %fd9587, 0dBFF921FB54442D18, %fd1166;
	fma.rn.f64 	%fd9589, %fd9587, 0dBC91A62633145C00, %fd9588;
	fma.rn.f64 	%fd21531, %fd9587, 0dB97B839A252049C0, %fd9589;
	setp.ltu.f64 	%p714, %fd1167, 0d41E0000000000000;
	@%p714 bra 	$L__BB0_805;
	{ // callseq 178, 0
	.param .b64 param0;
	st.param.f64 	[param0], %fd1166;
	.param .align 16 .b8 retval0[16];
	call.uni (retval0), 
	__internal_trig_reduction_slowpathd, 
	(
	param0
	);
	ld.param.f64 	%fd21531, [retval0];
	ld.param.b32 	%r4880, [retval0+8];
	} // callseq 178
$L__BB0_805:
	add.s32 	%r4881, %r4880, 1;
	bra.uni 	$L__BB0_807;
$L__BB0_806:
	mov.f64 	%fd9591, 0d0000000000000000;
	mul.rn.f64 	%fd21531, %fd1166, %fd9591;
	mov.b32 	%r4881, 1;
$L__BB0_807:
	setp.eq.f64 	%p715, %fd1167, 0d7FF0000000000000;
	shl.b32 	%r2945, %r4881, 6;
	cvt.u64.u32 	%rd724, %r2945;
	and.b64  	%rd725, %rd724, 64;
	mov.u64 	%rd726, __cudart_sin_cos_coeffs;
	add.s64 	%rd727, %rd726, %rd725;
	mul.rn.f64 	%fd9592, %fd21531, %fd21531;
	and.b32  	%r2946, %r4881, 1;
	setp.eq.b32 	%p716, %r2946, 1;
	selp.f64 	%fd9593, 0dBDA8FF8320FD8164, 0d3DE5DB65F9785EBA, %p716;
	ld.global.nc.v2.f64 	{%fd9594, %fd9595}, [%rd727];
	fma.rn.f64 	%fd9596, %fd9593, %fd9592, %fd9594;
	fma.rn.f64 	%fd9597, %fd9596, %fd9592, %fd9595;
	ld.global.nc.v2.f64 	{%fd9598, %fd9599}, [%rd727+16];
	fma.rn.f64 	%fd9600, %fd9597, %fd9592, %fd9598;
	fma.rn.f64 	%fd9601, %fd9600, %fd9592, %fd9599;
	ld.global.nc.v2.f64 	{%fd9602, %fd9603}, [%rd727+32];
	fma.rn.f64 	%fd9604, %fd9601, %fd9592, %fd9602;
	fma.rn.f64 	%fd9605, %fd9604, %fd9592, %fd9603;
	fma.rn.f64 	%fd9606, %fd9605, %fd21531, %fd21531;
	fma.rn.f64 	%fd9607, %fd9605, %fd9592, 0d3FF0000000000000;
	selp.f64 	%fd9608, %fd9607, %fd9606, %p716;
	and.b32  	%r2947, %r4881, 2;
	setp.eq.s32 	%p717, %r2947, 0;
	mov.f64 	%fd9609, 0d0000000000000000;
	sub.f64 	%fd9610, %fd9609, %fd9608;
	selp.f64 	%fd9611, %fd9608, %fd9610, %p717;
	add.f64 	%fd1173, %fd1160, %fd9611;
	@%p715 bra 	$L__BB0_810;
	mul.f64 	%fd9612, %fd1166, 0d3FE45F306DC9C883;
	cvt.rni.s32.f64 	%r4882, %fd9612;
	cvt.rn.f64.s32 	%fd9613, %r4882;
	fma.rn.f64 	%fd9614, %fd9613, 0dBFF921FB54442D18, %fd1166;
	fma.rn.f64 	%fd9615, %fd9613, 0dBC91A62633145C00, %fd9614;
	fma.rn.f64 	%fd21532, %fd9613, 0dB97B839A252049C0, %fd9615;
	setp.ltu.f64 	%p718, %fd1167, 0d41E0000000000000;
	@%p718 bra 	$L__BB0_811;
	{ // callseq 179, 0
	.param .b64 param0;
	st.param.f64 	[param0], %fd1166;
	.param .align 16 .b8 retval0[16];
	call.uni (retval0), 
	__internal_trig_reduction_slowpathd, 
	(
	param0
	);
	ld.param.f64 	%fd21532, [retval0];
	ld.param.b32 	%r4882, [retval0+8];
	} // callseq 179
	bra.uni 	$L__BB0_811;
$L__BB0_810:
	mov.f64 	%fd9617, 0d0000000000000000;
	mul.rn.f64 	%fd21532, %fd1166, %fd9617;
	mov.b32 	%r4882, 0;
$L__BB0_811:
	shl.b32 	%r2950, %r4882, 6;
	cvt.u64.u32 	%rd728, %r2950;
	and.b64  	%rd729, %rd728, 64;
	add.s64 	%rd731, %rd726, %rd729;
	mul.rn.f64 	%fd9618, %fd21532, %fd21532;
	and.b32  	%r2951, %r4882, 1;
	setp.eq.b32 	%p719, %r2951, 1;
	selp.f64 	%fd9619, 0dBDA8FF8320FD8164, 0d3DE5DB65F9785EBA, %p719;
	ld.global.nc.v2.f64 	{%fd9620, %fd9621}, [%rd731];
	fma.rn.f64 	%fd9622, %fd9619, %fd9618, %fd9620;
	fma.rn.f64 	%fd9623, %fd9622, %fd9618, %fd9621;
	ld.global.nc.v2.f64 	{%fd9624, %fd9625}, [%rd731+16];
	fma.rn.f64 	%fd9626, %fd9623, %fd9618, %fd9624;
	fma.rn.f64 	%fd9627, %fd9626, %fd9618, %fd9625;
	ld.global.nc.v2.f64 	{%fd9628, %fd9629}, [%rd731+32];
	fma.rn.f64 	%fd9630, %fd9627, %fd9618, %fd9628;
	fma.rn.f64 	%fd9631, %fd9630, %fd9618, %fd9629;
	fma.rn.f64 	%fd9632, %fd9631, %fd21532, %fd21532;
	fma.rn.f64 	%fd9633, %fd9631, %fd9618, 0d3FF0000000000000;
	selp.f64 	%fd9634, %fd9633, %fd9632, %p719;
	and.b32  	%r2952, %r4882, 2;
	setp.eq.s32 	%p720, %r2952, 0;
	mov.f64 	%fd9635, 0d0000000000000000;
	sub.f64 	%fd9636, %fd9635, %fd9634;
	selp.f64 	%fd9637, %fd9634, %fd9636, %p720;
	add.f64 	%fd1178, %fd1165, %fd9637;
	ld.global.f64 	%fd9638, [%rd2+2160];
	ld.global.f64 	%fd9639, [%rd2+2168];
	ld.global.f64 	%fd9640, [%rd2+2176];
	sub.f64 	%fd9641, %fd9638, %fd1;
	sub.f64 	%fd9642, %fd9639, %fd2;
	sub.f64 	%fd9643, %fd9640, %fd3;
	mul.f64 	%fd9644, %fd9642, %fd9642;
	fma.rn.f64 	%fd9645, %fd9641, %fd9641, %fd9644;
	fma.rn.f64 	%fd9646, %fd9643, %fd9643, %fd9645;
	sqrt.rn.f64 	%fd9647, %fd9646;
	sub.f64 	%fd9648, %fd9638, %fd4;
	sub.f64 	%fd9649, %fd9639, %fd5;
	sub.f64 	%fd9650, %fd9640, %fd6;
	mul.f64 	%fd9651, %fd9649, %fd9649;
	fma.rn.f64 	%fd9652, %fd9648, %fd9648, %fd9651;
	fma.rn.f64 	%fd9653, %fd9650, %fd9650, %fd9652;
	sqrt.rn.f64 	%fd9654, %fd9653;
	add.f64 	%fd9655, %fd9647, %fd9654;
	mul.f64 	%fd1179, %fd9655, 0d40C88B2F704A9409;
	abs.f64 	%fd1180, %fd1179;
	setp.eq.f64 	%p721, %fd1180, 0d7FF0000000000000;
	@%p721 bra 	$L__BB0_815;
	mul.f64 	%fd9656, %fd1179, 0d3FE45F306DC9C883;
	cvt.rni.s32.f64 	%r4883, %fd9656;
	cvt.rn.f64.s32 	%fd9657, %r4883;
	fma.rn.f64 	%fd9658, %fd9657, 0dBFF921FB54442D18, %fd1179;
	fma.rn.f64 	%fd9659, %fd9657, 0dBC91A62633145C00, %fd9658;
	fma.rn.f64 	%fd21534, %fd9657, 0dB97B839A252049C0, %fd9659;
	setp.ltu.f64 	%p722, %fd1180, 0d41E0000000000000;
	@%p722 bra 	$L__BB0_814;
	{ // callseq 180, 0
	.param .b64 param0;
	st.param.f64 	[param0], %fd1179;
	.param .align 16 .b8 retval0[16];
	call.uni (retval0), 
	__internal_trig_reduction_slowpathd, 
	(
	param0
	);
	ld.param.f64 	%fd21534, [retval0];
	ld.param.b32 	%r4883, [retval0+8];
	} // callseq 180
$L__BB0_814:
	add.s32 	%r4884, %r4883, 1;
	bra.uni 	$L__BB0_816;
$L__BB0_815:
	mov.f64 	%fd9661, 0d0000000000000000;
	mul.rn.f64 	%fd21534, %fd1179, %fd9661;
	mov.b32 	%r4884, 1;
$L__BB0_816:
	setp.eq.f64 	%p723, %fd1180, 0d7FF0000000000000;
	shl.b32 	%r2955, %r4884, 6;
	cvt.u64.u32 	%rd732, %r2955;
	and.b64  	%rd733, %rd732, 64;
	mov.u64 	%rd734, __cudart_sin_cos_coeffs;
	add.s64 	%rd735, %rd734, %rd733;
	mul.rn.f64 	%fd9662, %fd21534, %fd21534;
	and.b32  	%r2956, %r4884, 1;
	setp.eq.b32 	%p724, %r2956, 1;
	selp.f64 	%fd9663, 0dBDA8FF8320FD8164, 0d3DE5DB65F9785EBA, %p724;
	ld.global.nc.v2.f64 	{%fd9664, %fd9665}, [%rd735];
	fma.rn.f64 	%fd9666, %fd9663, %fd9662, %fd9664;
	fma.rn.f64 	%fd9667, %fd9666, %fd9662, %fd9665;
	ld.global.nc.v2.f64 	{%fd9668, %fd9669}, [%rd735+16];
	fma.rn.f64 	%fd9670, %fd9667, %fd9662, %fd9668;
	fma.rn.f64 	%fd9671, %fd9670, %fd9662, %fd9669;
	ld.global.nc.v2.f64 	{%fd9672, %fd9673}, [%rd735+32];
	fma.rn.f64 	%fd9674, %fd9671, %fd9662, %fd9672;
	fma.rn.f64 	%fd9675, %fd9674, %fd9662, %fd9673;
	fma.rn.f64 	%fd9676, %fd9675, %fd21534, %fd21534;
	fma.rn.f64 	%fd9677, %fd9675, %fd9662, 0d3FF0000000000000;
	selp.f64 	%fd9678, %fd9677, %fd9676, %p724;
	and.b32  	%r2957, %r4884, 2;
	setp.eq.s32 	%p725, %r2957, 0;
	mov.f64 	%fd9679, 0d0000000000000000;
	sub.f64 	%fd9680, %fd9679, %fd9678;
	selp.f64 	%fd9681, %fd9678, %fd9680, %p725;
	add.f64 	%fd1186, %fd1173, %fd9681;
	@%p723 bra 	$L__BB0_819;
	mul.f64 	%fd9682, %fd1179, 0d3FE45F306DC9C883;
	cvt.rni.s32.f64 	%r4885, %fd9682;
	cvt.rn.f64.s32 	%fd9683, %r4885;
	fma.rn.f64 	%fd9684, %fd9683, 0dBFF921FB54442D18, %fd1179;
	fma.rn.f64 	%fd9685, %fd9683, 0dBC91A62633145C00, %fd9684;
	fma.rn.f64 	%fd21535, %fd9683, 0dB97B839A252049C0, %fd9685;
	setp.ltu.f64 	%p726, %fd1180, 0d41E0000000000000;
	@%p726 bra 	$L__BB0_820;
	{ // callseq 181, 0
	.param .b64 param0;
	st.param.f64 	[param0], %fd1179;
	.param .align 16 .b8 retval0[16];
	call.uni (retval0), 
	__internal_trig_reduction_slowpathd, 
	(
	param0
	);
	ld.param.f64 	%fd21535, [retval0];
	ld.param.b32 	%r4885, [retval0+8];
	} // callseq 181
	bra.uni 	$L__BB0_820;
$L__BB0_819:
	mov.f64 	%fd9687, 0d0000000000000000;
	mul.rn.f64 	%fd21535, %fd1179, %fd9687;
	mov.b32 	%r4885, 0;
$L__BB0_820:
	shl.b32 	%r2960, %r4885, 6;
	cvt.u64.u32 	%rd736, %r2960;
	and.b64  	%rd737, %rd736, 64;
	add.s64 	%rd739, %rd734, %rd737;
	mul.rn.f64 	%fd9688, %fd21535, %fd21535;
	and.b32  	%r2961, %r4885, 1;
	setp.eq.b32 	%p727, %r2961, 1;
	selp.f64 	%fd9689, 0dBDA8FF8320FD8164, 0d3DE5DB65F9785EBA, %p727;
	ld.global.nc.v2.f64 	{%fd9690, %fd9691}, [%rd739];
	fma.rn.f64 	%fd9692, %fd9689, %fd9688, %fd9690;
	fma.rn.f64 	%fd9693, %fd9692, %fd9688, %fd9691;
	ld.global.nc.v2.f64 	{%fd9694, %fd9695}, [%rd739+16];
	fma.rn.f64 	%fd9696, %fd9693, %fd9688, %fd9694;
	fma.rn.f64 	%fd9697, %fd9696, %fd9688, %fd9695;
	ld.global.nc.v2.f64 	{%fd9698, %fd9699}, [%rd739+32];
	fma.rn.f64 	%fd9700, %fd9697, %fd9688, %fd9698;
	fma.rn.f64 	%fd9701, %fd9700, %fd9688, %fd9699;
	fma.rn.f64 	%fd9702, %fd9701, %fd21535, %fd21535;
	fma.rn.f64 	%fd9703, %fd9701, %fd9688, 0d3FF0000000000000;
	selp.f64 	%fd9704, %fd9703, %fd9702, %p727;
	and.b32  	%r2962, %r4885, 2;
	setp.eq.s32 	%p728, %r2962, 0;
	mov.f64 	%fd9705, 0d0000000000000000;
	sub.f64 	%fd9706, %fd9705, %fd9704;
	selp.f64 	%fd9707, %fd9704, %fd9706, %p728;
	add.f64 	%fd1191, %fd1178, %fd9707;
	ld.global.f64 	%fd9708, [%rd2+2184];
	ld.global.f64 	%fd9709, [%rd2+2192];
	ld.global.f64 	%fd9710, [%rd2+2200];
	sub.f64 	%fd9711, %fd9708, %fd1;
	sub.f64 	%fd9712, %fd9709, %fd2;
	sub.f64 	%fd9713, %fd9710, %fd3;
	mul.f64 	%fd9714, %fd9712, %fd9712;
	fma.rn.f64 	%fd9715, %fd9711, %fd9711, %fd9714;
	fma.rn.f64 	%fd9716, %fd9713, %fd9713, %fd9715;
	sqrt.rn.f64 	%fd9717, %fd9716;
	sub.f64 	%fd9718, %fd9708, %fd4;
	sub.f64 	%fd9719, %fd9709, %fd5;
	sub.f64 	%fd9720, %fd9710, %fd6;
	mul.f64 	%fd9721, %fd9719, %fd9719;
	fma.rn.f64 	%fd9722, %fd9718, %fd9718, %fd9721;
	fma.rn.f64 	%fd9723, %fd9720, %fd9720, %fd9722;
	sqrt.rn.f64 	%fd9724, %fd9723;
	add.f64 	%fd9725, %fd9717, %fd9724;
	mul.f64 	%fd1192, %fd9725, 0d40C88B2F704A9409;
	abs.f64 	%fd1193, %fd1192;
	setp.eq.f64 	%p729, %fd1193, 0d7FF0000000000000;
	@%p729 bra 	$L__BB0_824;
	mul.f64 	%fd9726, %fd1192, 0d3FE45F306DC9C883;
	cvt.rni.s32.f64 	%r4886, %fd9726;
	cvt.rn.f64.s32 	%fd9727, %r4886;
	fma.rn.f64 	%fd9728, %fd9727, 0dBFF921FB54442D18, %fd1192;
	fma.rn.f64 	%fd9729, %fd9727, 0dBC91A62633145C00, %fd9728;
	fma.rn.f64 	%fd21537, %fd9727, 0dB97B839A252049C0, %fd9729;
	setp.ltu.f64 	%p730, %fd1193, 0d41E0000000000000;
	@%p730 bra 	$L__BB0_823;
	{ // callseq 182, 0
	.param .b64 param0;
	st.param.f64 	[param0], %fd1192;
	.param .align 16 .b8 retval0[16];
	call.uni (retval0), 
	__internal_trig_reduction_slowpathd, 
	(
	param0
	);
	ld.param.f64 	%fd21537, [retval0];
	ld.param.b32 	%r4886, [retval0+8];
	} // callseq 182
$L__BB0_823:
	add.s32 	%r4887, %r4886, 1;
	bra.uni 	$L__BB0_825;
$L__BB0_824:
	mov.f64 	%fd9731, 0d0000000000000000;
	mul.rn.f64 	%fd21537, %fd1192, %fd9731;
	mov.b32 	%r4887, 1;
$L__BB0_825:
	setp.eq.f64 	%p731, %fd1193, 0d7FF0000000000000;
	shl.b32 	%r2965, %r4887, 6;
	cvt.u64.u32 	%rd740, %r2965;
	and.b64  	%rd741, %rd740, 64;
	mov.u64 	%rd742, __cudart_sin_cos_coeffs;
	add.s64 	%rd743, %rd742, %rd741;
	mul.rn.f64 	%fd9732, %fd21537, %fd21537;
	and.b32  	%r2966, %r4887, 1;
	setp.eq.b32 	%p732, %r2966, 1;
	selp.f64 	%fd9733, 0dBDA8FF8320FD8164, 0d3DE5DB65F9785EBA, %p732;
	ld.global.nc.v2.f64 	{%fd9734, %fd9735}, [%rd743];
	fma.rn.f64 	%fd9736, %fd9733, %fd9732, %fd9734;
	fma.rn.f64 	%fd9737, %fd9736, %fd9732, %fd9735;
	ld.global.nc.v2.f64 	{%fd9738, %fd9739}, [%rd743+16];
	fma.rn.f64 	%fd9740, %fd9737, %fd9732, %fd9738;
	fma.rn.f64 	%fd9741, %fd9740, %fd9732, %fd9739;
	ld.global.nc.v2.f64 	{%fd9742, %fd9743}, [%rd743+32];
	fma.rn.f64 	%fd9744, %fd9741, %fd9732, %fd9742;
	fma.rn.f64 	%fd9745, %fd9744, %fd9732, %fd9743;
	fma.rn.f64 	%fd9746, %fd9745, %fd21537, %fd21537;
	fma.rn.f64 	%fd9747, %fd9745, %fd9732, 0d3FF0000000000000;
	selp.f64 	%fd9748, %fd9747, %fd9746, %p732;
	and.b32  	%r2967, %r4887, 2;
	setp.eq.s32 	%p733, %r2967, 0;
	mov.f64 	%fd9749, 0d0000000000000000;
	sub.f64 	%fd9750, %fd9749, %fd9748;
	selp.f64 	%fd9751, %fd9748, %fd9750, %p733;
	add.f64 	%fd1199, %fd1186, %fd9751;
	@%p731 bra 	$L__BB0_828;
	mul.f64 	%fd9752, %fd1192, 0d3FE45F306DC9C883;
	cvt.rni.s32.f64 	%r4888, %fd9752;
	cvt.rn.f64.s32 	%fd9753, %r4888;
	fma.rn.f64 	%fd9754, %fd9753, 0dBFF921FB54442D18, %fd1192;
	fma.rn.f64 	%fd9755, %fd9753, 0dBC91A62633145C00, %fd9754;
	fma.rn.f64 	%fd21538, %fd9753, 0dB97B839A252049C0, %fd9755;
	setp.ltu.f64 	%p734, %fd1193, 0d41E0000000000000;
	@%p734 bra 	$L__BB0_829;
	{ // callseq 183, 0
	.param .b64 param0;
	st.param.f64 	[param0], %fd1192;
	.param .align 16 .b8 retval0[16];
	call.uni (retval0), 
	__internal_trig_reduction_slowpathd, 
	(
	param0
	);
	ld.param.f64 	%fd21538, [retval0];
	ld.param.b32 	%r4888, [retval0+8];
	} // callseq 183
	bra.uni 	$L__BB0_829;
$L__BB0_828:
	mov.f64 	%fd9757, 0d0000000000000000;
	mul.rn.f64 	%fd21538, %fd1192, %fd9757;
	mov.b32 	%r4888, 0;
$L__BB0_829:
	shl.b32 	%r2970, %r4888, 6;
	cvt.u64.u32 	%rd744, %r2970;
	and.b64  	%rd745, %rd744, 64;
	add.s64 	%rd747, %rd742, %rd745;
	mul.rn.f64 	%fd9758, %fd21538, %fd21538;
	and.b32  	%r2971, %r4888, 1;
	setp.eq.b32 	%p735, %r2971, 1;
	selp.f64 	%fd9759, 0dBDA8FF8320FD8164, 0d3DE5DB65F9785EBA, %p735;
	ld.global.nc.v2.f64 	{%fd9760, %fd9761}, [%rd747];
	fma.rn.f64 	%fd9762, %fd9759, %fd9758, %fd9760;
	fma.rn.f64 	%fd9763, %fd9762, %fd9758, %fd9761;
	ld.global.nc.v2.f64 	{%fd9764, %fd9765}, [%rd747+16];
	fma.rn.f64 	%fd9766, %fd9763, %fd9758, %fd9764;
	fma.rn.f64 	%fd9767, %fd9766, %fd9758, %fd9765;
	ld.global.nc.v2.f64 	{%fd9768, %fd9769}, [%rd747+32];
	fma.rn.f64 	%fd9770, %fd9767, %fd9758, %fd9768;
	fma.rn.f64 	%fd9771, %fd9770, %fd9758, %fd9769;
	fma.rn.f64 	%fd9772, %fd9771, %fd21538, %fd21538;
	fma.rn.f64 	%fd9773, %fd9771, %fd9758, 0d3FF0000000000000;
	selp.f64 	%fd9774, %fd9773, %fd9772, %p735;
	and.b32  	%r2972, %r4888, 2;
	setp.eq.s32 	%p736, %r2972, 0;
	mov.f64 	%fd9775, 0d0000000000000000;
	sub.f64 	%fd9776, %fd9775, %fd9774;
	selp.f64 	%fd9777, %fd9774, %fd9776, %p736;
	add.f64 	%fd1204, %fd1191, %fd9777;
	ld.global.f64 	%fd9778, [%rd2+2208];
	ld.global.f64 	%fd9779, [%rd2+2216];
	ld.global.f64 	%fd9780, [%rd2+2224];
	sub.f64 	%fd9781, %fd9778, %fd1;
	sub.f64 	%fd9782, %fd9779, %fd2;
	sub.f64 	%fd9783, %fd9780, %fd3;
	mul.f64 	%fd9784, %fd9782, %fd9782;
	fma.rn.f64 	%fd9785, %fd9781, %fd9781, %fd9784;
	fma.rn.f64 	%fd9786, %fd9783, %fd9783, %fd9785;
	sqrt.rn.f64 	%fd9787, %fd9786;
	sub.f64 	%fd9788, %fd9778, %fd4;
	sub.f64 	%fd9789, %fd9779, %fd5;
	sub.f64 	%fd9790, %fd9780, %fd6;
	mul.f64 	%fd9791, %fd9789, %fd9789;
	fma.rn.f64 	%fd9792, %fd9788, %fd9788, %fd9791;
	fma.rn.f64 	%fd9793, %fd9790, %fd9790, %fd9792;
	sqrt.rn.f64 	%fd9794, %fd9793;
	add.f64 	%fd9795, %fd9787, %fd9794;
	mul.f64 	%fd1205, %fd9795, 0d40C88B2F704A9409;
	abs.f64 	%fd1206, %fd1205;
	setp.eq.f64 	%p737, %fd1206, 0d7FF0000000000000;
	@%p737 bra 	$L__BB0_833;
	mul.f64 	%fd9796, %fd1205, 0d3FE45F306DC9C883;
	cvt.rni.s32.f64 	%r4889, %fd9796;
	cvt.rn.f64.s32 	%fd9797, %r4889;
	fma.rn.f64 	%fd9798, %fd9797, 0dBFF921FB54442D18, %fd1205;
	fma.rn.f64 	%fd9799, %fd9797, 0dBC91A62633145C00, %fd9798;
	fma.rn.f64 	%fd21540, %fd9797, 0dB97B839A252049C0, %fd9799;
	setp.ltu.f64 	%p738, %fd1206, 0d41E0000000000000;
	@%p738 bra 	$L__BB0_832;
	{ // callseq 184, 0
	.param .b64 param0;
	st.param.f64 	[param0], %fd1205;
	.param .align 16 .b8 retval0[16];
	call.uni (retval0), 
	__internal_trig_reduction_slowpathd, 
	(
	param0
	);
	ld.param.f64 	%fd21540, [retval0];
	ld.param.b32 	%r4889, [retval0+8];
	} // callseq 184
$L__BB0_832:
	add.s32 	%r4890, %r4889, 1;
	bra.uni 	$L__BB0_834;
$L__BB0_833:
	mov.f64 	%fd9801, 0d0000000000000000;
	mul.rn.f64 	%fd21540, %fd1205, %fd9801;
	mov.b32 	%r4890, 1;
$L__BB0_834:
	setp.eq.f64 	%p739, %fd1206, 0d7FF0000000000000;
	shl.b32 	%r2975, %r4890, 6;
	cvt.u64.u32 	%rd748, %r2975;
	and.b64  	%rd749, %rd748, 64;
	mov.u64 	%rd750, __cudart_sin_cos_coeffs;
	add.s64 	%rd751, %rd750, %rd749;
	mul.rn.f64 	%fd9802, %fd21540, %fd21540;
	and.b32  	%r2976, %r4890, 1;
	setp.eq.b32 	%p740, %r2976, 1;
	selp.f64 	%fd9803, 0dBDA8FF8320FD8164, 0d3DE5DB65F9785EBA, %p740;
	ld.global.nc.v2.f64 	{%fd9804, %fd9805}, [%rd751];
	fma.rn.f64 	%fd9806, %fd9803, %fd9802, %fd9804;
	fma.rn.f64 	%fd9807, %fd9806, %fd9802, %fd9805;
	ld.global.nc.v2.f64 	{%fd9808, %fd9809}, [%rd751+16];
	fma.rn.f64 	%fd9810, %fd9807, %fd9802, %fd9808;
	fma.rn.f64 	%fd9811, %fd9810, %fd9802, %fd9809;
	ld.global.nc.v2.f64 	{%fd9812, %fd9813}, [%rd751+32];
	fma.rn.f64 	%fd9814, %fd9811, %fd9802, %fd9812;
	fma.rn.f64 	%fd9815, %fd9814, %fd9802, %fd9813;
	fma.rn.f64 	%fd9816, %fd9815, %fd21540, %fd21540;
	fma.rn.f64 	%fd9817, %fd9815, %fd9802, 0d3FF0000000000000;
	selp.f64 	%fd9818, %fd9817, %fd9816, %p740;
	and.b32  	%r2977, %r4890, 2;
	setp.eq.s32 	%p741, %r2977, 0;
	mov.f64 	%fd9819, 0d0000000000000000;
	sub.f64 	%fd9820, %fd9819, %fd9818;
	selp.f64 	%fd9821, %fd9818, %fd9820, %p741;
	add.f64 	%fd1212, %fd1199, %fd9821;
	@%p739 bra 	$L__BB0_837;
	mul.f64 	%fd9822, %fd1205, 0d3FE45F306DC9C883;
	cvt.rni.s32.f64 	%r4891, %fd9822;
	cvt.rn.f64.s32 	%fd9823, %r4891;
	fma.rn.f64 	%fd9824, %fd9823, 0dBFF921FB54442D18, %fd1205;
	fma.rn.f64 	%fd9825, %fd9823, 0dBC91A62633145C00, %fd9824;
	fma.rn.f64 	%fd21541, %fd9823, 0dB97B839A252049C0, %fd9825;
	setp.ltu.f64 	%p742, %fd1206, 0d41E0000000000000;
	@%p742 bra 	$L__BB0_838;
	{ // callseq 185, 0
	.param .b64 param0;
	st.param.f64 	[param0], %fd1205;
	.param .align 16 .b8 retval0[16];
	call.uni (retval0), 
	__internal_trig_reduction_slowpathd, 
	(
	param0
	);
	ld.param.f64 	%fd21541, [retval0];
	ld.param.b32 	%r4891, [retval0+8];
	} // callseq 185
	bra.uni 	$L__BB0_838;
$L__BB0_837:
	mov.f64 	%fd9827, 0d0000000000000000;
	mul.rn.f64 	%fd21541, %fd1205, %fd9827;
	mov.b32 	%r4891, 0;
$L__BB0_838:
	shl.b32 	%r2980, %r4891, 6;
	cvt.u64.u32 	%rd752, %r2980;
	and.b64  	%rd753, %rd752, 64;
	add.s64 	%rd755, %rd750, %rd753;
	mul.rn.f64 	%fd9828, %fd21541, %fd21541;
	and.b32  	%r2981, %r4891, 1;
	setp.eq.b32 	%p743, %r2981, 1;
	selp.f64 	%fd9829, 0dBDA8FF8320FD8164, 0d3DE5DB65F9785EBA, %p743;
	ld.global.nc.v2.f64 	{%fd9830, %fd9831}, [%rd755];
	fma.rn.f64 	%fd9832, %fd9829, %fd9828, %fd9830;
	fma.rn.f64 	%fd9833, %fd9832, %fd9828, %fd9831;
	ld.global.nc.v2.f64 	{%fd9834, %fd9835}, [%rd755+16];
	fma.rn.f64 	%fd9836, %fd9833, %fd9828, %fd9834;
	fma.rn.f64 	%fd9837, %fd9836, %fd9828, %fd9835;
	ld.global.nc.v2.f64 	{%fd9838, %fd9839}, [%rd755+32];
	fma.rn.f64 	%fd9840, %fd9837, %fd9828, %fd9838;
	fma.rn.f64 	%fd9841, %fd9840, %fd9828, %fd9839;
	fma.rn.f64 	%fd9842, %fd9841, %fd21541, %fd21541;
	fma.rn.f64 	%fd9843, %fd9841, %fd9828, 0d3FF0000000000000;
	selp.f64 	%fd9844, %fd9843, %fd9842, %p743;
	and.b32  	%r2982, %r4891, 2;
	setp.eq.s32 	%p744, %r2982, 0;
	mov.f64 	%fd9845, 0d0000000000000000;
	sub.f64 	%fd9846, %fd9845, %fd9844;
	selp.f64 	%fd9847, %fd9844, %fd9846, %p744;
	add.f64 	%fd1217, %fd1204, %fd9847;
	ld.global.f64 	%fd9848, [%rd2+2232];
	ld.global.f64 	%fd9849, [%rd2+2240];
	ld.global.f64 	%fd9850, [%rd2+2248];
	sub.f64 	%fd9851, %fd9848, %fd1;
	sub.f64 	%fd9852, %fd9849, %fd2;
	sub.f64 	%fd9853, %fd9850, %fd3;
	mul.f64 	%fd9854, %fd9852, %fd9852;
	fma.rn.f64 	%fd9855, %fd9851, %fd9851, %fd9854;
	fma.rn.f64 	%fd9856, %fd9853, %fd9853, %fd9855;
	sqrt.rn.f64 	%fd9857, %fd9856;
	sub.f64 	%fd9858, %fd9848, %fd4;
	sub.f64 	%fd9859, %fd9849, %fd5;
	sub.f64 	%fd9860, %fd9850, %fd6;
	mul.f64 	%fd9861, %fd9859, %fd9859;
	fma.rn.f64 	%fd9862, %fd9858, %fd9858, %fd9861;
	fma.rn.f64 	%fd9863, %fd9860, %fd9860, %fd9862;
	sqrt.rn.f64 	%fd9864, %fd9863;
	add.f64 	%fd9865, %fd9857, %fd9864;
	mul.f64 	%fd1218, %fd9865, 0d40C88B2F704A9409;
	abs.f64 	%fd1219, %fd1218;
	setp.eq.f64 	%p745, %fd1219, 0d7FF0000000000000;
	@%p745 bra 	$L__BB0_842;
	mul.f64 	%fd9866, %fd1218, 0d3FE45F306DC9C883;
	cvt.rni.s32.f64 	%r4892, %fd9866;
	cvt.rn.f64.s32 	%fd9867, %r4892;
	fma.rn.f64 	%fd9868, %fd9867, 0dBFF921FB54442D18, %fd1218;
	fma.rn.f64 	%fd9869, %fd9867, 0dBC91A62633145C00, %fd9868;
	fma.rn.f64 	%fd21543, %fd9867, 0dB97B839A252049C0, %fd9869;
	setp.ltu.f64 	%p746, %fd1219, 0d41E0000000000000;
	@%p746 bra 	$L__BB0_841;
	{ // callseq 186, 0
	.param .b64 param0;
	st.param.f64 	[param0], %fd1218;
	.param .align 16 .b8 retval0[16];
	call.uni (retval0), 
	__internal_trig_reduction_slowpathd, 
	(
	param0
	);
	ld.param.f64 	%fd21543, [retval0];
	ld.param.b32 	%r4892, [retval0+8];
	} // callseq 186
$L__BB0_841:
	add.s32 	%r4893, %r4892, 1;
	bra.uni 	$L__BB0_843;
$L__BB0_842:
	mov.f64 	%fd9871, 0d0000000000000000;
	mul.rn.f64 	%fd21543, %fd1218, %fd9871;
	mov.b32 	%r4893, 1;
$L__BB0_843:
	setp.eq.f64 	%p747, %fd1219, 0d7FF0000000000000;
	shl.b32 	%r2985, %r4893, 6;
	cvt.u64.u32 	%rd756, %r2985;
	and.b64  	%rd757, %rd756, 64;
	mov.u64 	%rd758, __cudart_sin_cos_coeffs;
	add.s64 	%rd759, %rd758, %rd757;
	mul.rn.f64 	%fd9872, %fd21543, %fd21543;
	and.b32  	%r2986, %r4893, 1;
	setp.eq.b32 	%p748, %r2986, 1;
	selp.f64 	%fd9873, 0dBDA8FF8320FD8164, 0d3DE5DB65F9785EBA, %p748;
	ld.global.nc.v2.f64 	{%fd9874, %fd9875}, [%rd759];
	fma.rn.f64 	%fd9876, %fd9873, %fd9872, %fd9874;
	fma.rn.f64 	%fd9877, %fd9876, %fd9872, %fd9875;
	ld.global.nc.v2.f64 	{%fd9878, %fd9879}, [%rd759+16];
	fma.rn.f64 	%fd9880, %fd9877, %fd9872, %fd9878;
	fma.rn.f64 	%fd9881, %fd9880, %fd9872, %fd9879;
	ld.global.nc.v2.f64 	{%fd9882, %fd9883}, [%rd759+32];
	fma.rn.f64 	%fd9884, %fd9881, %fd9872, %fd9882;
	fma.rn.f64 	%fd9885, %fd9884, %fd9872, %fd9883;
	fma.rn.f64 	%fd9886, %fd9885, %fd21543, %fd21543;
	fma.rn.f64 	%fd9887, %fd9885, %fd9872, 0d3FF0000000000000;
	selp.f64 	%fd9888, %fd9887, %fd9886, %p748;
	and.b32  	%r2987, %r4893, 2;
	setp.eq.s32 	%p749, %r2987, 0;
	mov.f64 	%fd9889, 0d0000000000000000;
	sub.f64 	%fd9890, %fd9889, %fd9888;
	selp.f64 	%fd9891, %fd9888, %fd9890, %p749;
	add.f64 	%fd1225, %fd1212, %fd9891;
	@%p747 bra 	$L__BB0_846;
	mul.f64 	%fd9892, %fd1218, 0d3FE45F306DC9C883;
	cvt.rni.s32.f64 	%r4894, %fd9892;
	cvt.rn.f64.s32 	%fd9893, %r4894;
	fma.rn.f64 	%fd9894, %fd9893, 0dBFF921FB54442D18, %fd1218;
	fma.rn.f64 	%fd9895, %fd9893, 0dBC91A62633145C00, %fd9894;
	fma.rn.f64 	%fd21544, %fd9893, 0dB97B839A252049C0, %fd9895;
	setp.ltu.f64 	%p750, %fd1219, 0d41E0000000000000;
	@%p750 bra 	$L__BB0_847;
	{ // callseq 187, 0
	.param .b64 param0;
	st.param.f64 	[param0], %fd1218;
	.param .align 16 .b8 retval0[16];
	call.uni (retval0), 
	__internal_trig_reduction_slowpathd, 
	(
	param0
	);
	ld.param.f64 	%fd21544, [retval0];
	ld.param.b32 	%r4894, [retval0+8];
	} // callseq 187
	bra.uni 	$L__BB0_847;
$L__BB0_846:
	mov.f64 	%fd9897, 0d0000000000000000;
	mul.rn.f64 	%fd21544, %fd1218, %fd9897;
	mov.b32 	%r4894, 0;
$L__BB0_847:
	shl.b32 	%r2990, %r4894, 6;
	cvt.u64.u32 	%rd760, %r2990;
	and.b64  	%rd761, %rd760, 64;
	add.s64 	%rd763, %rd758, %rd761;
	mul.rn.f64 	%fd9898, %fd21544, %fd21544;
	and.b32  	%r2991, %r4894, 1;
	setp.eq.b32 	%p751, %r2991, 1;
	selp.f64 	%fd9899, 0dBDA8FF8320FD8164, 0d3DE5DB65F9785EBA, %p751;
	ld.global.nc.v2.f64 	{%fd9900, %fd9901}, [%rd763];
	fma.rn.f64 	%fd9902, %fd9899, %fd9898, %fd9900;
	fma.rn.f64 	%fd9903, %fd9902, %fd9898, %fd9901;
	ld.global.nc.v2.f64 	{%fd9904, %fd9905}, [%rd763+16];
	fma.rn.f64 	%fd9906, %fd9903, %fd9898, %fd9904;
	fma.rn.f64 	%fd9907, %fd9906, %fd9898, %fd9905;
	ld.global.nc.v2.f64 	{%fd9908, %fd9909}, [%rd763+32];
	fma.rn.f64 	%fd9910, %fd9907, %fd9898, %fd9908;
	fma.rn.f64 	%fd9911, %fd9910, %fd9898, %fd9909;
	fma.rn.f64 	%fd9912, %fd9911, %fd21544, %fd21544;
	fma.rn.f64 	%fd9913, %fd9911, %fd9898, 0d3FF0000000000000;
	selp.f64 	%fd9914, %fd9913, %fd9912, %p751;
	and.b32  	%r2992, %r4894, 2;
	setp.eq.s32 	%p752, %r2992, 0;
	mov.f64 	%fd9915, 0d0000000000000000;
	sub.f64 	%fd9916, %fd9915, %fd9914;
	selp.f64 	%fd9917, %fd9914, %fd9916, %p752;
	add.f64 	%fd1230, %fd1217, %fd9917;
	ld.global.f64 	%fd9918, [%rd2+2256];
	ld.global.f64 	%fd9919, [%rd2+2264];
	ld.global.f64 	%fd9920, [%rd2+2272];
	sub.f64 	%fd9921, %fd9918, %fd1;
	sub.f64 	%fd9922, %fd9919, %fd2;
	sub.f64 	%fd9923, %fd9920, %fd3;
	mul.f64 	%fd9924, %fd9922, %fd9922;
	fma.rn.f64 	%fd9925, %fd9921, %fd9921, %fd9924;
	fma.rn.f64 	%fd9926, %fd9923, %fd9923, %fd9925;
	sqrt.rn.f64 	%fd9927, %fd9926;
	sub.f64 	%fd9928, %fd9918, %fd4;
	sub.f64 	%fd9929, %fd9919, %fd5;
	sub.f64 	%fd9930, %fd9920, %fd6;
	mul.f64 	%fd9931, %fd9929, %fd9929;
	fma.rn.f64 	%fd9932, %fd9928, %fd9928, %fd9931;
	fma.rn.f64 	%fd9933, %fd9930, %fd9930, %fd9932;
	sqrt.rn.f64 	%fd9934, %fd9933;
	add.f64 	%fd9935, %fd9927, %fd9934;
	mul.f64 	%fd1231, %fd9935, 0d40C88B2F704A9409;
	abs.f64 	%fd1232, %fd1231;
	setp.eq.f64 	%p753, %fd1232, 0d7FF0000000000000;
	@%p753 bra 	$L__BB0_851;
	mul.f64 	%fd9936, %fd1231, 0d3FE45F306DC9C883;
	cvt.rni.s32.f64 	%r4895, %fd9936;
	cvt.rn.f64.s32 	%fd9937, %r4895;
	fma.rn.f64 	%fd9938, %fd9937, 0dBFF921FB54442D18, %fd1231;
	fma.rn.f64 	%fd9939, %fd9937, 0dBC91A62633145C00, %fd9938;
	fma.rn.f64 	%fd21546, %fd9937, 0dB97B839A252049C0, %fd9939;
	setp.ltu.f64 	%p754, %fd1232, 0d41E0000000000000;
	@%p754 bra 	$L__BB0_850;
	{ // callseq 188, 0
	.param .b64 param0;
	st.param.f64 	[param0], %fd1231;
	.param .align 16 .b8 retval0[16];
	call.uni (retval0), 
	__internal_trig_reduction_slowpathd, 
	(
	param0
	);
	ld.param.f64 	%fd21546, [retval0];
	ld.param.b32 	%r4895, [retval0+8];
	} // callseq 188
$L__BB0_850:
	add.s32 	%r4896, %r4895, 1;
	bra.uni 	$L__BB0_852;
$L__BB0_851:
	mov.f64 	%fd9941, 0d0000000000000000;
	mul.rn.f64 	%fd21546, %fd1231, %fd9941;
	mov.b32 	%r4896, 1;
$L__BB0_852:
	setp.eq.f64 	%p755, %fd1232, 0d7FF0000000000000;
	shl.b32 	%r2995, %r4896, 6;
	cvt.u64.u32 	%rd764, %r2995;
	and.b64  	%rd765, %rd764, 64;
	mov.u64 	%rd766, __cudart_sin_cos_coeffs;
	add.s64 	%rd767, %rd766, %rd765;
	mul.rn.f64 	%fd9942, %fd21546, %fd21546;
	and.b32  	%r2996, %r4896, 1;
	setp.eq.b32 	%p756, %r2996, 1;
	selp.f64 	%fd9943, 0dBDA8FF8320FD8164, 0d3DE5DB65F9785EBA, %p756;
	ld.global.nc.v2.f64 	{%fd9944, %fd9945}, [%rd767];
	fma.rn.f64 	%fd9946, %fd9943, %fd9942, %fd9944;
	fma.rn.f64 	%fd9947, %fd9946, %fd9942, %fd9945;
	ld.global.nc.v2.f64 	{%fd9948, %fd9949}, [%rd767+16];
	fma.rn.f64 	%fd9950, %fd9947, %fd9942, %fd9948;
	fma.rn.f64 	%fd9951, %fd9950, %fd9942, %fd9949;
	ld.global.nc.v2.f64 	{%fd9952, %fd9953}, [%rd767+32];
	fma.rn.f64 	%fd9954, %fd9951, %fd9942, %fd9952;
	fma.rn.f64 	%fd9955, %fd9954, %fd9942, %fd9953;
	fma.rn.f64 	%fd9956, %fd9955, %fd21546, %fd21546;
	fma.rn.f64 	%fd9957, %fd9955, %fd9942, 0d3FF0000000000000;
	selp.f64 	%fd9958, %fd9957, %fd9956, %p756;
	and.b32  	%r2997, %r4896, 2;
	setp.eq.s32 	%p757, %r2997, 0;
	mov.f64 	%fd9959, 0d0000000000000000;
	sub.f64 	%fd9960, %fd9959, %fd9958;
	selp.f64 	%fd9961, %fd9958, %fd9960, %p757;
	add.f64 	%fd1238, %fd1225, %fd9961;
	@%p755 bra 	$L__BB0_855;
	mul.f64 	%fd9962, %fd1231, 0d3FE45F306DC9C883;
	cvt.rni.s32.f64 	%r4897, %fd9962;
	cvt.rn.f64.s32 	%fd9963, %r4897;
	fma.rn.f64 	%fd9964, %fd9963, 0dBFF921FB54442D18, %fd1231;
	fma.rn.f64 	%fd9965, %fd9963, 0dBC91A62633145C00, %fd9964;
	fma.rn.f64 	%fd21547, %fd9963, 0dB97B839A252049C0, %fd9965;
	setp.ltu.f64 	%p758, %fd1232, 0d41E0000000000000;
	@%p758 bra 	$L__BB0_856;
	{ // callseq 189, 0
	.param .b64 param0;
	st.param.f64 	[param0], %fd1231;
	.param .align 16 .b8 retval0[16];
	call.uni (retval0), 
	__internal_trig_reduction_slowpathd, 
	(
	param0
	);
	ld.param.f64 	%fd21547, [retval0];
	ld.param.b32 	%r4897, [retval0+8];
	} // callseq 189
	bra.uni 	$L__BB0_856;
$L__BB0_855:
	mov.f64 	%fd9967, 0d0000000000000000;
	mul.rn.f64 	%fd21547, %fd1231, %fd9967;
	mov.b32 	%r4897, 0;
$L__BB0_856:
	shl.b32 	%r3000, %r4897, 6;
	cvt.u64.u32 	%rd768, %r3000;
	and.b64  	%rd769, %rd768, 64;
	add.s64 	%rd771, %rd766, %rd769;
	mul.rn.f64 	%fd9968, %fd21547, %fd21547;
	and.b32  	%r3001, %r4897, 1;
	setp.eq.b32 	%p759, %r3001, 1;
	selp.f64 	%fd9969, 0dBDA8FF8320FD8164, 0d3DE5DB65F9785EBA, %p759;
	ld.global.nc.v2.f64 	{%fd9970, %fd9971}, [%rd771];
	fma.rn.f64 	%fd9972, %fd9969, %fd9968, %fd9970;
	fma.rn.f64 	%fd9973, %fd9972, %fd9968, %fd9971;
	ld.global.nc.v2.f64 	{%fd9974, %fd9975}, [%rd771+16];
	fma.rn.f64 	%fd9976, %fd9973, %fd9968, %fd9974;
	fma.rn.f64 	%fd9977, %fd9976, %fd9968, %fd9975;
	ld.global.nc.v2.f64 	{%fd9978, %fd9979}, [%rd771+32];
	fma.rn.f64 	%fd9980, %fd9977, %fd9968, %fd9978;
	fma.rn.f64 	%fd9981, %fd9980, %fd9968, %fd9979;
	fma.rn.f64 	%fd9982, %fd9981, %fd21547, %fd21547;
	fma.rn.f64 	%fd9983, %fd9981, %fd9968, 0d3FF0000000000000;
	selp.f64 	%fd9984, %fd9983, %fd9982, %p759;
	and.b32  	%r3002, %r4897, 2;
	setp.eq.s32 	%p760, %r3002, 0;
	mov.f64 	%fd9985, 0d0000000000000000;
	sub.f64 	%fd9986, %fd9985, %fd9984;
	selp.f64 	%fd9987, %fd9984, %fd9986, %p760;
	add.f64 	%fd1243, %fd1230, %fd9987;
	ld.global.f64 	%fd9988, [%rd2+2280];
	ld.global.f64 	%fd9989, [%rd2+2288];
	ld.global.f64 	%fd9990, [%rd2+2296];
	sub.f64 	%fd9991, %fd9988, %fd1;
	sub.f64 	%fd9992, %fd9989, %fd2;
	sub.f64 	%fd9993, %fd9990, %fd3;
	mul.f64 	%fd9994, %fd9992, %fd9992;
	fma.rn.f64 	%fd9995, %fd9991, %fd9991, %fd9994;
	fma.rn.f64 	%fd9996, %fd9993, %fd9993, %fd9995;
	sqrt.rn.f64 	%fd9997, %fd9996;
	sub.f64 	%fd9998, %fd9988, %fd4;
	sub.f64 	%fd9999, %fd9989, %fd5;
	sub.f64 	%fd10000, %fd9990, %fd6;
	mul.f64 	%fd10001, %fd9999, %fd9999;
	fma.rn.f64 	%fd10002, %fd9998, %fd9998, %fd10001;
	fma.rn.f64 	%fd10003, %fd10000, %fd10000, %fd10002;
	sqrt.rn.f64 	%fd10004, %fd10003;
	add.f64 	%fd10005, %fd9997, %fd10004;
	mul.f64 	%fd1244, %fd10005, 0d40C88B2F704A9409;
	abs.f64 	%fd1245, %fd1244;
	setp.eq.f64 	%p761, %fd1245, 0d7FF0000000000000;
	@%p761 bra 	$L__BB0_860;
	mul.f64 	%fd10006, %fd1244, 0d3FE45F306DC9C883;
	cvt.rni.s32.f64 	%r4898, %fd10006;
	cvt.rn.f64.s32 	%fd10007, %r4898;
	fma.rn.f64 	%fd10008, %fd10007, 0dBFF921FB54442D18, %fd1244;
	fma.rn.f64 	%fd10009, %fd10007, 0dBC91A62633145C00, %fd10008;
	fma.rn.f64 	%fd21549, %fd10007, 0dB97B839A252049C0, %fd10009;
	setp.ltu.f64 	%p762, %fd1245, 0d41E0000000000000;
	@%p762 bra 	$L__BB0_859;
	{ // callseq 190, 0
	.param .b64 param0;
	st.param.f64 	[param0], %fd1244;
	.param .align 16 .b8 retval0[16];
	call.uni (retval0), 
	__internal_trig_reduction_slowpathd, 
	(
	param0
	);
	ld.param.f64 	%fd21549, [retval0];
	ld.param.b32 	%r4898, [retval0+8];
	} // callseq 190
$L__BB0_859:
	add.s32 	%r4899, %r4898, 1;
	bra.uni 	$L__BB0_861;
$L__BB0_860:
	mov.f64 	%fd10011, 0d0000000000000000;
	mul.rn.f64 	%fd21549, %fd1244, %fd10011;
	mov.b32 	%r4899, 1;
$L__BB0_861:
	setp.eq.f64 	%p763, %fd1245, 0d7FF0000000000000;
	shl.b32 	%r3005, %r4899, 6;
	cvt.u64.u32 	%rd772, %r3005;
	and.b64  	%rd773, %rd772, 64;
	mov.u64 	%rd774, __cudart_sin_cos_coeffs;
	add.s64 	%rd775, %rd774, %rd773;
	mul.rn.f64 	%fd10012, %fd21549, %fd21549;
	and.b32  	%r3006, %r4899, 1;
	setp.eq.b32 	%p764, %r3006, 1;
	selp.f64 	%fd10013, 0dBDA8FF8320FD8164, 0d3DE5DB65F9785EBA, %p764;
	ld.global.nc.v2.f64 	{%fd10014, %fd10015}, [%rd775];
	fma.rn.f64 	%fd10016, %fd10013, %fd10012, %fd10014;
	fma.rn.f64 	%fd10017, %fd10016, %fd10012, %fd10015;
	ld.global.nc.v2.f64 	{%fd10018, %fd10019}, [%rd775+16];
	fma.rn.f64 	%fd10020, %fd10017, %fd10012, %fd10018;
	fma.rn.f64 	%fd10021, %fd10020, %fd10012, %fd10019;
	ld.global.nc.v2.f64 	{%fd10022, %fd10023}, [%rd775+32];
	fma.rn.f64 	%fd10024, %fd10021, %fd10012, %fd10022;
	fma.rn.f64 	%fd10025, %fd10024, %fd10012, %fd10023;
	fma.rn.f64 	%fd10026, %fd10025, %fd21549, %fd21549;
	fma.rn.f64 	%fd10027, %fd10025, %fd10012, 0d3FF0000000000000;
	selp.f64 	%fd10028, %fd10027, %fd10026, %p764;
	and.b32  	%r3007, %r4899, 2;
	setp.eq.s32 	%p765, %r3007, 0;
	mov.f64 	%fd10029, 0d0000000000000000;
	sub.f64 	%fd10030, %fd10029, %fd10028;
	selp.f64 	%fd10031, %fd10028, %fd10030, %p765;
	add.f64 	%fd1251, %fd1238, %fd10031;
	@%p763 bra 	$L__BB0_864;
	mul.f64 	%fd10032, %fd1244, 0d3FE45F306DC9C883;
	cvt.rni.s32.f64 	%r4900, %fd10032;
	cvt.rn.f64.s32 	%fd10033, %r4900;
	fma.rn.f64 	%fd10034, %fd10033, 0dBFF921FB54442D18, %fd1244;
	fma.rn.f64 	%fd10035, %fd10033, 0dBC91A62633145C00, %fd10034;
	fma.rn.f64 	%fd21550, %fd10033, 0dB97B839A252049C0, %fd10035;
	setp.ltu.f64 	%p766, %fd1245, 0d41E0000000000000;
	@%p766 bra 	$L__BB0_865;
	{ // callseq 191, 0
	.param .b64 param0;
	st.param.f64 	[param0], %fd1244;
	.param .align 16 .b8 retval0[16];
	call.uni (retval0), 
	__internal_trig_reduction_slowpathd, 
	(
	param0
	);
	ld.param.f64 	%fd21550, [retval0];
	ld.param.b32 	%r4900, [retval0+8];
	} // callseq 191
	bra.uni 	$L__BB0_865;
$L__BB0_864:
	mov.f64 	%fd10037, 0d0000000000000000;
	mul.rn.f64 	%fd21550, %fd1244, %fd10037;
	mov.b32 	%r4900, 0;
$L__BB0_865:
	shl.b32 	%r3010, %r4900, 6;
	cvt.u64.u32 	%rd776, %r3010;
	and.b64  	%rd777, %rd776, 64;
	add.s64 	%rd779, %rd774, %rd777;
	mul.rn.f64 	%fd10038, %fd21550, %fd21550;
	and.b32  	%r3011, %r4900, 1;
	setp.eq.b32 	%p767, %r3011, 1;
	selp.f64 	%fd10039, 0dBDA8FF8320FD8164, 0d3DE5DB65F9785EBA, %p767;
	ld.global.nc.v2.f64 	{%fd10040, %fd10041}, [%rd779];
	fma.rn.f64 	%fd10042, %fd10039, %fd10038, %fd10040;
	fma.rn.f64 	%fd10043, %fd10042, %fd10038, %fd10041;
	ld.global.nc.v2.f64 	{%fd10044, %fd10045}, [%rd779+16];
	fma.rn.f64 	%fd10046, %fd10043, %fd10038, %fd10044;
	fma.rn.f64 	%fd10047, %fd10046, %fd10038, %fd10045;
	ld.global.nc.v2.f64 	{%fd10048, %fd10049}, [%rd779+32];
	fma.rn.f64 	%fd10050, %fd10047, %fd10038, %fd10048;
	fma.rn.f64 	%fd10051, %fd10050, %fd10038, %fd10049;
	fma.rn.f64 	%fd10052, %fd10051, %fd21550, %fd21550;
	fma.rn.f64 	%fd10053, %fd10051, %fd10038, 0d3FF0000000000000;
	selp.f64 	%fd10054, %fd10053, %fd10052, %p767;
	and.b32  	%r3012, %r4900, 2;
	setp.eq.s32 	%p768, %r3012, 0;
	mov.f64 	%fd10055, 0d0000000000000000;
	sub.f64 	%fd10056, %fd10055, %fd10054;
	selp.f64 	%fd10057, %fd10054, %fd10056, %p768;
	add.f64 	%fd1256, %fd1243, %fd10057;
	ld.global.f64 	%fd10058, [%rd2+2304];
	ld.global.f64 	%fd10059, [%rd2+2312];
	ld.global.f64 	%fd10060, [%rd2+2320];
	sub.f64 	%fd10061, %fd10058, %fd1;
	sub.f64 	%fd10062, %fd10059, %fd2;
	sub.f64 	%fd10063, %fd10060, %fd3;
	mul.f64 	%fd10064, %fd10062, %fd10062;
	fma.rn.f64 	%fd10065, %fd10061, %fd10061, %fd10064;
	fma.rn.f64 	%fd10066, %fd10063, %fd10063, %fd10065;
	sqrt.rn.f64 	%fd10067, %fd10066;
	sub.f64 	%fd10068, %fd10058, %fd4;
	sub.f64 	%fd10069, %fd10059, %fd5;
	sub.f64 	%fd10070, %fd10060, %fd6;
	mul.f64 	%fd10071, %fd10069, %fd10069;
	fma.rn.f64 	%fd10072, %fd10068, %fd10068, %fd10071;
	fma.rn.f64 	%fd10073, %fd10070, %fd10070, %fd10072;
	sqrt.rn.f64 	%fd10074, %fd10073;
	add.f64 	%fd10075, %fd10067, %fd10074;
	mul.f64 	%fd1257, %fd10075, 0d40C88B2F704A9409;
	abs.f64 	%fd1258, %fd1257;
	setp.eq.f64 	%p769, %fd1258, 0d7FF0000000000000;
	@%p769 bra 	$L__BB0_869;
	mul.f64 	%fd10076, %fd1257, 0d3FE45F306DC9C883;
	cvt.rni.s32.f64 	%r4901, %fd10076;
	cvt.rn.f64.s32 	%fd10077, %r4901;
	fma.rn.f64 	%fd10078, %fd10077, 0dBFF921FB54442D18, %fd1257;
	fma.rn.f64 	%fd10079, %fd10077, 0dBC91A62633145C00, %fd10078;
	fma.rn.f64 	%fd21552, %fd10077, 0dB97B839A252049C0, %fd10079;
	setp.ltu.f64 	%p770, %fd1258, 0d41E0000000000000;
	@%p770 bra 	$L__BB0_868;
	{ // callseq 192, 0
	.param .b64 param0;
	st.param.f64 	[param0], %fd1257;
	.param .align 16 .b8 retval0[16];
	call.uni (retval0), 
	__internal_trig_reduction_slowpathd, 
	(
	param0
	);
	ld.param.f64 	%fd21552, [retval0];
	ld.param.b32 	%r4901, [retval0+8];
	} // callseq 192
$L__BB0_868:
	add.s32 	%r4902, %r4901, 1;
	bra.uni 	$L__BB0_870;
$L__BB0_869:
	mov.f64 	%fd10081, 0d0000000000000000;
	mul.rn.f64 	%fd21552, %fd1257, %fd10081;
	mov.b32 	%r4902, 1;
$L__BB0_870:
	setp.eq.f64 	%p771, %fd1258, 0d7FF0000000000000;
	shl.b32 	%r3015, %r4902, 6;
	cvt.u64.u32 	%rd780, %r3015;
	and.b64  	%rd781, %rd780, 64;
	mov.u64 	%rd782, __cudart_sin_cos_coeffs;
	add.s64 	%rd783, %rd782, %rd781;
	mul.rn.f64 	%fd10082, %fd21552, %fd21552;
	and.b32  	%r3016, %r4902, 1;
	setp.eq.b32 	%p772, %r3016, 1;
	selp.f64 	%fd10083, 0dBDA8FF8320FD8164, 0d3DE5DB65F9785EBA, %p772;
	ld.global.nc.v2.f64 	{%fd10084, %fd10085}, [%rd783];
	fma.rn.f64 	%fd10086, %fd10083, %fd10082, %fd10084;
	fma.rn.f64 	%fd10087, %fd10086, %fd10082, %fd10085;
	ld.global.nc.v2.f64 	{%fd10088, %fd10089}, [%rd783+16];
	fma.rn.f64 	%fd10090, %fd10087, %fd10082, %fd10088;
	fma.rn.f64 	%fd10091, %fd10090, %fd10082, %fd10089;
	ld.global.nc.v2.f64 	{%fd10092, %fd10093}, [%rd783+32];
	fma.rn.f64 	%fd10094, %fd10091, %fd10082, %fd10092;
	fma.rn.f64 	%fd10095, %fd10094, %fd10082, %fd10093;
	fma.rn.f64 	%fd10096, %fd10095, %fd21552, %fd21552;
	fma.rn.f64 	%fd10097, %fd10095, %fd10082, 0d3FF0000000000000;
	selp.f64 	%fd10098, %fd10097, %fd10096, %p772;
	and.b32  	%r3017, %r4902, 2;
	setp.eq.s32 	%p773, %r3017, 0;
	mov.f64 	%fd10099, 0d0000000000000000;
	sub.f64 	%fd10100, %fd10099, %fd10098;
	selp.f64 	%fd10101, %fd10098, %fd10100, %p773;
	add.f64 	%fd1264, %fd1251, %fd10101;
	@%p771 bra 	$L__BB0_873;
	mul.f64 	%fd10102, %fd1257, 0d3FE45F306DC9C883;
	cvt.rni.s32.f64 	%r4903, %fd10102;
	cvt.rn.f64.s32 	%fd10103, %r4903;
	fma.rn.f64 	%fd10104, %fd10103, 0dBFF921FB54442D18, %fd1257;
	fma.rn.f64 	%fd10105, %fd10103, 0dBC91A62633145C00, %fd10104;
	fma.rn.f64 	%fd21553, %fd10103, 0dB97B839A252049C0, %fd10105;
	setp.ltu.f64 	%p774, %fd1258, 0d41E0000000000000;
	@%p774 bra 	$L__BB0_874;
	{ // callseq 193, 0
	.param .b64 param0;
	st.param.f64 	[param0], %fd1257;
	.param .align 16 .b8 retval0[16];
	call.uni (retval0), 
	__internal_trig_reduction_slowpathd, 
	(
	param0
	);
	ld.param.f64 	%fd21553, [retval0];
	ld.param.b32 	%r4903, [retval0+8];
	} // callseq 193
	bra.uni 	$L__BB0_874;
$L__BB0_873:
	mov.f64 	%fd10107, 0d0000000000000000;
	mul.rn.f64 	%fd21553, %fd1257, %fd10107;
	mov.b32 	%r4903, 0;
$L__BB0_874:
	shl.b32 	%r3020, %r4903, 6;
	cvt.u64.u32 	%rd784, %r3020;
	and.b64  	%rd785, %rd784, 64;
	add.s64 	%rd787, %rd782, %rd785;
	mul.rn.f64 	%fd10108, %fd21553, %fd21553;
	and.b32  	%r3021, %r4903, 1;
	setp.eq.b32 	%p775, %r3021, 1;
	selp.f64 	%fd10109, 0dBDA8FF8320FD8164, 0d3DE5DB65F9785EBA, %p775;
	ld.global.nc.v2.f64 	{%fd10110, %fd10111}, [%rd787];
	fma.rn.f64 	%fd10112, %fd10109, %fd10108, %fd10110;
	fma.rn.f64 	%fd10113, %fd10112, %fd10108, %fd10111;
	ld.global.nc.v2.f64 	{%fd10114, %fd10115}, [%rd787+16];
	fma.rn.f64 	%fd10116, %fd10113, %fd10108, %fd10114;
	fma.rn.f64 	%fd10117, %fd10116, %fd10108, %fd10115;
	ld.global.nc.v2.f64 	{%fd10118, %fd10119}, [%rd787+32];
	fma.rn.f64 	%fd10120, %fd10117, %fd10108, %fd10118;
	fma.rn.f64 	%fd10121, %fd10120, %fd10108, %fd10119;
	fma.rn.f64 	%fd10122, %fd10121, %fd21553, %fd21553;
	fma.rn.f64 	%fd10123, %fd10121, %fd10108, 0d3FF0000000000000;
	selp.f64 	%fd10124, %fd10123, %fd10122, %p775;
	and.b32  	%r3022, %r4903, 2;
	setp.eq.s32 	%p776, %r3022, 0;
	mov.f64 	%fd10125, 0d0000000000000000;
	sub.f64 	%fd10126, %fd10125, %fd10124;
	selp.f64 	%fd10127, %fd10124, %fd10126, %p776;
	add.f64 	%fd1269, %fd1256, %fd10127;
	ld.global.f64 	%fd10128, [%rd2+2328];
	ld.global.f64 	%fd10129, [%rd2+2336];
	ld.global.f64 	%fd10130, [%rd2+2344];
	sub.f64 	%fd10131, %fd10128, %fd1;
	sub.f64 	%fd10132, %fd10129, %fd2;
	sub.f64 	%fd10133, %fd10130, %fd3;
	mul.f64 	%fd10134, %fd10132, %fd10132;
	fma.rn.f64 	%fd10135, %fd10131, %fd10131, %fd10134;
	fma.rn.f64 	%fd10136, %fd10133, %fd10133, %fd10135;
	sqrt.rn.f64 	%fd10137, %fd10136;
	sub.f64 	%fd10138, %fd10128, %fd4;
	sub.f64 	%fd10139, %fd10129, %fd5;
	sub.f64 	%fd10140, %fd10130, %fd6;
	mul.f64 	%fd10141, %fd10139, %fd10139;
	fma.rn.f64 	%fd10142, %fd10138, %fd10138, %fd10141;
	fma.rn.f64 	%fd10143, %fd10140, %fd10140, %fd10142;
	sqrt.rn.f64 	%fd10144, %fd10143;
	add.f64 	%fd10145, %fd10137, %fd10144;
	mul.f64 	%fd1270, %fd10145, 0d40C88B2F704A9409;
	abs.f64 	%fd1271, %fd1270;
	setp.eq.f64 	%p777, %fd1271, 0d7FF0000000000000;
	@%p777 bra 	$L__BB0_878;
	mul.f64 	%fd10146, %fd1270, 0d3FE45F306DC9C883;
	cvt.rni.s32.f64 	%r4904, %fd10146;
	cvt.rn.f64.s32 	%fd10147, %r4904;
	fma.rn.f64 	%fd10148, %fd10147, 0dBFF921FB54442D18, %fd1270;
	fma.rn.f64 	%fd10149, %fd10147, 0dBC91A62633145C00, %fd10148;
	fma.rn.f64 	%fd21555, %fd10147, 0dB97B839A252049C0, %fd10149;
	setp.ltu.f64 	%p778, %fd1271, 0d41E0000000000000;
	@%p778 bra 	$L__BB0_877;
	{ // callseq 194, 0
	.param .b64 param0;
	st.param.f64 	[param0], %fd1270;
	.param .align 16 .b8 retval0[16];
	call.uni (retval0), 
	__internal_trig_reduction_slowpathd, 
	(
	param0
	);
	ld.param.f64 	%fd21555, [retval0];
	ld.param.b32 	%r4904, [retval0+8];
	} // callseq 194
$L__BB0_877:
	add.s32 	%r4905, %r4904, 1;
	bra.uni 	$L__BB0_879;
$L__BB0_878:
	mov.f64 	%fd10151, 0d0000000000000000;
	mul.rn.f64 	%fd21555, %fd1270, %fd10151;
	mov.b32 	%r4905, 1;
$L__BB0_879:
	setp.eq.f64 	%p779, %fd1271, 0d7FF0000000000000;
	shl.b32 	%r3025, %r4905, 6;
	cvt.u64.u32 	%rd788, %r3025;
	and.b64  	%rd789, %rd788, 64;
	mov.u64 	%rd790, __cudart_sin_cos_coeffs;
	add.s64 	%rd791, %rd790, %rd789;
	mul.rn.f64 	%fd10152, %fd21555, %fd21555;
	and.b32  	%r3026, %r4905, 1;
	setp.eq.b32 	%p780, %r3026, 1;
	selp.f64 	%fd10153, 0dBDA8FF8320FD8164, 0d3DE5DB65F9785EBA, %p780;
	ld.global.nc.v2.f64 	{%fd10154, %fd10155}, [%rd791];
	fma.rn.f64 	%fd10156, %fd10153, %fd10152, %fd10154;
	fma.rn.f64 	%fd10157, %fd10156, %fd10152, %fd10155;
	ld.global.nc.v2.f64 	{%fd10158, %fd10159}, [%rd791+16];
	fma.rn.f64 	%fd10160, %fd10157, %fd10152, %fd10158;
	fma.rn.f64 	%fd10161, %fd10160, %fd10152, %fd10159;
	ld.global.nc.v2.f64 	{%fd10162, %fd10163}, [%rd791+32];
	fma.rn.f64 	%fd10164, %fd10161, %fd10152, %fd10162;
	fma.rn.f64 	%fd10165, %fd10164, %fd10152, %fd10163;
	fma.rn.f64 	%fd10166, %fd10165, %fd21555, %fd21555;
	fma.rn.f64 	%fd10167, %fd10165, %fd10152, 0d3FF0000000000000;
	selp.f64 	%fd10168, %fd10167, %fd10166, %p780;
	and.b32  	%r3027, %r4905, 2;
	setp.eq.s32 	%p781, %r3027, 0;
	mov.f64 	%fd10169, 0d0000000000000000;
	sub.f64 	%fd10170, %fd10169, %fd10168;
	selp.f64 	%fd10171, %fd10168, %fd10170, %p781;
	add.f64 	%fd1277, %fd1264, %fd10171;
	@%p779 bra 	$L__BB0_882;
	mul.f64 	%fd10172, %fd1270, 0d3FE45F306DC9C883;
	cvt.rni.s32.f64 	%r4906, %fd10172;
	cvt.rn.f64.s32 	%fd10173, %r4906;
	fma.rn.f64 	%fd10174, %fd10173, 0dBFF921FB54442D18, %fd1270;
	fma.rn.f64 	%fd10175, %fd10173, 0dBC91A62633145C00, %fd10174;
	fma.rn.f64 	%fd21556, %fd10173, 0dB97B839A252049C0, %fd10175;
	setp.ltu.f64 	%p782, %fd1271, 0d41E0000000000000;
	@%p782 bra 	$L__BB0_883;
	{ // callseq 195, 0
	.param .b64 param0;
	st.param.f64 	[param0], %fd1270;
	.param .align 16 .b8 retval0[16];
	call.uni (retval0), 
	__internal_trig_reduction_slowpathd, 
	(
	param0
	);
	ld.param.f64 	%fd21556, [retval0];
	ld.param.b32 	%r4906, [retval0+8];
	} // callseq 195
	bra.uni 	$L__BB0_883;
$L__BB0_882:
	mov.f64 	%fd10177, 0d0000000000000000;
	mul.rn.f64 	%fd21556, %fd1270, %fd10177;
	mov.b32 	%r4906, 0;
$L__BB0_883:
	shl.b32 	%r3030, %r4906, 6;
	cvt.u64.u32 	%rd792, %r3030;
	and.b64  	%rd793, %rd792, 64;
	add.s64 	%rd795, %rd790, %rd793;
	mul.rn.f64 	%fd10178, %fd21556, %fd21556;
	and.b32  	%r3031, %r4906, 1;
	setp.eq.b32 	%p783, %r3031, 1;
	selp.f64 	%fd10179, 0dBDA8FF8320FD8164, 0d3DE5DB65F9785EBA, %p783;
	ld.global.nc.v2.f64 	{%fd10180, %fd10181}, [%rd795];
	fma.rn.f64 	%fd10182, %fd10179, %fd10178, %fd10180;
	fma.rn.f64 	%fd10183, %fd10182, %fd10178, %fd10181;
	ld.global.nc.v2.f64 	{%fd10184, %fd10185}, [%rd795+16];
	fma.rn.f64 	%fd10186, %fd10183, %fd10178, %fd10184;
	fma.rn.f64 	%fd10187, %fd10186, %fd10178, %fd10185;
	ld.global.nc.v2.f64 	{%fd10188, %fd10189}, [%rd795+32];
	fma.rn.f64 	%fd10190, %fd10187, %fd10178, %fd10188;
	fma.rn.f64 	%fd10191, %fd10190, %fd10178, %fd10189;
	fma.rn.f64 	%fd10192, %fd10191, %fd21556, %fd21556;
	fma.rn.f64 	%fd10193, %fd10191, %fd10178, 0d3FF0000000000000;
	selp.f64 	%fd10194, %fd10193, %fd10192, %p783;
	and.b32  	%r3032, %r4906, 2;
	setp.eq.s32 	%p784, %r3032, 0;
	mov.f64 	%fd10195, 0d0000000000000000;
	sub.f64 	%fd10196, %fd10195, %fd10194;
	selp.f64 	%fd10197, %fd10194, %fd10196, %p784;
	add.f64 	%fd1282, %fd1269, %fd10197;
	ld.global.f64 	%fd10198, [%rd2+2352];
	ld.global.f64 	%fd10199, [%rd2+2360];
	ld.global.f64 	%fd10200, [%rd2+2368];
	sub.f64 	%fd10201, %fd10198, %fd1;
	sub.f64 	%fd10202, %fd10199, %fd2;
	sub.f64 	%fd10203, %fd10200, %fd3;
	mul.f64 	%fd10204, %fd10202, %fd10202;
	fma.rn.f64 	%fd10205, %fd10201, %fd10201, %fd10204;
	fma.rn.f64 	%fd10206, %fd10203, %fd10203, %fd10205;
	sqrt.rn.f64 	%fd10207, %fd10206;
	sub.f64 	%fd10208, %fd10198, %fd4;
	sub.f64 	%fd10209, %fd10199, %fd5;
	sub.f64 	%fd10210, %fd10200, %fd6;
	mul.f64 	%fd10211, %fd10209, %fd10209;
	fma.rn.f64 	%fd10212, %fd10208, %fd10208, %fd10211;
	fma.rn.f64 	%fd10213, %fd10210, %fd10210, %fd10212;
	sqrt.rn.f64 	%fd10214, %fd10213;
	add.f64 	%fd10215, %fd10207, %fd10214;
	mul.f64 	%fd1283, %fd10215, 0d40C88B2F704A9409;
	abs.f64 	%fd1284, %fd1283;
	setp.eq.f64 	%p785, %fd1284, 0d7FF0000000000000;
	@%p785 bra 	$L__BB0_887;
	mul.f64 	%fd10216, %fd1283, 0d3FE45F306DC9C883;
	cvt.rni.s32.f64 	%r4907, %fd10216;
	cvt.rn.f64.s32 	%fd10217, %r4907;
	fma.rn.f64 	%fd10218, %fd10217, 0dBFF921FB54442D18, %fd1283;
	fma.rn.f64 	%fd10219, %fd10217, 0dBC91A62633145C00, %fd10218;
	fma.rn.f64 	%fd21558, %fd10217, 0dB97B839A252049C0, %fd10219;
	setp.ltu.f64 	%p786, %fd1284, 0d41E0000000000000;
	@%p786 bra 	$L__BB0_886;
	{ // callseq 196, 0
	.param .b64 param0;
	st.param.f64 	[param0], %fd1283;
	.param .align 16 .b8 retval0[16];
	call.uni (retval0), 
	__internal_trig_reduction_slowpathd, 
	(
	param0
	);
	ld.param.f64 	%fd21558, [retval0];
	ld.param.b32 	%r4907, [retval0+8];
	} // callseq 196
$L__BB0_886:
	add.s32 	%r4908, %r4907, 1;
	bra.uni 	$L__BB0_888;
$L__BB0_887:
	mov.f64 	%fd10221, 0d0000000000000000;
	mul.rn.f64 	%fd21558, %fd1283, %fd10221;
	mov.b32 	%r4908, 1;
$L__BB0_888:
	setp.eq.f64 	%p787, %fd1284, 0d7FF0000000000000;
	shl.b32 	%r3035, %r4908, 6;
	cvt.u64.u32 	%rd796, %r3035;
	and.b64  	%rd797, %rd796, 64;
	mov.u64 	%rd798, __cudart_sin_cos_coeffs;
	add.s64 	%rd799, %rd798, %rd797;
	mul.rn.f64 	%fd10222, %fd21558, %fd21558;
	and.b32  	%r3036, %r4908, 1;
	setp.eq.b32 	%p788, %r3036, 1;
	selp.f64 	%fd10223, 0dBDA8FF8320FD8164, 0d3DE5DB65F9785EBA, %p788;
	ld.global.nc.v2.f64 	{%fd10224, %fd10225}, [%rd799];
	fma.rn.f64 	%fd10226, %fd10223, %fd10222, %fd10224;
	fma.rn.f64 	%fd10227, %fd10226, %fd10222, %fd10225;
	ld.global.nc.v2.f64 	{%fd10228, %fd10229}, [%rd799+16];
	fma.rn.f64 	%fd10230, %fd10227, %fd10222, %fd10228;
	fma.rn.f64 	%fd10231, %fd10230, %fd10222, %fd10229;
	ld.global.nc.v2.f64 	{%fd10232, %fd10233}, [%rd799+32];
	fma.rn.f64 	%fd10234, %fd10231, %fd10222, %fd10232;
	fma.rn.f64 	%fd10235, %fd10234, %fd10222, %fd10233;
	fma.rn.f64 	%fd10236, %fd10235, %fd21558, %fd21558;
	fma.rn.f64 	%fd10237, %fd10235, %fd10222, 0d3FF0000000000000;
	selp.f64 	%fd10238, %fd10237, %fd10236, %p788;
	and.b32  	%r3037, %r4908, 2;
	setp.eq.s32 	%p789, %r3037, 0;
	mov.f64 	%fd10239, 0d0000000000000000;
	sub.f64 	%fd10240, %fd10239, %fd10238;
	selp.f64 	%fd10241, %fd10238, %fd10240, %p789;
	add.f64 	%fd1290, %fd1277, %fd10241;
	@%p787 bra 	$L__BB0_891;
	mul.f64 	%fd10242, %fd1283, 0d3FE45F306DC9C883;
	cvt.rni.s32.f64 	%r4909, %fd10242;
	cvt.rn.f64.s32 	%fd10243, %r4909;
	fma.rn.f64 	%fd10244, %fd10243, 0dBFF921FB54442D18, %fd1283;
	fma.rn.f64 	%fd10245, %fd10243, 0dBC91A62633145C00, %fd10244;
	fma.rn.f64 	%fd21559, %fd10243, 0dB97B839A252049C0, %fd10245;
	setp.ltu.f64 	%p790, %fd1284, 0d41E0000000000000;
	@%p790 bra 	$L__BB0_892;
	{ // callseq 197, 0
	.param .b64 param0;
	st.param.f64 	[param0], %fd1283;
	.param .align 16 .b8 retval0[16];
	call.uni (retval0), 
	__internal_trig_reduction_slowpathd, 
	(
	param0
	);
	ld.param.f64 	%fd21559, [retval0];
	ld.param.b32 	%r4909, [retval0+8];
	} // callseq 197
	bra.uni 	$L__BB0_892;
$L__BB0_891:
	mov.f64 	%fd10247, 0d0000000000000000;
	mul.rn.f64 	%fd21559, %fd1283, %fd10247;
	mov.b32 	%r4909, 0;
$L__BB0_892:
	shl.b32 	%r3040, %r4909, 6;
	cvt.u64.u32 	%rd800, %r3040;
	and.b64  	%rd801, %rd800, 64;
	add.s64 	%rd803, %rd798, %rd801;
	mul.rn.f64 	%fd10248, %fd21559, %fd21559;
	and.b32  	%r3041, %r4909, 1;
	setp.eq.b32 	%p791, %r3041, 1;
	selp.f64 	%fd10249, 0dBDA8FF8320FD8164, 0d3DE5DB65F9785EBA, %p791;
	ld.global.nc.v2.f64 	{%fd10250, %fd10251}, [%rd803];
	fma.rn.f64 	%fd10252, %fd10249, %fd10248, %fd10250;
	fma.rn.f64 	%fd10253, %fd10252, %fd10248, %fd10251;
	ld.global.nc.v2.f64 	{%fd10254, %fd10255}, [%rd803+16];
	fma.rn.f64 	%fd10256, %fd10253, %fd10248, %fd10254;
	fma.rn.f64 	%fd10257, %fd10256, %fd10248, %fd10255;
	ld.global.nc.v2.f64 	{%fd10258, %fd10259}, [%rd803+32];
	fma.rn.f64 	%fd10260, %fd10257, %fd10248, %fd10258;
	fma.rn.f64 	%fd10261, %fd10260, %fd10248, %fd10259;
	fma.rn.f64 	%fd10262, %fd10261, %fd21559, %fd21559;
	fma.rn.f64 	%fd10263, %fd10261, %fd10248, 0d3FF0000000000000;
	selp.f64 	%fd10264, %fd10263, %fd10262, %p791;
	and.b32  	%r3042, %r4909, 2;
	setp.eq.s32 	%p792, %r3042, 0;
	mov.f64 	%fd10265, 0d0000000000000000;
	sub.f64 	%fd10266, %fd10265, %fd10264;
	selp.f64 	%fd10267, %fd10264, %fd10266, %p792;
	add.f64 	%fd1295, %fd1282, %fd10267;
	ld.global.f64 	%fd10268, [%rd2+2376];
	ld.global.f64 	%fd10269, [%rd2+2384];
	ld.global.f64 	%fd10270, [%rd2+2392];
	sub.f64 	%fd10271, %fd10268, %fd1;
	sub.f64 	%fd10272, %fd10269, %fd2;
	sub.f64 	%fd10273, %fd10270, %fd3;
	mul.f64 	%fd10274, %fd10272, %fd10272;
	fma.rn.f64 	%fd10275, %fd10271, %fd10271, %fd10274;
	fma.rn.f64 	%fd10276, %fd10273, %fd10273, %fd10275;
	sqrt.rn.f64 	%fd10277, %fd10276;
	sub.f64 	%fd10278, %fd10268, %fd4;
	sub.f64 	%fd10279, %fd10269, %fd5;
	sub.f64 	%fd10280, %fd10270, %fd6;
	mul.f64 	%fd10281, %fd10279, %fd10279;
	fma.rn.f64 	%fd10282, %fd10278, %fd10278, %fd10281;
	fma.rn.f64 	%fd10283, %fd10280, %fd10280, %fd10282;
	sqrt.rn.f64 	%fd10284, %fd10283;
	add.f64 	%fd10285, %fd10277, %fd10284;
	mul.f64 	%fd1296, %fd10285, 0d40C88B2F704A9409;
	abs.f64 	%fd1297, %fd1296;
	setp.eq.f64 	%p793, %fd1297, 0d7FF0000000000000;
	@%p793 bra 	$L__BB0_896;
	mul.f64 	%fd10286, %fd1296, 0d3FE45F306DC9C883;
	cvt.rni.s32.f64 	%r4910, %fd10286;
	cvt.rn.f64.s32 	%fd10287, %r4910;
	fma.rn.f64 	%fd10288, %fd10287, 0dBFF921FB54442D18, %fd1296;
	fma.rn.f64 	%fd10289, %fd10287, 0dBC91A62633145C00, %fd10288;
	fma.rn.f64 	%fd21561, %fd10287, 0dB97B839A252049C0, %fd10289;
	setp.ltu.f64 	%p794, %fd1297, 0d41E0000000000000;
	@%p794 bra 	$L__BB0_895;
	{ // callseq 198, 0
	.param .b64 param0;
	st.param.f64 	[param0], %fd1296;
	.param .align 16 .b8 retval0[16];
	call.uni (retval0), 
	__internal_trig_reduction_slowpathd, 
	(
	param0
	);
	ld.param.f64 	%fd21561, [retval0];
	ld.param.b32 	%r4910, [retval0+8];
	} // callseq 198
$L__BB0_895:
	add.s32 	%r4911, %r4910, 1;
	bra.uni 	$L__BB0_897;
$L__BB0_896:
	mov.f64 	%fd10291, 0d0000000000000000;
	mul.rn.f64 	%fd21561, %fd1296, %fd10291;
	mov.b32 	%r4911, 1;
$L__BB0_897:
	setp.eq.f64 	%p795, %fd1297, 0d7FF0000000000000;
	shl.b32 	%r3045, %r4911, 6;
	cvt.u64.u32 	%rd804, %r3045;
	and.b64  	%rd805, %rd804, 64;
	mov.u64 	%rd806, __cudart_sin_cos_coeffs;
	add.s64 	%rd807, %rd806, %rd805;
	mul.rn.f64 	%fd10292, %fd21561, %fd21561;
	and.b32  	%r3046, %r4911, 1;
	setp.eq.b32 	%p796, %r3046, 1;
	selp.f64 	%fd10293, 0dBDA8FF8320FD8164, 0d3DE5DB65F9785EBA, %p796;
	ld.global.nc.v2.f64 	{%fd10294, %fd10295}, [%rd807];
	fma.rn.f64 	%fd10296, %fd10293, %fd10292, %fd10294;
	fma.rn.f64 	%fd10297, %fd10296, %fd10292, %fd10295;
	ld.global.nc.v2.f64 	{%fd10298, %fd10299}, [%rd807+16];
	fma.rn.f64 	%fd10300, %fd10297, %fd10292, %fd10298;
	fma.rn.f64 	%fd10301, %fd10300, %fd10292, %fd10299;
	ld.global.nc.v2.f64 	{%fd10302, %fd10303}, [%rd807+32];
	fma.rn.f64 	%fd10304, %fd10301, %fd10292, %fd10302;
	fma.rn.f64 	%fd10305, %fd10304, %fd10292, %fd10303;
	fma.rn.f64 	%fd10306, %fd10305, %fd21561, %fd21561;
	fma.rn.f64 	%fd10307, %fd10305, %fd10292, 0d3FF0000000000000;
	selp.f64 	%fd10308, %fd10307, %fd10306, %p796;
	and.b32  	%r3047, %r4911, 2;
	setp.eq.s32 	%p797, %r3047, 0;
	mov.f64 	%fd10309, 0d0000000000000000;
	sub.f64 	%fd10310, %fd10309, %fd10308;
	selp.f64 	%fd10311, %fd10308, %fd10310, %p797;
	add.f64 	%fd1303, %fd1290, %fd10311;
	@%p795 bra 	$L__BB0_900;
	mul.f64 	%fd10312, %fd1296, 0d3FE45F306DC9C883;
	cvt.rni.s32.f64 	%r4912, %fd10312;
	cvt.rn.f64.s32 	%fd10313, %r4912;
	fma.rn.f64 	%fd10314, %fd10313, 0dBFF921FB54442D18, %fd1296;
	fma.rn.f64 	%fd10315, %fd10313, 0dBC91A62633145C00, %fd10314;
	fma.rn.f64 	%fd21562, %fd10313, 0dB97B839A252049C0, %fd10315;
	setp.ltu.f64 	%p798, %fd1297, 0d41E0000000000000;
	@%p798 bra 	$L__BB0_901;
	{ // callseq 199, 0
	.param .b64 param0;
	st.param.f64 	[param0], %fd1296;
	.param .align 16 .b8 retval0[16];
	call.uni (retval0), 
	__internal_trig_reduction_slowpathd, 
	(
	param0
	);
	ld.param.f64 	%fd21562, [retval0];
	ld.param.b32 	%r4912, [retval0+8];
	} // callseq 199
	bra.uni 	$L__BB0_901;
$L__BB0_900:
	mov.f64 	%fd10317, 0d0000000000000000;
	mul.rn.f64 	%fd21562, %fd1296, %fd10317;
	mov.b32 	%r4912, 0;
$L__BB0_901:
	shl.b32 	%r3050, %r4912, 6;
	cvt.u64.u32 	%rd808, %r3050;
	and.b64  	%rd809, %rd808, 64;
	add.s64 	%rd811, %rd806, %rd809;
	mul.rn.f64 	%fd10318, %fd21562, %fd21562;
	and.b32  	%r3051, %r4912, 1;
	setp.eq.b32 	%p799, %r3051, 1;
	selp.f64 	%fd10319, 0dBDA8FF8320FD8164, 0d3DE5DB65F9785EBA, %p799;
	ld.global.nc.v2.f64 	{%fd10320, %fd10321}, [%rd811];
	fma.rn.f64 	%fd10322, %fd10319, %fd10318, %fd10320;
	fma.rn.f64 	%fd10323, %fd10322, %fd10318, %fd10321;
	ld.global.nc.v2.f64 	{%fd10324, %fd10325}, [%rd811+16];
	fma.rn.f64 	%fd10326, %fd10323, %fd10318, %fd10324;
	fma.rn.f64 	%fd10327, %fd10326, %fd10318, %fd10325;
	ld.global.nc.v2.f64 	{%fd10328, %fd10329}, [%rd811+32];
	fma.rn.f64 	%fd10330, %fd10327, %fd10318, %fd10328;
	fma.rn.f64 	%fd10331, %fd10330, %fd10318, %fd10329;
	fma.rn.f64 	%fd10332, %fd10331, %fd21562, %fd21562;
	fma.rn.f64 	%fd10333, %fd10331, %fd10318, 0d3FF0000000000000;
	selp.f64 	%fd10334, %fd10333, %fd10332, %p799;
	and.b32  	%r3052, %r4912, 2;
	setp.eq.s32 	%p800, %r3052, 0;
	mov.f64 	%fd10335, 0d0000000000000000;
	sub.f64 	%fd10336, %fd10335, %fd10334;
	selp.f64 	%fd10337, %fd10334, %fd10336, %p800;
	add.f64 	%fd1308, %fd1295, %fd10337;
	ld.global.f64 	%fd10338, [%rd2+2400];
	ld.global.f64 	%fd10339, [%rd2+2408];
	ld.global.f64 	%fd10340, [%rd2+2416];
	sub.f64 	%fd10341, %fd10338, %fd1;
	sub.f64 	%fd10342, %fd10339, %fd2;
	sub.f64 	%fd10343, %fd10340, %fd3;
	mul.f64 	%fd10344, %fd10342, %fd10342;
	fma.rn.f64 	%fd10345, %fd10341, %fd10341, %fd10344;
	fma.rn.f64 	%fd10346, %fd10343, %fd10343, %fd10345;
	sqrt.rn.f64 	%fd10347, %fd10346;
	sub.f64 	%fd10348, %fd10338, %fd4;
	sub.f64 	%fd10349, %fd10339, %fd5;
	sub.f64 	%fd10350, %fd10340, %fd6;
	mul.f64 	%fd10351, %fd10349, %fd10349;
	fma.rn.f64 	%fd10352, %fd10348, %fd10348, %fd10351;
	fma.rn.f64 	%fd10353, %fd10350, %fd10350, %fd10352;
	sqrt.rn.f64 	%fd10354, %fd10353;
	add.f64 	%fd10355, %fd10347, %fd10354;
	mul.f64 	%fd1309, %fd10355, 0d40C88B2F704A9409;
	abs.f64 	%fd1310, %fd1309;
	setp.eq.f64 	%p801, %fd1310, 0d7FF0000000000000;
	@%p801 bra 	$L__BB0_905;
	mul.f64 	%fd10356, %fd1309, 0d3FE45F306DC9C883;
	cvt.rni.s32.f64 	%r4913, %fd10356;
	cvt.rn.f64.s32 	%fd10357, %r4913;
	fma.rn.f64 	%fd10358, %fd10357, 0dBFF921FB54442D18, %fd1309;
	fma.rn.f64 	%fd10359, %fd10357, 0dBC91A62633145C00, %fd10358;
	fma.rn.f64 	%fd21564, %fd10357, 0dB97B839A252049C0, %fd10359;
	setp.ltu.f64 	%p802, %fd1310, 0d41E0000000000000;
	@%p802 bra 	$L__BB0_904;
	{ // callseq 200, 0
	.param .b64 param0;
	st.param.f64 	[param0], %fd1309;
	.param .align 16 .b8 retval0[16];
	call.uni (retval0), 
	__internal_trig_reduction_slowpathd, 
	(
	param0
	);
	ld.param.f64 	%fd21564, [retval0];
	ld.param.b32 	%r4913, [retval0+8];
	} // callseq 200
$L__BB0_904:
	add.s32 	%r4914, %r4913, 1;
	bra.uni 	$L__BB0_906;
$L__BB0_905:
	mov.f64 	%fd10361, 0d0000000000000000;
	mul.rn.f64 	%fd21564, %fd1309, %fd10361;
	mov.b32 	%r4914, 1;
$L__BB0_906:
	setp.eq.f64 	%p803, %fd1310, 0d7FF0000000000000;
	shl.b32 	%r3055, %r4914, 6;
	cvt.u64.u32 	%rd812, %r3055;
	and.b64  	%rd813, %rd812, 64;
	mov.u64 	%rd814, __cudart_sin_cos_coeffs;
	add.s64 	%rd815, %rd814, %rd813;
	mul.rn.f64 	%fd10362, %fd21564, %fd21564;
	and.b32  	%r3056, %r4914, 1;
	setp.eq.b32 	%p804, %r3056, 1;
	selp.f64 	%fd10363, 0dBDA8FF8320FD8164, 0d3DE5DB65F9785EBA, %p804;
	ld.global.nc.v2.f64 	{%fd10364, %fd10365}, [%rd815];
	fma.rn.f64 	%fd10366, %fd10363, %fd10362, %fd10364;
	fma.rn.f64 	%fd10367, %fd10366, %fd10362, %fd10365;
	ld.global.nc.v2.f64 	{%fd10368, %fd10369}, [%rd815+16];
	fma.rn.f64 	%fd10370, %fd10367, %fd10362, %fd10368;
	fma.rn.f64 	%fd10371, %fd10370, %fd10362, %fd10369;
	ld.global.nc.v2.f64 	{%fd10372, %fd10373}, [%rd815+32];
	fma.rn.f64 	%fd10374, %fd10371, %fd10362, %fd10372;
	fma.rn.f64 	%fd10375, %fd10374, %fd10362, %fd10373;
	fma.rn.f64 	%fd10376, %fd10375, %fd21564, %fd21564;
	fma.rn.f64 	%fd10377, %fd10375, %fd10362, 0d3FF0000000000000;
	selp.f64 	%fd10378, %fd10377, %fd10376, %p804;
	and.b32  	%r3057, %r4914, 2;
	setp.eq.s32 	%p805, %r3057, 0;
	mov.f64 	%fd10379, 0d0000000000000000;
	sub.f64 	%fd10380, %fd10379, %fd10378;
	selp.f64 	%fd10381, %fd10378, %fd10380, %p805;
	add.f64 	%fd1316, %fd1303, %fd10381;
	@%p803 bra 	$L__BB0_909;
	mul.f64 	%fd10382, %fd1309, 0d3FE45F306DC9C883;
	cvt.rni.s32.f64 	%r4915, %fd10382;
	cvt.rn.f64.s32 	%fd10383, %r4915;
	fma.rn.f64 	%fd10384, %fd10383, 0dBFF921FB54442D18, %fd1309;
	fma.rn.f64 	%fd10385, %fd10383, 0dBC91A62633145C00, %fd10384;
	fma.rn.f64 	%fd21565, %fd10383, 0dB97B839A252049C0, %fd10385;
	setp.ltu.f64 	%p806, %fd1310, 0d41E0000000000000;
	@%p806 bra 	$L__BB0_910;
	{ // callseq 201, 0
	.param .b64 param0;
	st.param.f64 	[param0], %fd1309;
	.param .align 16 .b8 retval0[16];
	call.uni (retval0), 
	__internal_trig_reduction_slowpathd, 
	(
	param0
	);
	ld.param.f64 	%fd21565, [retval0];
	ld.param.b32 	%r4915, [retval0+8];
	} // callseq 201
	bra.uni 	$L__BB0_910;
$L__BB0_909:
	mov.f64 	%fd10387, 0d0000000000000000;
	mul.rn.f64 	%fd21565, %fd1309, %fd10387;
	mov.b32 	%r4915, 0;
$L__BB0_910:
	shl.b32 	%r3060, %r4915, 6;
	cvt.u64.u32 	%rd816, %r3060;
	and.b64  	%rd817, %rd816, 64;
	add.s64 	%rd819, %rd814, %rd817;
	mul.rn.f64 	%fd10388, %fd21565, %fd21565;
	and.b32  	%r3061, %r4915, 1;
	setp.eq.b32 	%p807, %r3061, 1;
	selp.f64 	%fd10389, 0dBDA8FF8320FD8164, 0d3DE5DB65F9785EBA, %p807;
	ld.global.nc.v2.f64 	{%fd10390, %fd10391}, [%rd819];
	fma.rn.f64 	%fd10392, %fd10389, %fd10388, %fd10390;
	fma.rn.f64 	%fd10393, %fd10392, %fd10388, %fd10391;
	ld.global.nc.v2.f64 	{%fd10394, %fd10395}, [%rd819+16];
	fma.rn.f64 	%fd10396, %fd10393, %fd10388, %fd10394;
	fma.rn.f64 	%fd10397, %fd10396, %fd10388, %fd10395;
	ld.global.nc.v2.f64 	{%fd10398, %fd10399}, [%rd819+32];
	fma.rn.f64 	%fd10400, %fd10397, %fd10388, %fd10398;
	fma.rn.f64 	%fd10401, %fd10400, %fd10388, %fd10399;
	fma.rn.f64 	%fd10402, %fd10401, %fd21565, %fd21565;
	fma.rn.f64 	%fd10403, %fd10401, %fd10388, 0d3FF0000000000000;
	selp.f64 	%fd10404, %fd10403, %fd10402, %p807;
	and.b32  	%r3062, %r4915, 2;
	setp.eq.s32 	%p808, %r3062, 0;
	mov.f64 	%fd10405, 0d0000000000000000;
	sub.f64 	%fd10406, %fd10405, %fd10404;
	selp.f64 	%fd10407, %fd10404, %fd10406, %p808;
	add.f64 	%fd1321, %fd1308, %fd10407;
	ld.global.f64 	%fd10408, [%rd2+2424];
	ld.global.f64 	%fd10409, [%rd2+2432];
	ld.global.f64 	%fd10410, [%rd2+2440];
	sub.f64 	%fd10411, %fd10408, %fd1;
	sub.f64 	%fd10412, %fd10409, %fd2;
	sub.f64 	%fd10413, %fd10410, %fd3;
	mul.f64 	%fd10414, %fd10412, %fd10412;
	fma.rn.f64 	%fd10415, %fd10411, %fd10411, %fd10414;
	fma.rn.f64 	%fd10416, %fd10413, %fd10413, %fd10415;
	sqrt.rn.f64 	%fd10417, %fd10416;
	sub.f64 	%fd10418, %fd10408, %fd4;
	sub.f64 	%fd10419, %fd10409, %fd5;
	sub.f64 	%fd10420, %fd10410, %fd6;
	mul.f64 	%fd10421, %fd10419, %fd10419;
	fma.rn.f64 	%fd10422, %fd10418, %fd10418, %fd10421;
	fma.rn.f64 	%fd10423, %fd10420, %fd10420, %fd10422;
	sqrt.rn.f64 	%fd10424, %fd10423;
	add.f64 	%fd10425, %fd10417, %fd10424;
	mul.f64 	%fd1322, %fd10425, 0d40C88B2F704A9409;
	abs.f64 	%fd1323, %fd1322;
	setp.eq.f64 	%p809, %fd1323, 0d7FF0000000000000;
	@%p809 bra 	$L__BB0_914;
	mul.f64 	%fd10426, %fd1322, 0d3FE45F306DC9C883;
	cvt.rni.s32.f64 	%r4916, %fd10426;
	cvt.rn.f64.s32 	%fd10427, %r4916;
	fma.rn.f64 	%fd10428, %fd10427, 0dBFF921FB54442D18, %fd1322;
	fma.rn.f64 	%fd10429, %fd10427, 0dBC91A62633145C00, %fd10428;
	fma.rn.f64 	%fd21567, %fd10427, 0dB97B839A252049C0, %fd10429;
	setp.ltu.f64 	%p810, %fd1323, 0d41E0000000000000;
	@%p810 bra 	$L__BB0_913;
	{ // callseq 202, 0
	.param .b64 param0;
	st.param.f64 	[param0], %fd1322;
	.param .align 16 .b8 retval0[16];
	call.uni (retval0), 
	__internal_trig_reduction_slowpathd, 
	(
	param0
	);
	ld.param.f64 	%fd21567, [retval0];
	ld.param.b32 	%r4916, [retval0+8];
	} // callseq 202
$L__BB0_913:
	add.s32 	%r4917, %r4916, 1;
	bra.uni 	$L__BB0_915;
$L__BB0_914:
	mov.f64 	%fd10431, 0d0000000000000000;
	mul.rn.f64 	%fd21567, %fd1322, %fd10431;
	mov.b32 	%r4917, 1;
$L__BB0_915:
	setp.eq.f64 	%p811, %fd1323, 0d7FF0000000000000;
	shl.b32 	%r3065, %r4917, 6;
	cvt.u64.u32 	%rd820, %r3065;
	and.b64  	%rd821, %rd820, 64;
	mov.u64 	%rd822, __cudart_sin_cos_coeffs;
	add.s64 	%rd823, %rd822, %rd821;
	mul.rn.f64 	%fd10432, %fd21567, %fd21567;
	and.b32  	%r3066, %r4917, 1;
	setp.eq.b32 	%p812, %r3066, 1;
	selp.f64 	%fd10433, 0dBDA8FF8320FD8164, 0d3DE5DB65F9785EBA, %p812;
	ld.global.nc.v2.f64 	{%fd10434, %fd10435}, [%rd823];
	fma.rn.f64 	%fd10436, %fd10433, %fd10432, %fd10434;
	fma.rn.f64 	%fd10437, %fd10436, %fd10432, %fd10435;
	ld.global.nc.v2.f64 	{%fd10438, %fd10439}, [%rd823+16];
	fma.rn.f64 	%fd10440, %fd10437, %fd10432, %fd10438;
	fma.rn.f64 	%fd10441, %fd10440, %fd10432, %fd10439;
	ld.global.nc.v2.f64 	{%fd10442, %fd10443}, [%rd823+32];
	fma.rn.f64 	%fd10444, %fd10441, %fd10432, %fd10442;
	fma.rn.f64 	%fd10445, %fd10444, %fd10432, %fd10443;
	fma.rn.f64 	%fd10446, %fd10445, %fd21567, %fd21567;
	fma.rn.f64 	%fd10447, %fd10445, %fd10432, 0d3FF0000000000000;
	selp.f64 	%fd10448, %fd10447, %fd10446, %p812;
	and.b32  	%r3067, %r4917, 2;
	setp.eq.s32 	%p813, %r3067, 0;
	mov.f64 	%fd10449, 0d0000000000000000;
	sub.f64 	%fd10450, %fd10449, %fd10448;
	selp.f64 	%fd10451, %fd10448, %fd10450, %p813;
	add.f64 	%fd1329, %fd1316, %fd10451;
	@%p811 bra 	$L__BB0_918;
	mul.f64 	%fd10452, %fd1322, 0d3FE45F306DC9C883;
	cvt.rni.s32.f64 	%r4918, %fd10452;
	cvt.rn.f64.s32 	%fd10453, %r4918;
	fma.rn.f64 	%fd10454, %fd10453, 0dBFF921FB54442D18, %fd1322;
	fma.rn.f64 	%fd10455, %fd10453, 0dBC91A62633145C00, %fd10454;
	fma.rn.f64 	%fd21568, %fd10453, 0dB97B839A252049C0, %fd10455;
	setp.ltu.f64 	%p814, %fd1323, 0d41E0000000000000;
	@%p814 bra 	$L__BB0_919;
	{ // callseq 203, 0
	.param .b64 param0;
	st.param.f64 	[param0], %fd1322;
	.param .align 16 .b8 retval0[16];
	call.uni (retval0), 
	__internal_trig_reduction_slowpathd, 
	(
	param0
	);
	ld.param.f64 	%fd21568, [retval0];
	ld.param.b32 	%r4918, [retval0+8];
	} // callseq 203
	bra.uni 	$L__BB0_919;
$L__BB0_918:
	mov.f64 	%fd10457, 0d0000000000000000;
	mul.rn.f64 	%fd21568, %fd1322, %fd10457;
	mov.b32 	%r4918, 0;
$L__BB0_919:
	shl.b32 	%r3070, %r4918, 6;
	cvt.u64.u32 	%rd824, %r3070;
	and.b64  	%rd825, %rd824, 64;
	add.s64 	%rd827, %rd822, %rd825;
	mul.rn.f64 	%fd10458, %fd21568, %fd21568;
	and.b32  	%r3071, %r4918, 1;
	setp.eq.b32 	%p815, %r3071, 1;
	selp.f64 	%fd10459, 0dBDA8FF8320FD8164, 0d3DE5DB65F9785EBA, %p815;
	ld.global.nc.v2.f64 	{%fd10460, %fd10461}, [%rd827];
	fma.rn.f64 	%fd10462, %fd10459, %fd10458, %fd10460;
	fma.rn.f64 	%fd10463, %fd10462, %fd10458, %fd10461;
	ld.global.nc.v2.f64 	{%fd10464, %fd10465}, [%rd827+16];
	fma.rn.f64 	%fd10466, %fd10463, %fd10458, %fd10464;
	fma.rn.f64 	%fd10467, %fd10466, %fd10458, %fd10465;
	ld.global.nc.v2.f64 	{%fd10468, %fd10469}, [%rd827+32];
	fma.rn.f64 	%fd10470, %fd10467, %fd10458, %fd10468;
	fma.rn.f64 	%fd10471, %fd10470, %fd10458, %fd10469;
	fma.rn.f64 	%fd10472, %fd10471, %fd21568, %fd21568;
	fma.rn.f64 	%fd10473, %fd10471, %fd10458, 0d3FF0000000000000;
	selp.f64 	%fd10474, %fd10473, %fd10472, %p815;
	and.b32  	%r3072, %r4918, 2;
	setp.eq.s32 	%p816, %r3072, 0;
	mov.f64 	%fd10475, 0d0000000000000000;
	sub.f64 	%fd10476, %fd10475, %fd10474;
	selp.f64 	%fd10477, %fd10474, %fd10476, %p816;
	add.f64 	%fd1334, %fd1321, %fd10477;
	ld.global.f64 	%fd10478, [%rd2+2448];
	ld.global.f64 	%fd10479, [%rd2+2456];
	ld.global.f64 	%fd10480, [%rd2+2464];
	sub.f64 	%fd10481, %fd10478, %fd1;
	sub.f64 	%fd10482, %fd10479, %fd2;
	sub.f64 	%fd10483, %fd10480, %fd3;
	mul.f64 	%fd10484, %fd10482, %fd10482;
	fma.rn.f64 	%fd10485, %fd10481, %fd10481, %fd10484;
	fma.rn.f64 	%fd10486, %fd10483, %fd10483, %fd10485;
	sqrt.rn.f64 	%fd10487, %fd10486;
	sub.f64 	%fd10488, %fd10478, %fd4;
	sub.f64 	%fd10489, %fd10479, %fd5;
	sub.f64 	%fd10490, %fd10480, %fd6;
	mul.f64 	%fd10491, %fd10489, %fd10489;
	fma.rn.f64 	%fd10492, %fd10488, %fd10488, %fd10491;
	fma.rn.f64 	%fd10493, %fd10490, %fd10490, %fd10492;
	sqrt.rn.f64 	%fd10494, %fd10493;
	add.f64 	%fd10495, %fd10487, %fd10494;
	mul.f64 	%fd1335, %fd10495, 0d40C88B2F704A9409;
	abs.f64 	%fd1336, %fd1335;
	setp.eq.f64 	%p817, %fd1336, 0d7FF0000000000000;
	@%p817 bra 	$L__BB0_923;
	mul.f64 	%fd10496, %fd1335, 0d3FE45F306DC9C883;
	cvt.rni.s32.f64 	%r4919, %fd10496;
	cvt.rn.f64.s32 	%fd10497, %r4919;
	fma.rn.f64 	%fd10498, %fd10497, 0dBFF921FB54442D18, %fd1335;
	fma.rn.f64 	%fd10499, %fd10497, 0dBC91A62633145C00, %fd10498;
	fma.rn.f64 	%fd21570, %fd10497, 0dB97B839A252049C0, %fd10499;
	setp.ltu.f64 	%p818, %fd1336, 0d41E0000000000000;
	@%p818 bra 	$L__BB0_922;
	{ // callseq 204, 0
	.param .b64 param0;
	st.param.f64 	[param0], %fd1335;
	.param .align 16 .b8 retval0[16];
	call.uni (retval0), 
	__internal_trig_reduction_slowpathd, 
	(
	param0
	);
	ld.param.f64 	%fd21570, [retval0];
	ld.param.b32 	%r4919, [retval0+8];
	} // callseq 204
$L__BB0_922:
	add.s32 	%r4920, %r4919, 1;
	bra.uni 	$L__BB0_924;
$L__BB0_923:
	mov.f64 	%fd10501, 0d0000000000000000;
	mul.rn.f64 	%fd21570, %fd1335, %fd10501;
	mov.b32 	%r4920, 1;
$L__BB0_924:
	setp.eq.f64 	%p819, %fd1336, 0d7FF0000000000000;
	shl.b32 	%r3075, %r4920, 6;
	cvt.u64.u32 	%rd828, %r3075;
	and.b64  	%rd829, %rd828, 64;
	mov.u64 	%rd830, __cudart_sin_cos_coeffs;
	add.s64 	%rd831, %rd830, %rd829;
	mul.rn.f64 	%fd10502, %fd21570, %fd21570;
	and.b32  	%r3076, %r4920, 1;
	setp.eq.b32 	%p820, %r3076, 1;
	selp.f64 	%fd10503, 0dBDA8FF8320FD8164, 0d3DE5DB65F9785EBA, %p820;
	ld.global.nc.v2.f64 	{%fd10504, %fd10505}, [%rd831];
	fma.rn.f64 	%fd10506, %fd10503, %fd10502, %fd10504;
	fma.rn.f64 	%fd10507, %fd10506, %fd10502, %fd10505;
	ld.global.nc.v2.f64 	{%fd10508, %fd10509}, [%rd831+16];
	fma.rn.f64 	%fd10510, %fd10507, %fd10502, %fd10508;
	fma.rn.f64 	%fd10511, %fd10510, %fd10502, %fd10509;
	ld.global.nc.v2.f64 	{%fd10512, %fd10513}, [%rd831+32];
	fma.rn.f64 	%fd10514, %fd10511, %fd10502, %fd10512;
	fma.rn.f64 	%fd10515, %fd10514, %fd10502, %fd10513;
	fma.rn.f64 	%fd10516, %fd10515, %fd21570, %fd21570;
	fma.rn.f64 	%fd10517, %fd10515, %fd10502, 0d3FF0000000000000;
	selp.f64 	%fd10518, %fd10517, %fd10516, %p820;
	and.b32  	%r3077, %r4920, 2;
	setp.eq.s32 	%p821, %r3077, 0;
	mov.f64 	%fd10519, 0d0000000000000000;
	sub.f64 	%fd10520, %fd10519, %fd10518;
	selp.f64 	%fd10521, %fd10518, %fd10520, %p821;
	add.f64 	%fd1342, %fd1329, %fd10521;
	@%p819 bra 	$L__BB0_927;
	mul.f64 	%fd10522, %fd1335, 0d3FE45F306DC9C883;
	cvt.rni.s32.f64 	%r4921, %fd10522;
	cvt.rn.f64.s32 	%fd10523, %r4921;
	fma.rn.f64 	%fd10524, %fd10523, 0dBFF921FB54442D18, %fd1335;
	fma.rn.f64 	%fd10525, %fd10523, 0dBC91A62633145C00, %fd10524;
	fma.rn.f64 	%fd21571, %fd10523, 0dB97B839A252049C0, %fd10525;
	setp.ltu.f64 	%p822, %fd1336, 0d41E0000000000000;
	@%p822 bra 	$L__BB0_928;
	{ // callseq 205, 0
	.param .b64 param0;
	st.param.f64 	[param0], %fd1335;
	.param .align 16 .b8 retval0[16];
	call.uni (retval0), 
	__internal_trig_reduction_slowpathd, 
	(
	param0
	);
	ld.param.f64 	%fd21571, [retval0];
	ld.param.b32 	%r4921, [retval0+8];
	} // callseq 205
	bra.uni 	$L__BB0_928;
$L__BB0_927:
	mov.f64 	%fd10527, 0d0000000000000000;
	mul.rn.f64 	%fd21571, %fd1335, %fd10527;
	mov.b32 	%r4921, 0;
$L__BB0_928:
	shl.b32 	%r3080, %r4921, 6;
	cvt.u64.u32 	%rd832, %r3080;
	and.b64  	%rd833, %rd832, 64;
	add.s64 	%rd835, %rd830, %rd833;
	mul.rn.f64 	%fd10528, %fd21571, %fd21571;
	and.b32  	%r3081, %r4921, 1;
	setp.eq.b32 	%p823, %r3081, 1;
	selp.f64 	%fd10529, 0dBDA8FF8320FD8164, 0d3DE5DB65F9785EBA, %p823;
	ld.global.nc.v2.f64 	{%fd10530, %fd10531}, [%rd835];
	fma.rn.f64 	%fd10532, %fd10529, %fd10528, %fd10530;
	fma.rn.f64 	%fd10533, %fd10532, %fd10528, %fd10531;
	ld.global.nc.v2.f64 	{%fd10534, %fd10535}, [%rd835+16];
	fma.rn.f64 	%fd10536, %fd10533, %fd10528, %fd10534;
	fma.rn.f64 	%fd10537, %fd10536, %fd10528, %fd10535;
	ld.global.nc.v2.f64 	{%fd10538, %fd10539}, [%rd835+32];
	fma.rn.f64 	%fd10540, %fd10537, %fd10528, %fd10538;
	fma.rn.f64 	%fd10541, %fd10540, %fd10528, %fd10539;
	fma.rn.f64 	%fd10542, %fd10541, %fd21571, %fd21571;
	fma.rn.f64 	%fd10543, %fd10541, %fd10528, 0d3FF0000000000000;
	selp.f64 	%fd10544, %fd10543, %fd10542, %p823;
	and.b32  	%r3082, %r4921, 2;
	setp.eq.s32 	%p824, %r3082, 0;
	mov.f64 	%fd10545, 0d0000000000000000;
	sub.f64 	%fd10546, %fd10545, %fd10544;
	selp.f64 	%fd10547, %fd10544, %fd10546, %p824;
	add.f64 	%fd1347, %fd1334, %fd10547;
	ld.global.f64 	%fd10548, [%rd2+2472];
	ld.global.f64 	%fd10549, [%rd2+2480];
	ld.global.f64 	%fd10550, [%rd2+2488];
	sub.f64 	%fd10551, %fd10548, %fd1;
	sub.f64 	%fd10552, %fd10549, %fd2;
	sub.f64 	%fd10553, %fd10550, %fd3;
	mul.f64 	%fd10554, %fd10552, %fd10552;
	fma.rn.f64 	%fd10555, %fd10551, %fd10551, %fd10554;
	fma.rn.f64 	%fd10556, %fd10553, %fd10553, %fd10555;
	sqrt.rn.f64 	%fd10557, %fd10556;
	sub.f64 	%fd10558, %fd10548, %fd4;
	sub.f64 	%fd10559, %fd10549, %fd5;
	sub.f64 	%fd10560, %fd10550, %fd6;
	mul.f64 	%fd10561, %fd10559, %fd10559;
	fma.rn.f64 	%fd10562, %fd10558, %fd10558, %fd10561;
	fma.rn.f64 	%fd10563, %fd10560, %fd10560, %fd10562;
	sqrt.rn.f64 	%fd10564, %fd10563;
	add.f64 	%fd10565, %fd10557, %fd10564;
	mul.f64 	%fd1348, %fd10565, 0d40C88B2F704A9409;
	abs.f64 	%fd1349, %fd1348;
	setp.eq.f64 	%p825, %fd1349, 0d7FF0000000000000;
	@%p825 bra 	$L__BB0_932;
	mul.f64 	%fd10566, %fd1348, 0d3FE45F306DC9C883;
	cvt.rni.s32.f64 	%r4922, %fd10566;
	cvt.rn.f64.s32 	%fd10567, %r4922;
	fma.rn.f64 	%fd10568, %fd10567, 0dBFF921FB54442D18, %fd1348;
	fma.rn.f64 	%fd10569, %fd10567, 0dBC91A62633145C00, %fd10568;
	fma.rn.f64 	%fd21573, %fd10567, 0dB97B839A252049C0, %fd10569;
	setp.ltu.f64 	%p826, %fd1349, 0d41E0000000000000;
	@%p826 bra 	$L__BB0_931;
	{ // callseq 206, 0
	.param .b64 param0;
	st.param.f64 	[param0], %fd1348;
	.param .align 16 .b8 retval0[16];
	call.uni (retval0), 
	__internal_trig_reduction_slowpathd, 
	(
	param0
	);
	ld.param.f64 	%fd21573, [retval0];
	ld.param.b32 	%r4922, [retval0+8];
	} // callseq 206
$L__BB0_931:
	add.s32 	%r4923, %r4922, 1;
	bra.uni 	$L__BB0_933;
$L__BB0_932:
	mov.f64 	%fd10571, 0d0000000000000000;
	mul.rn.f64 	%fd21573, %fd1348, %fd10571;
	mov.b32 	%r4923, 1;
$L__BB0_933:
	setp.eq.f64 	%p827, %fd1349, 0d7FF0000000000000;
	shl.b32 	%r3085, %r4923, 6;
	cvt.u64.u32 	%rd836, %r3085;
	and.b64  	%rd837, %rd836, 64;
	mov.u64 	%rd838, __cudart_sin_cos_coeffs;
	add.s64 	%rd839, %rd838, %rd837;
	mul.rn.f64 	%fd10572, %fd21573, %fd21573;
	and.b32  	%r3086, %r4923, 1;
	setp.eq.b32 	%p828, %r3086, 1;
	selp.f64 	%fd10573, 0dBDA8FF8320FD8164, 0d3DE5DB65F9785EBA, %p828;
	ld.global.nc.v2.f64 	{%fd10574, %fd10575}, [%rd839];
	fma.rn.f64 	%fd10576, %fd10573, %fd10572, %fd10574;
	fma.rn.f64 	%fd10577, %fd10576, %fd10572, %fd10575;
	ld.global.nc.v2.f64 	{%fd10578, %fd10579}, [%rd839+16];
	fma.rn.f64 	%fd10580, %fd10577, %fd10572, %fd10578;
	fma.rn.f64 	%fd10581, %fd10580, %fd10572, %fd10579;
	ld.global.nc.v2.f64 	{%fd10582, %fd10583}, [%rd839+32];
	fma.rn.f64 	%fd10584, %fd10581, %fd10572, %fd10582;
	fma.rn.f64 	%fd10585, %fd10584, %fd10572, %fd10583;
	fma.rn.f64 	%fd10586, %fd10585, %fd21573, %fd21573;
	fma.rn.f64 	%fd10587, %fd10585, %fd10572, 0d3FF0000000000000;
	selp.f64 	%fd10588, %fd10587, %fd10586, %p828;
	and.b32  	%r3087, %r4923, 2;
	setp.eq.s32 	%p829, %r3087, 0;
	mov.f64 	%fd10589, 0d0000000000000000;
	sub.f64 	%fd10590, %fd10589, %fd10588;
	selp.f64 	%fd10591, %fd10588, %fd10590, %p829;
	add.f64 	%fd1355, %fd1342, %fd10591;
	@%p827 bra 	$L__BB0_936;
	mul.f64 	%fd10592, %fd1348, 0d3FE45F306DC9C883;
	cvt.rni.s32.f64 	%r4924, %fd10592;
	cvt.rn.f64.s32 	%fd10593, %r4924;
	fma.rn.f64 	%fd10594, %fd10593, 0dBFF921FB54442D18, %fd1348;
	fma.rn.f64 	%fd10595, %fd10593, 0dBC91A62633145C00, %fd10594;
	fma.rn.f64 	%fd21574, %fd10593, 0dB97B839A252049C0, %fd10595;
	setp.ltu.f64 	%p830, %fd1349, 0d41E0000000000000;
	@%p830 bra 	$L__BB0_937;
	{ // callseq 207, 0
	.param .b64 param0;
	st.param.f64 	[param0], %fd1348;
	.param .align 16 .b8 retval0[16];
	call.uni (retval0), 
	__internal_trig_reduction_slowpathd, 
	(
	param0
	);
	ld.param.f64 	%fd21574, [retval0];
	ld.param.b32 	%r4924, [retval0+8];
	} // callseq 207
	bra.uni 	$L__BB0_937;
$L__BB0_936:
	mov.f64 	%fd10597, 0d0000000000000000;
	mul.rn.f64 	%fd21574, %fd1348, %fd10597;
	mov.b32 	%r4924, 0;
$L__BB0_937:
	shl.b32 	%r3090, %r4924, 6;
	cvt.u64.u32 	%rd840, %r3090;
	and.b64  	%rd841, %rd840, 64;
	add.s64 	%rd843, %rd838, %rd841;
	mul.rn.f64 	%fd10598, %fd21574, %fd21574;
	and.b32  	%r3091, %r4924, 1;
	setp.eq.b32 	%p831, %r3091, 1;
	selp.f64 	%fd10599, 0dBDA8FF8320FD8164, 0d3DE5DB65F9785EBA, %p831;
	ld.global.nc.v2.f64 	{%fd10600, %fd10601}, [%rd843];
	fma.rn.f64 	%fd10602, %fd10599, %fd10598, %fd10600;
	fma.rn.f64 	%fd10603, %fd10602, %fd10598, %fd10601;
	ld.global.nc.v2.f64 	{%fd10604, %fd10605}, [%rd843+16];
	fma.rn.f64 	%fd10606, %fd10603, %fd10598, %fd10604;
	fma.rn.f64 	%fd10607, %fd10606, %fd10598, %fd10605;
	ld.global.nc.v2.f64 	{%fd10608, %fd10609}, [%rd843+32];
	fma.rn.f64 	%fd10610, %fd10607, %fd10598, %fd10608;
	fma.rn.f64 	%fd10611, %fd10610, %fd10598, %fd10609;
	fma.rn.f64 	%fd10612, %fd10611, %fd21574, %fd21574;
	fma.rn.f64 	%fd10613, %fd10611, %fd10598, 0d3FF0000000000000;
	selp.f64 	%fd10614, %fd10613, %fd10612, %p831;
	and.b32  	%r3092, %r4924, 2;
	setp.eq.s32 	%p832, %r3092, 0;
	mov.f64 	%fd10615, 0d0000000000000000;
	sub.f64 	%fd10616, %fd10615, %fd10614;
	selp.f64 	%fd10617, %fd10614, %fd10616, %p832;
	add.f64 	%fd1360, %fd1347, %fd10617;
	ld.global.f64 	%fd10618, [%rd2+2496];
	ld.global.f64 	%fd10619, [%rd2+2504];
	ld.global.f64 	%fd10620, [%rd2+2512];
	sub.f64 	%fd10621, %fd10618, %fd1;
	sub.f64 	%fd10622, %fd10619, %fd2;
	sub.f64 	%fd10623, %fd10620, %fd3;
	mul.f64 	%fd10624, %fd10622, %fd10622;
	fma.rn.f64 	%fd10625, %fd10621, %fd10621, %fd10624;
	fma.rn.f64 	%fd10626, %fd10623, %fd10623, %fd10625;
	sqrt.rn.f64 	%fd10627, %fd10626;
	sub.f64 	%fd10628, %fd10618, %fd4;
	sub.f64 	%fd10629, %fd10619, %fd5;
	sub.f64 	%fd10630, %fd10620, %fd6;
	mul.f64 	%fd10631, %fd10629, %fd10629;
	fma.rn.f64 	%fd10632, %fd10628, %fd10628, %fd10631;
	fma.rn.f64 	%fd10633, %fd10630, %fd10630, %fd10632;
	sqrt.rn.f64 	%fd10634, %fd10633;
	add.f64 	%fd10635, %fd10627, %fd10634;
	mul.f64 	%fd1361, %fd10635, 0d40C88B2F704A9409;
	abs.f64 	%fd1362, %fd1361;
	setp.eq.f64 	%p833, %fd1362, 0d7FF0000000000000;
	@%p833 bra 	$L__BB0_941;
	mul.f64 	%fd10636, %fd1361, 0d3FE45F306DC9C883;
	cvt.rni.s32.f64 	%r4925, %fd10636;
	cvt.rn.f64.s32 	%fd10637, %r4925;
	fma.rn.f64 	%fd10638, %fd10637, 0dBFF921FB54442D18, %fd1361;
	fma.rn.f64 	%fd10639, %fd10637, 0dBC91A62633145C00, %fd10638;
	fma.rn.f64 	%fd21576, %fd10637, 0dB97B839A252049C0, %fd10639;
	setp.ltu.f64 	%p834, %fd1362, 0d41E0000000000000;
	@%p834 bra 	$L__BB0_940;
	{ // callseq 208, 0
	.param .b64 param0;
	st.param.f64 	[param0], %fd1361;
	.param .align 16 .b8 retval0[16];
	call.uni (retval0), 
	__internal_trig_reduction_slowpathd, 
	(
	param0
	);
	ld.param.f64 	%fd21576, [retval0];
	ld.param.b32 	%r4925, [retval0+8];
	} // callseq 208
$L__BB0_940:
	add.s32 	%r4926, %r4925, 1;
	bra.uni 	$L__BB0_942;
$L__BB0_941:
	mov.f64 	%fd10641, 0d0000000000000000;
	mul.rn.f64 	%fd21576, %fd1361, %fd10641;
	mov.b32 	%r4926, 1;
$L__BB0_942:
	setp.eq.f64 	%p835, %fd1362, 0d7FF0000000000000;
	shl.b32 	%r3095, %r4926, 6;
	cvt.u64.u32 	%rd844, %r3095;
	and.b64  	%rd845, %rd844, 64;
	mov.u64 	%rd846, __cudart_sin_cos_coeffs;
	add.s64 	%rd847, %rd846, %rd845;
	mul.rn.f64 	%fd10642, %fd21576, %fd21576;
	and.b32  	%r3096, %r4926, 1;
	setp.eq.b32 	%p836, %r3096, 1;
	selp.f64 	%fd10643, 0dBDA8FF8320FD8164, 0d3DE5DB65F9785EBA, %p836;
	ld.global.nc.v2.f64 	{%fd10644, %fd10645}, [%rd847];
	fma.rn.f64 	%fd10646, %fd10643, %fd10642, %fd10644;
	fma.rn.f64 	%fd10647, %fd10646, %fd10642, %fd10645;
	ld.global.nc.v2.f64 	{%fd10648, %fd10649}, [%rd847+16];
	fma.rn.f64 	%fd10650, %fd10647, %fd10642, %fd10648;
	fma.rn.f64 	%fd10651, %fd10650, %fd10642, %fd10649;
	ld.global.nc.v2.f64 	{%fd10652, %fd10653}, [%rd847+32];
	fma.rn.f64 	%fd10654, %fd10651, %fd10642, %fd10652;
	fma.rn.f64 	%fd10655, %fd10654, %fd10642, %fd10653;
	fma.rn.f64 	%fd10656, %fd10655, %fd21576, %fd21576;
	fma.rn.f64 	%fd10657, %fd10655, %fd10642, 0d3FF0000000000000;
	selp.f64 	%fd10658, %fd10657, %fd10656, %p836;
	and.b32  	%r3097, %r4926, 2;
	setp.eq.s32 	%p837, %r3097, 0;
	mov.f64 	%fd10659, 0d0000000000000000;
	sub.f64 	%fd10660, %fd10659, %fd10658;
	selp.f64 	%fd10661, %fd10658, %fd10660, %p837;
	add.f64 	%fd1368, %fd1355, %fd10661;
	@%p835 bra 	$L__BB0_945;
	mul.f64 	%fd10662, %fd1361, 0d3FE45F306DC9C883;
	cvt.rni.s32.f64 	%r4927, %fd10662;
	cvt.rn.f64.s32 	%fd10663, %r4927;
	fma.rn.f64 	%fd10664, %fd10663, 0dBFF921FB54442D18, %fd1361;
	fma.rn.f64 	%fd10665, %fd10663, 0dBC91A62633145C00, %fd10664;
	fma.rn.f64 	%fd21577, %fd10663, 0dB97B839A252049C0, %fd10665;
	setp.ltu.f64 	%p838, %fd1362, 0d41E0000000000000;
	@%p838 bra 	$L__BB0_946;
	{ // callseq 209, 0
	.param .b64 param0;
	st.param.f64 	[param0], %fd1361;
	.param .align 16 .b8 retval0[16];
	call.uni (retval0), 
	__internal_trig_reduction_slowpathd, 
	(
	param0
	);
	ld.param.f64 	%fd21577, [retval0];
	ld.param.b32 	%r4927, [retval0+8];
	} // callseq 209
	bra.uni 	$L__BB0_946;
$L__BB0_945:
	mov.f64 	%fd10667, 0d0000000000000000;
	mul.rn.f64 	%fd21577, %fd1361, %fd10667;
	mov.b32 	%r4927, 0;
$L__BB0_946:
	shl.b32 	%r3100, %r4927, 6;
	cvt.u64.u32 	%rd848, %r3100;
	and.b64  	%rd849, %rd848, 64;
	add.s64 	%rd851, %rd846, %rd849;
	mul.rn.f64 	%fd10668, %fd21577, %fd21577;
	and.b32  	%r3101, %r4927, 1;
	setp.eq.b32 	%p839, %r3101, 1;
	selp.f64 	%fd10669, 0dBDA8FF8320FD8164, 0d3DE5DB65F9785EBA, %p839;
	ld.global.nc.v2.f64 	{%fd10670, %fd10671}, [%rd851];
	fma.rn.f64 	%fd10672, %fd10669, %fd10668, %fd10670;
	fma.rn.f64 	%fd10673, %fd10672, %fd10668, %fd10671;
	ld.global.nc.v2.f64 	{%fd10674, %fd10675}, [%rd851+16];
	fma.rn.f64 	%fd10676, %fd10673, %fd10668, %fd10674;
	fma.rn.f64 	%fd10677, %fd10676, %fd10668, %fd10675;
	ld.global.nc.v2.f64 	{%fd10678, %fd10679}, [%rd851+32];
	fma.rn.f64 	%fd10680, %fd10677, %fd10668, %fd10678;
	fma.rn.f64 	%fd10681, %fd10680, %fd10668, %fd10679;
	fma.rn.f64 	%fd10682, %fd10681, %fd21577, %fd21577;
	fma.rn.f64 	%fd10683, %fd10681, %fd10668, 0d3FF0000000000000;
	selp.f64 	%fd10684, %fd10683, %fd10682, %p839;
	and.b32  	%r3102, %r4927, 2;
	setp.eq.s32 	%p840, %r3102, 0;
	mov.f64 	%fd10685, 0d0000000000000000;
	sub.f64 	%fd10686, %fd10685, %fd10684;
	selp.f64 	%fd10687, %fd10684, %fd10686, %p840;
	add.f64 	%fd1373, %fd1360, %fd10687;
	ld.global.f64 	%fd10688, [%rd2+2520];
	ld.global.f64 	%fd10689, [%rd2+2528];
	ld.global.f64 	%fd10690, [%rd2+2536];
	sub.f64 	%fd10691, %fd10688, %fd1;
	sub.f64 	%fd10692, %fd10689, %fd2;
	sub.f64 	%fd10693, %fd10690, %fd3;
	mul.f64 	%fd10694, %fd10692, %fd10692;
	fma.rn.f64 	%fd10695, %fd10691, %fd10691, %fd10694;
	fma.rn.f64 	%fd10696, %fd10693, %fd10693, %fd10695;
	sqrt.rn.f64 	%fd10697, %fd10696;
	sub.f64 	%fd10698, %fd10688, %fd4;
	sub.f64 	%fd10699, %fd10689, %fd5;
	sub.f64 	%fd10700, %fd10690, %fd6;
	mul.f64 	%fd10701, %fd10699, %fd10699;
	fma.rn.f64 	%fd10702, %fd10698, %fd10698, %fd10701;
	fma.rn.f64 	%fd10703, %fd10700, %fd10700, %fd10702;
	sqrt.rn.f64 	%fd10704, %fd10703;
	add.f64 	%fd10705, %fd10697, %fd10704;
	mul.f64 	%fd1374, %fd10705, 0d40C88B2F704A9409;
	abs.f64 	%fd1375, %fd1374;
	setp.eq.f64 	%p841, %fd1375, 0d7FF0000000000000;
	@%p841 bra 	$L__BB0_950;
	mul.f64 	%fd10706, %fd1374, 0d3FE45F306DC9C883;
	cvt.rni.s32.f64 	%r4928, %fd10706;
	cvt.rn.f64.s32 	%fd10707, %r4928;
	fma.rn.f64 	%fd10708, %fd10707, 0dBFF921FB54442D18, %fd1374;
	fma.rn.f64 	%fd10709, %fd10707, 0dBC91A62633145C00, %fd10708;
	fma.rn.f64 	%fd21579, %fd10707, 0dB97B839A252049C0, %fd10709;
	setp.ltu.f64 	%p842, %fd1375, 0d41E0000000000000;
	@%p842 bra 	$L__BB0_949;
	{ // callseq 210, 0
	.param .b64 param0;
	st.param.f64 	[param0], %fd1374;
	.param .align 16 .b8 retval0[16];
	call.uni (retval0), 
	__internal_trig_reduction_slowpathd, 
	(
	param0
	);
	ld.param.f64 	%fd21579, [retval0];
	ld.param.b32 	%r4928, [retval0+8];
	} // callseq 210
$L__BB0_949:
	add.s32 	%r4929, %r4928, 1;
	bra.uni 	$L__BB0_951;
$L__BB0_950:
	mov.f64 	%fd10711, 0d0000000000000000;
	mul.rn.f64 	%fd21579, %fd1374, %fd10711;
	mov.b32 	%r4929, 1;
$L__BB0_951:
	setp.eq.f64 	%p843, %fd1375, 0d7FF0000000000000;
	shl.b32 	%r3105, %r4929, 6;
	cvt.u64.u32 	%rd852, %r3105;
	and.b64  	%rd853, %rd852, 64;
	mov.u64 	%rd854, __cudart_sin_cos_coeffs;
	add.s64 	%rd855, %rd854, %rd853;
	mul.rn.f64 	%fd10712, %fd21579, %fd21579;
	and.b32  	%r3106, %r4929, 1;
	setp.eq.b32 	%p844, %r3106, 1;
	selp.f64 	%fd10713, 0dBDA8FF8320FD8164, 0d3DE5DB65F9785EBA, %p844;
	ld.global.nc.v2.f64 	{%fd10714, %fd10715}, [%rd855];
	fma.rn.f64 	%fd10716, %fd10713, %fd10712, %fd10714;
	fma.rn.f64 	%fd10717, %fd10716, %fd10712, %fd10715;
	ld.global.nc.v2.f64 	{%fd10718, %fd10719}, [%rd855+16];
	fma.rn.f64 	%fd10720, %fd10717, %fd10712, %fd10718;
	fma.rn.f64 	%fd10721, %fd10720, %fd10712, %fd10719;
	ld.global.nc.v2.f64 	{%fd10722, %fd10723}, [%rd855+32];
	fma.rn.f64 	%fd10724, %fd10721, %fd10712, %fd10722;
	fma.rn.f64 	%fd10725, %fd10724, %fd10712, %fd10723;
	fma.rn.f64 	%fd10726, %fd10725, %fd21579, %fd21579;
	fma.rn.f64 	%fd10727, %fd10725, %fd10712, 0d3FF0000000000000;
	selp.f64 	%fd10728, %fd10727, %fd10726, %p844;
	and.b32  	%r3107, %r4929, 2;
	setp.eq.s32 	%p845, %r3107, 0;
	mov.f64 	%fd10729, 0d0000000000000000;
	sub.f64 	%fd10730, %fd10729, %fd10728;
	selp.f64 	%fd10731, %fd10728, %fd10730, %p845;
	add.f64 	%fd1381, %fd1368, %fd10731;
	@%p843 bra 	$L__BB0_954;
	mul.f64 	%fd10732, %fd1374, 0d3FE45F306DC9C883;
	cvt.rni.s32.f64 	%r4930, %fd10732;
	cvt.rn.f64.s32 	%fd10733, %r4930;
	fma.rn.f64 	%fd10734, %fd10733, 0dBFF921FB54442D18, %fd1374;
	fma.rn.f64 	%fd10735, %fd10733, 0dBC91A62633145C00, %fd10734;
	fma.rn.f64 	%fd21580, %fd10733, 0dB97B839A252049C0, %fd10735;
	setp.ltu.f64 	%p846, %fd1375, 0d41E0000000000000;
	@%p846 bra 	$L__BB0_955;
	{ // callseq 211, 0
	.param .b64 param0;
	st.param.f64 	[param0], %fd1374;
	.param .align 16 .b8 retval0[16];
	call.uni (retval0), 
	__internal_trig_reduction_slowpathd, 
	(
	param0
	);
	ld.param.f64 	%fd21580, [retval0];
	ld.param.b32 	%r4930, [retval0+8];
	} // callseq 211
	bra.uni 	$L__BB0_955;
$L__BB0_954:
	mov.f64 	%fd10737, 0d0000000000000000;
	mul.rn.f64 	%fd21580, %fd1374, %fd10737;
	mov.b32 	%r4930, 0;
$L__BB0_955:
	shl.b32 	%r3110, %r4930, 6;
	cvt.u64.u32 	%rd856, %r3110;
	and.b64  	%rd857, %rd856, 64;
	add.s64 	%rd859, %rd854, %rd857;
	mul.rn.f64 	%fd10738, %fd21580, %fd21580;
	and.b32  	%r3111, %r4930, 1;
	setp.eq.b32 	%p847, %r3111, 1;
	selp.f64 	%fd10739, 0dBDA8FF8320FD8164, 0d3DE5DB65F9785EBA, %p847;
	ld.global.nc.v2.f64 	{%fd10740, %fd10741}, [%rd859];
	fma.rn.f64 	%fd10742, %fd10739, %fd10738, %fd10740;
	fma.rn.f64 	%fd10743, %fd10742, %fd10738, %fd10741;
	ld.global.nc.v2.f64 	{%fd10744, %fd10745}, [%rd859+16];
	fma.rn.f64 	%fd10746, %fd10743, %fd10738, %fd10744;
	fma.rn.f64 	%fd10747, %fd10746, %fd10738, %fd10745;
	ld.global.nc.v2.f64 	{%fd10748, %fd10749}, [%rd859+32];
	fma.rn.f64 	%fd10750, %fd10747, %fd10738, %fd10748;
	fma.rn.f64 	%fd10751, %fd10750, %fd10738, %fd10749;
	fma.rn.f64 	%fd10752, %fd10751, %fd21580, %fd21580;
	fma.rn.f64 	%fd10753, %fd10751, %fd10738, 0d3FF0000000000000;
	selp.f64 	%fd10754, %fd10753, %fd10752, %p847;
	and.b32  	%r3112, %r4930, 2;
	setp.eq.s32 	%p848, %r3112, 0;
	mov.f64 	%fd10755, 0d0000000000000000;
	sub.f64 	%fd10756, %fd10755, %fd10754;
	selp.f64 	%fd10757, %fd10754, %fd10756, %p848;
	add.f64 	%fd1386, %fd1373, %fd10757;
	ld.global.f64 	%fd10758, [%rd2+2544];
	ld.global.f64 	%fd10759, [%rd2+2552];
	ld.global.f64 	%fd10760, [%rd2+2560];
	sub.f64 	%fd10761, %fd10758, %fd1;
	sub.f64 	%fd10762, %fd10759, %fd2;
	sub.f64 	%fd10763, %fd10760, %fd3;
	mul.f64 	%fd10764, %fd10762, %fd10762;
	fma.rn.f64 	%fd10765, %fd10761, %fd10761, %fd10764;
	fma.rn.f64 	%fd10766, %fd10763, %fd10763, %fd10765;
	sqrt.rn.f64 	%fd10767, %fd10766;
	sub.f64 	%fd10768, %fd10758, %fd4;
	sub.f64 	%fd10769, %fd10759, %fd5;
	sub.f64 	%fd10770, %fd10760, %fd6;
	mul.f64 	%fd10771, %fd10769, %fd10769;
	fma.rn.f64 	%fd10772, %fd10768, %fd10768, %fd10771;
	fma.rn.f64 	%fd10773, %fd10770, %fd10770, %fd10772;
	sqrt.rn.f64 	%fd10774, %fd10773;
	add.f64 	%fd10775, %fd10767, %fd10774;
	mul.f64 	%fd1387, %fd10775, 0d40C88B2F704A9409;
	abs.f64 	%fd1388, %fd1387;
	setp.eq.f64 	%p849, %fd1388, 0d7FF0000000000000;
	@%p849 bra 	$L__BB0_959;
	mul.f64 	%fd10776, %fd1387, 0d3FE45F306DC9C883;
	cvt.rni.s32.f64 	%r4931, %fd10776;
	cvt.rn.f64.s32 	%fd10777, %r4931;
	fma.rn.f64 	%fd10778, %fd10777, 0dBFF921FB54442D18, %fd1387;
	fma.rn.f64 	%fd10779, %fd10777, 0dBC91A62633145C00, %fd10778;
	fma.rn.f64 	%fd21582, %fd10777, 0dB97B839A252049C0, %fd10779;
	setp.ltu.f64 	%p850, %fd1388, 0d41E0000000000000;
	@%p850 bra 	$L__BB0_958;
	{ // callseq 212, 0
	.param .b64 param0;
	st.param.f64 	[param0], %fd1387;
	.param .align 16 .b8 retval0[16];
	call.uni (retval0), 
	__internal_trig_reduction_slowpathd, 
	(
	param0
	);
	ld.param.f64 	%fd21582, [retval0];
	ld.param.b32 	%r4931, [retval0+8];
	} // callseq 212
$L__BB0_958:
	add.s32 	%r4932, %r4931, 1;
	bra.uni 	$L__BB0_960;
$L__BB0_959:
	mov.f64 	%fd10781, 0d0000000000000000;
	mul.rn.f64 	%fd21582, %fd1387, %fd10781;
	mov.b32 	%r4932, 1;
$L__BB0_960:
	setp.eq.f64 	%p851, %fd1388, 0d7FF0000000000000;
	shl.b32 	%r3115, %r4932, 6;
	cvt.u64.u32 	%rd860, %r3115;
	and.b64  	%rd861, %rd860, 64;
	mov.u64 	%rd862, __cudart_sin_cos_coeffs;
	add.s64 	%rd863, %rd862, %rd861;
	mul.rn.f64 	%fd10782, %fd21582, %fd21582;
	and.b32  	%r3116, %r4932, 1;
	setp.eq.b32 	%p852, %r3116, 1;
	selp.f64 	%fd10783, 0dBDA8FF8320FD8164, 0d3DE5DB65F9785EBA, %p852;
	ld.global.nc.v2.f64 	{%fd10784, %fd10785}, [%rd863];
	fma.rn.f64 	%fd10786, %fd10783, %fd10782, %fd10784;
	fma.rn.f64 	%fd10787, %fd10786, %fd10782, %fd10785;
	ld.global.nc.v2.f64 	{%fd10788, %fd10789}, [%rd863+16];
	fma.rn.f64 	%fd10790, %fd10787, %fd10782, %fd10788;
	fma.rn.f64 	%fd10791, %fd10790, %fd10782, %fd10789;
	ld.global.nc.v2.f64 	{%fd10792, %fd10793}, [%rd863+32];
	fma.rn.f64 	%fd10794, %fd10791, %fd10782, %fd10792;
	fma.rn.f64 	%fd10795, %fd10794, %fd10782, %fd10793;
	fma.rn.f64 	%fd10796, %fd10795, %fd21582, %fd21582;
	fma.rn.f64 	%fd10797, %fd10795, %fd10782, 0d3FF0000000000000;
	selp.f64 	%fd10798, %fd10797, %fd10796, %p852;
	and.b32  	%r3117, %r4932, 2;
	setp.eq.s32 	%p853, %r3117, 0;
	mov.f64 	%fd10799, 0d0000000000000000;
	sub.f64 	%fd10800, %fd10799, %fd10798;
	selp.f64 	%fd10801, %fd10798, %fd10800, %p853;
	add.f64 	%fd1394, %fd1381, %fd10801;
	@%p851 bra 	$L__BB0_963;
	mul.f64 	%fd10802, %fd1387, 0d3FE45F306DC9C883;
	cvt.rni.s32.f64 	%r4933, %fd10802;
	cvt.rn.f64.s32 	%fd10803, %r4933;
	fma.rn.f64 	%fd10804, %fd10803, 0dBFF921FB54442D18, %fd1387;
	fma.rn.f64 	%fd10805, %fd10803, 0dBC91A62633145C00, %fd10804;
	fma.rn.f64 	%fd21583, %fd10803, 0dB97B839A252049C0, %fd10805;
	setp.ltu.f64 	%p854, %fd1388, 0d41E0000000000000;
	@%p854 bra 	$L__BB0_964;
	{ // callseq 213, 0
	.param .b64 param0;
	st.param.f64 	[param0], %fd1387;
	.param .align 16 .b8 retval0[16];
	call.uni (retval0), 
	__internal_trig_reduction_slowpathd, 
	(
	param0
	);
	ld.param.f64 	%fd21583, [retval0];
	ld.param.b32 	%r4933, [retval0+8];
	} // callseq 213
	bra.uni 	$L__BB0_964;
$L__BB0_963:
	mov.f64 	%fd10807, 0d0000000000000000;
	mul.rn.f64 	%fd21583, %fd1387, %fd10807;
	mov.b32 	%r4933, 0;
$L__BB0_964:
	shl.b32 	%r3120, %r4933, 6;
	cvt.u64.u32 	%rd864, %r3120;
	and.b64  	%rd865, %rd864, 64;
	add.s64 	%rd867, %rd862, %rd865;
	mul.rn.f64 	%fd10808, %fd21583, %fd21583;
	and.b32  	%r3121, %r4933, 1;
	setp.eq.b32 	%p855, %r3121, 1;
	selp.f64 	%fd10809, 0dBDA8FF8320FD8164, 0d3DE5DB65F9785EBA, %p855;
	ld.global.nc.v2.f64 	{%fd10810, %fd10811}, [%rd867];
	fma.rn.f64 	%fd10812, %fd10809, %fd10808, %fd10810;
	fma.rn.f64 	%fd10813, %fd10812, %fd10808, %fd10811;
	ld.global.nc.v2.f64 	{%fd10814, %fd10815}, [%rd867+16];
	fma.rn.f64 	%fd10816, %fd10813, %fd10808, %fd10814;
	fma.rn.f64 	%fd10817, %fd10816, %fd10808, %fd10815;
	ld.global.nc.v2.f64 	{%fd10818, %fd10819}, [%rd867+32];
	fma.rn.f64 	%fd10820, %fd10817, %fd10808, %fd10818;
	fma.rn.f64 	%fd10821, %fd10820, %fd10808, %fd10819;
	fma.rn.f64 	%fd10822, %fd10821, %fd21583, %fd21583;
	fma.rn.f64 	%fd10823, %fd10821, %fd10808, 0d3FF0000000000000;
	selp.f64 	%fd10824, %fd10823, %fd10822, %p855;
	and.b32  	%r3122, %r4933, 2;
	setp.eq.s32 	%p856, %r3122, 0;
	mov.f64 	%fd10825, 0d0000000000000000;
	sub.f64 	%fd10826, %fd10825, %fd10824;
	selp.f64 	%fd10827, %fd10824, %fd10826, %p856;
	add.f64 	%fd1399, %fd1386, %fd10827;
	ld.global.f64 	%fd10828, [%rd2+2568];
	ld.global.f64 	%fd10829, [%rd2+2576];
	ld.global.f64 	%fd10830, [%rd2+2584];
	sub.f64 	%fd10831, %fd10828, %fd1;
	sub.f64 	%fd10832, %fd10829, %fd2;
	sub.f64 	%fd10833, %fd10830, %fd3;
	mul.f64 	%fd10834, %fd10832, %fd10832;
	fma.rn.f64 	%fd10835, %fd10831, %fd10831, %fd10834;
	fma.rn.f64 	%fd10836, %fd10833, %fd10833, %fd10835;
	sqrt.rn.f64 	%fd10837, %fd10836;
	sub.f64 	%fd10838, %fd10828, %fd4;
	sub.f64 	%fd10839, %fd10829, %fd5;
	sub.f64 	%fd10840, %fd10830, %fd6;
	mul.f64 	%fd10841, %fd10839, %fd10839;
	fma.rn.f64 	%fd10842, %fd10838, %fd10838, %fd10841;
	fma.rn.f64 	%fd10843, %fd10840, %fd10840, %fd10842;
	sqrt.rn.f64 	%fd10844, %fd10843;
	add.f64 	%fd10845, %fd10837, %fd10844;
	mul.f64 	%fd1400, %fd10845, 0d40C88B2F704A9409;
	abs.f64 	%fd1401, %fd1400;
	setp.eq.f64 	%p857, %fd1401, 0d7FF0000000000000;
	@%p857 bra 	$L__BB0_968;
	mul.f64 	%fd10846, %fd1400, 0d3FE45F306DC9C883;
	cvt.rni.s32.f64 	%r4934, %fd10846;
	cvt.rn.f64.s32 	%fd10847, %r4934;
	fma.rn.f64 	%fd10848, %fd10847, 0dBFF921FB54442D18, %fd1400;
	fma.rn.f64 	%fd10849, %fd10847, 0dBC91A62633145C00, %fd10848;
	fma.rn.f64 	%fd21585, %fd10847, 0dB97B839A252049C0, %fd10849;
	setp.ltu.f64 	%p858, %fd1401, 0d41E0000000000000;
	@%p858 bra 	$L__BB0_967;
	{ // callseq 214, 0
	.param .b64 param0;
	st.param.f64 	[param0], %fd1400;
	.param .align 16 .b8 retval0[16];
	call.uni (retval0), 
	__internal_trig_reduction_slowpathd, 
	(
	param0
	);
	ld.param.f64 	%fd21585, [retval0];
	ld.param.b32 	%r4934, [retval0+8];
	} // callseq 214
$L__BB0_967:
	add.s32 	%r4935, %r4934, 1;
	bra.uni 	$L__BB0_969;
$L__BB0_968:
	mov.f64 	%fd10851, 0d0000000000000000;
	mul.rn.f64 	%fd21585, %fd1400, %fd10851;
	mov.b32 	%r4935, 1;
$L__BB0_969:
	setp.eq.f64 	%p859, %fd1401, 0d7FF0000000000000;
	shl.b32 	%r3125, %r4935, 6;
	cvt.u64.u32 	%rd868, %r3125;
	and.b64  	%rd869, %rd868, 64;
	mov.u64 	%rd870, __cudart_sin_cos_coeffs;
	add.s64 	%rd871, %rd870, %rd869;
	mul.rn.f64 	%fd10852, %fd21585, %fd21585;
	and.b32  	%r3126, %r4935, 1;
	setp.eq.b32 	%p860, %r3126, 1;
	selp.f64 	%fd10853, 0dBDA8FF8320FD8164, 0d3DE5DB65F9785EBA, %p860;
	ld.global.nc.v2.f64 	{%fd10854, %fd10855}, [%rd871];
	fma.rn.f64 	%fd10856, %fd10853, %fd10852, %fd10854;
	fma.rn.f64 	%fd10857, %fd10856, %fd10852, %fd10855;
	ld.global.nc.v2.f64 	{%fd10858, %fd10859}, [%rd871+16];
	fma.rn.f64 	%fd10860, %fd10857, %fd10852, %fd10858;
	fma.rn.f64 	%fd10861, %fd10860, %fd10852, %fd10859;
	ld.global.nc.v2.f64 	{%fd10862, %fd10863}, [%rd871+32];
	fma.rn.f64 	%fd10864, %fd10861, %fd10852, %fd10862;
	fma.rn.f64 	%fd10865, %fd10864, %fd10852, %fd10863;
	fma.rn.f64 	%fd10866, %fd10865, %fd21585, %fd21585;
	fma.rn.f64 	%fd10867, %fd10865, %fd10852, 0d3FF0000000000000;
	selp.f64 	%fd10868, %fd10867, %fd10866, %p860;
	and.b32  	%r3127, %r4935, 2;
	setp.eq.s32 	%p861, %r3127, 0;
	mov.f64 	%fd10869, 0d0000000000000000;
	sub.f64 	%fd10870, %fd10869, %fd10868;
	selp.f64 	%fd10871, %fd10868, %fd10870, %p861;
	add.f64 	%fd1407, %fd1394, %fd10871;
	@%p859 bra 	$L__BB0_972;
	mul.f64 	%fd10872, %fd1400, 0d3FE45F306DC9C883;
	cvt.rni.s32.f64 	%r4936, %fd10872;
	cvt.rn.f64.s32 	%fd10873, %r4936;
	fma.rn.f64 	%fd10874, %fd10873, 0dBFF921FB54442D18, %fd1400;
	fma.rn.f64 	%fd10875, %fd10873, 0dBC91A62633145C00, %fd10874;
	fma.rn.f64 	%fd21586, %fd10873, 0dB97B839A252049C0, %fd10875;
	setp.ltu.f64 	%p862, %fd1401, 0d41E0000000000000;
	@%p862 bra 	$L__BB0_973;
	{ // callseq 215, 0
	.param .b64 param0;
	st.param.f64 	[param0], %fd1400;
	.param .align 16 .b8 retval0[16];
	call.uni (retval0), 
	__internal_trig_reduction_slowpathd, 
	(
	param0
	);
	ld.param.f64 	%fd21586, [retval0];
	ld.param.b32 	%r4936, [retval0+8];
	} // callseq 215
	bra.uni 	$L__BB0_973;
$L__BB0_972:
	mov.f64 	%fd10877, 0d0000000000000000;
	mul.rn.f64 	%fd21586, %fd1400, %fd10877;
	mov.b32 	%r4936, 0;
$L__BB0_973:
	shl.b32 	%r3130, %r4936, 6;
	cvt.u64.u32 	%rd872, %r3130;
	and.b64  	%rd873, %rd872, 64;
	add.s64 	%rd875, %rd870, %rd873;
	mul.rn.f64 	%fd10878, %fd21586, %fd21586;
	and.b32  	%r3131, %r4936, 1;
	setp.eq.b32 	%p863, %r3131, 1;
	selp.f64 	%fd10879, 0dBDA8FF8320FD8164, 0d3DE5DB65F9785EBA, %p863;
	ld.global.nc.v2.f64 	{%fd10880, %fd10881}, [%rd875];
	fma.rn.f64 	%fd10882, %fd10879, %fd10878, %fd10880;
	fma.rn.f64 	%fd10883, %fd10882, %fd10878, %fd10881;
	ld.global.nc.v2.f64 	{%fd10884, %fd10885}, [%rd875+16];
	fma.rn.f64 	%fd10886, %fd10883, %fd10878, %fd10884;
	fma.rn.f64 	%fd10887, %fd10886, %fd10878, %fd10885;
	ld.global.nc.v2.f64 	{%fd10888, %fd10889}, [%rd875+32];
	fma.rn.f64 	%fd10890, %fd10887, %fd10878, %fd10888;
	fma.rn.f64 	%fd10891, %fd10890, %fd10878, %fd10889;
	fma.rn.f64 	%fd10892, %fd10891, %fd21586, %fd21586;
	fma.rn.f64 	%fd10893, %fd10891, %fd10878, 0d3FF0000000000000;
	selp.f64 	%fd10894, %fd10893, %fd10892, %p863;
	and.b32  	%r3132, %r4936, 2;
	setp.eq.s32 	%p864, %r3132, 0;
	mov.f64 	%fd10895, 0d0000000000000000;
	sub.f64 	%fd10896, %fd10895, %fd10894;
	selp.f64 	%fd10897, %fd10894, %fd10896, %p864;
	add.f64 	%fd1412, %fd1399, %fd10897;
	ld.global.f64 	%fd10898, [%rd2+2592];
	ld.global.f64 	%fd10899, [%rd2+2600];
	ld.global.f64 	%fd10900, [%rd2+2608];
	sub.f64 	%fd10901, %fd10898, %fd1;
	sub.f64 	%fd10902, %fd10899, %fd2;
	sub.f64 	%fd10903, %fd10900, %fd3;
	mul.f64 	%fd10904, %fd10902, %fd10902;
	fma.rn.f64 	%fd10905, %fd10901, %fd10901, %fd10904;
	fma.rn.f64 	%fd10906, %fd10903, %fd10903, %fd10905;
	sqrt.rn.f64 	%fd10907, %fd10906;
	sub.f64 	%fd10908, %fd10898, %fd4;
	sub.f64 	%fd10909, %fd10899, %fd5;
	sub.f64 	%fd10910, %fd10900, %fd6;
	mul.f64 	%fd10911, %fd10909, %fd10909;
	fma.rn.f64 	%fd10912, %fd10908, %fd10908, %fd10911;
	fma.rn.f64 	%fd10913, %fd10910, %fd10910, %fd10912;
	sqrt.rn.f64 	%fd10914, %fd10913;
	add.f64 	%fd10915, %fd10907, %fd10914;
	mul.f64 	%fd1413, %fd10915, 0d40C88B2F704A9409;
	abs.f64 	%fd1414, %fd1413;
	setp.eq.f64 	%p865, %fd1414, 0d7FF0000000000000;
	@%p865 bra 	$L__BB0_977;
	mul.f64 	%fd10916, %fd1413, 0d3FE45F306DC9C883;
	cvt.rni.s32.f64 	%r4937, %fd10916;
	cvt.rn.f64.s32 	%fd10917, %r4937;
	fma.rn.f64 	%fd10918, %fd10917, 0dBFF921FB54442D18, %fd1413;
	fma.rn.f64 	%fd10919, %fd10917, 0dBC91A62633145C00, %fd10918;
	fma.rn.f64 	%fd21588, %fd10917, 0dB97B839A252049C0, %fd10919;
	setp.ltu.f64 	%p866, %fd1414, 0d41E0000000000000;
	@%p866 bra 	$L__BB0_976;
	{ // callseq 216, 0
	.param .b64 param0;
	st.param.f64 	[param0], %fd1413;
	.param .align 16 .b8 retval0[16];
	call.uni (retval0), 
	__internal_trig_reduction_slowpathd, 
	(
	param0
	);
	ld.param.f64 	%fd21588, [retval0];
	ld.param.b32 	%r4937, [retval0+8];
	} // callseq 216
$L__BB0_976:
	add.s32 	%r4938, %r4937, 1;
	bra.uni 	$L__BB0_978;
$L__BB0_977:
	mov.f64 	%fd10921, 0d0000000000000000;
	mul.rn.f64 	%fd21588, %fd1413, %fd10921;
	mov.b32 	%r4938, 1;
$L__BB0_978:
	setp.eq.f64 	%p867, %fd1414, 0d7FF0000000000000;
	shl.b32 	%r3135, %r4938, 6;
	cvt.u64.u32 	%rd876, %r3135;
	and.b64  	%rd877, %rd876, 64;
	mov.u64 	%rd878, __cudart_sin_cos_coeffs;
	add.s64 	%rd879, %rd878, %rd877;
	mul.rn.f64 	%fd10922, %fd21588, %fd21588;
	and.b32  	%r3136, %r4938, 1;
	setp.eq.b32 	%p868, %r3136, 1;
	selp.f64 	%fd10923, 0dBDA8FF8320FD8164, 0d3DE5DB65F9785EBA, %p868;
	ld.global.nc.v2.f64 	{%fd10924, %fd10925}, [%rd879];
	fma.rn.f64 	%fd10926, %fd10923, %fd10922, %fd10924;
	fma.rn.f64 	%fd10927, %fd10926, %fd10922, %fd10925;
	ld.global.nc.v2.f64 	{%fd10928, %fd10929}, [%rd879+16];
	fma.rn.f64 	%fd10930, %fd10927, %fd10922, %fd10928;
	fma.rn.f64 	%fd10931, %fd10930, %fd10922, %fd10929;
	ld.global.nc.v2.f64 	{%fd10932, %fd10933}, [%rd879+32];
	fma.rn.f64 	%fd10934, %fd10931, %fd10922, %fd10932;
	fma.rn.f64 	%fd10935, %fd10934, %fd10922, %fd10933;
	fma.rn.f64 	%fd10936, %fd10935, %fd21588, %fd21588;
	fma.rn.f64 	%fd10937, %fd10935, %fd10922, 0d3FF0000000000000;
	selp.f64 	%fd10938, %fd10937, %fd10936, %p868;
	and.b32  	%r3137, %r4938, 2;
	setp.eq.s32 	%p869, %r3137, 0;
	mov.f64 	%fd10939, 0d0000000000000000;
	sub.f64 	%fd10940, %fd10939, %fd10938;
	selp.f64 	%fd10941, %fd10938, %fd10940, %p869;
	add.f64 	%fd1420, %fd1407, %fd10941;
	@%p867 bra 	$L__BB0_981;
	mul.f64 	%fd10942, %fd1413, 0d3FE45F306DC9C883;
	cvt.rni.s32.f64 	%r4939, %fd10942;
	cvt.rn.f64.s32 	%fd10943, %r4939;
	fma.rn.f64 	%fd10944, %fd10943, 0dBFF921FB54442D18, %fd1413;
	fma.rn.f64 	%fd10945, %fd10943, 0dBC91A62633145C00, %fd10944;
	fma.rn.f64 	%fd21589, %fd10943, 0dB97B839A252049C0, %fd10945;
	setp.ltu.f64 	%p870, %fd1414, 0d41E0000000000000;
	@%p870 bra 	$L__BB0_982;
	{ // callseq 217, 0
	.param .b64 param0;
	st.param.f64 	[param0], %fd1413;
	.param .align 16 .b8 retval0[16];
	call.uni (retval0), 
	__internal_trig_reduction_slowpathd, 
	(
	param0
	);
	ld.param.f64 	%fd21589, [retval0];
	ld.param.b32 	%r4939, [retval0+8];
	} // callseq 217
	bra.uni 	$L__BB0_982;
$L__BB0_981:
	mov.f64 	%fd10947, 0d0000000000000000;
	mul.rn.f64 	%fd21589, %fd1413, %fd10947;
	mov.b32 	%r4939, 0;
$L__BB0_982:
	shl.b32 	%r3140, %r4939, 6;
	cvt.u64.u32 	%rd880, %r3140;
	and.b64  	%rd881, %rd880, 64;
	add.s64 	%rd883, %rd878, %rd881;
	mul.rn.f64 	%fd10948, %fd21589, %fd21589;
	and.b32  	%r3141, %r4939, 1;
	setp.eq.b32 	%p871, %r3141, 1;
	selp.f64 	%fd10949, 0dBDA8FF8320FD8164, 0d3DE5DB65F9785EBA, %p871;
	ld.global.nc.v2.f64 	{%fd10950, %fd10951}, [%rd883];
	fma.rn.f64 	%fd10952, %fd10949, %fd10948, %fd10950;
	fma.rn.f64 	%fd10953, %fd10952, %fd10948, %fd10951;
	ld.global.nc.v2.f64 	{%fd10954, %fd10955}, [%rd883+16];
	fma.rn.f64 	%fd10956, %fd10953, %fd10948, %fd10954;
	fma.rn.f64 	%fd10957, %fd10956, %fd10948, %fd10955;
	ld.global.nc.v2.f64 	{%fd10958, %fd10959}, [%rd883+32];
	fma.rn.f64 	%fd10960, %fd10957, %fd10948, %fd10958;
	fma.rn.f64 	%fd10961, %fd10960, %fd10948, %fd10959;
	fma.rn.f64 	%fd10962, %fd10961, %fd21589, %fd21589;
	fma.rn.f64 	%fd10963, %fd10961, %fd10948, 0d3FF0000000000000;
	selp.f64 	%fd10964, %fd10963, %fd10962, %p871;
	and.b32  	%r3142, %r4939, 2;
	setp.eq.s32 	%p872, %r3142, 0;
	mov.f64 	%fd10965, 0d0000000000000000;
	sub.f64 	%fd10966, %fd10965, %fd10964;
	selp.f64 	%fd10967, %fd10964, %fd10966, %p872;
	add.f64 	%fd1425, %fd1412, %fd10967;
	ld.global.f64 	%fd10968, [%rd2+2616];
	ld.global.f64 	%fd10969, [%rd2+2624];
	ld.global.f64 	%fd10970, [%rd2+2632];
	sub.f64 	%fd10971, %fd10968, %fd1;
	sub.f64 	%fd10972, %fd10969, %fd2;
	sub.f64 	%fd10973, %fd10970, %fd3;
	mul.f64 	%fd10974, %fd10972, %fd10972;
	fma.rn.f64 	%fd10975, %fd10971, %fd10971, %fd10974;
	fma.rn.f64 	%fd10976, %fd10973, %fd10973, %fd10975;
	sqrt.rn.f64 	%fd10977, %fd10976;
	sub.f64 	%fd10978, %fd10968, %fd4;
	sub.f64 	%fd10979, %fd10969, %fd5;
	sub.f64 	%fd10980, %fd10970, %fd6;
	mul.f64 	%fd10981, %fd10979, %fd10979;
	fma.rn.f64 	%fd10982, %fd10978, %fd10978, %fd10981;
	fma.rn.f64 	%fd10983, %fd10980, %fd10980, %fd10982;
	sqrt.rn.f64 	%fd10984, %fd10983;
	add.f64 	%fd10985, %fd10977, %fd10984;
	mul.f64 	%fd1426, %fd10985, 0d40C88B2F704A9409;
	abs.f64 	%fd1427, %fd1426;
	setp.eq.f64 	%p873, %fd1427, 0d7FF0000000000000;
	@%p873 bra 	$L__BB0_986;
	mul.f64 	%fd10986, %fd1426, 0d3FE45F306DC9C883;
	cvt.rni.s32.f64 	%r4940, %fd10986;
	cvt.rn.f64.s32 	%fd10987, %r4940;
	fma.rn.f64 	%fd10988, %fd10987, 0dBFF921FB54442D18, %fd1426;
	fma.rn.f64 	%fd10989, %fd10987, 0dBC91A62633145C00, %fd10988;
	fma.rn.f64 	%fd21591, %fd10987, 0dB97B839A252049C0, %fd10989;
	setp.ltu.f64 	%p874, %fd1427, 0d41E0000000000000;
	@%p874 bra 	$L__BB0_985;
	{ // callseq 218, 0
	.param .b64 param0;
	st.param.f64 	[param0], %fd1426;
	.param .align 16 .b8 retval0[16];
	call.uni (retval0), 
	__internal_trig_reduction_slowpathd, 
	(
	param0
	);
	ld.param.f64 	%fd21591, [retval0];
	ld.param.b32 	%r4940, [retval0+8];
	} // callseq 218
$L__BB0_985:
	add.s32 	%r4941, %r4940, 1;
	bra.uni 	$L__BB0_987;
$L__BB0_986:
	mov.f64 	%fd10991, 0d0000000000000000;
	mul.rn.f64 	%fd21591, %fd1426, %fd10991;
	mov.b32 	%r4941, 1;
$L__BB0_987:
	setp.eq.f64 	%p875, %fd1427, 0d7FF0000000000000;
	shl.b32 	%r3145, %r4941, 6;
	cvt.u64.u32 	%rd884, %r3145;
	and.b64  	%rd885, %rd884, 64;
	mov.u64 	%rd886, __cudart_sin_cos_coeffs;
	add.s64 	%rd887, %rd886, %rd885;
	mul.rn.f64 	%fd10992, %fd21591, %fd21591;
	and.b32  	%r3146, %r4941, 1;
	setp.eq.b32 	%p876, %r3146, 1;
	selp.f64 	%fd10993, 0dBDA8FF8320FD8164, 0d3DE5DB65F9785EBA, %p876;
	ld.global.nc.v2.f64 	{%fd10994, %fd10995}, [%rd887];
	fma.rn.f64 	%fd10996, %fd10993, %fd10992, %fd10994;
	fma.rn.f64 	%fd10997, %fd10996, %fd10992, %fd10995;
	ld.global.nc.v2.f64 	{%fd10998, %fd10999}, [%rd887+16];
	fma.rn.f64 	%fd11000, %fd10997, %fd10992, %fd10998;
	fma.rn.f64 	%fd11001, %fd11000, %fd10992, %fd10999;
	ld.global.nc.v2.f64 	{%fd11002, %fd11003}, [%rd887+32];
	fma.rn.f64 	%fd11004, %fd11001, %fd10992, %fd11002;
	fma.rn.f64 	%fd11005, %fd11004, %fd10992, %fd11003;
	fma.rn.f64 	%fd11006, %fd11005, %fd21591, %fd21591;
	fma.rn.f64 	%fd11007, %fd11005, %fd10992, 0d3FF0000000000000;
	selp.f64 	%fd11008, %fd11007, %fd11006, %p876;
	and.b32  	%r3147, %r4941, 2;
	setp.eq.s32 	%p877, %r3147, 0;
	mov.f64 	%fd11009, 0d0000000000000000;
	sub.f64 	%fd11010, %fd11009, %fd11008;
	selp.f64 	%fd11011, %fd11008, %fd11010, %p877;
	add.f64 	%fd1433, %fd1420, %fd11011;
	@%p875 bra 	$L__BB0_990;
	mul.f64 	%fd11012, %fd1426, 0d3FE45F306DC9C883;
	cvt.rni.s32.f64 	%r4942, %fd11012;
	cvt.rn.f64.s32 	%fd11013, %r4942;
	fma.rn.f64 	%fd11014, %fd11013, 0dBFF921FB54442D18, %fd1426;
	fma.rn.f64 	%fd11015, %fd11013, 0dBC91A62633145C00, %fd11014;
	fma.rn.f64 	%fd21592, %fd11013, 0dB97B839A252049C0, %fd11015;
	setp.ltu.f64 	%p878, %fd1427, 0d41E0000000000000;
	@%p878 bra 	$L__BB0_991;
	{ // callseq 219, 0
	.param .b64 param0;
	st.param.f64 	[param0], %fd1426;
	.param .align 16 .b8 retval0[16];
	call.uni (retval0), 
	__internal_trig_reduction_slowpathd, 
	(
	param0
	);
	ld.param.f64 	%fd21592, [retval0];
	ld.param.b32 	%r4942, [retval0+8];
	} // callseq 219
	bra.uni 	$L__BB0_991;
$L__BB0_990:
	mov.f64 	%fd11017, 0d0000000000000000;
	mul.rn.f64 	%fd21592, %fd1426, %fd11017;
	mov.b32 	%r4942, 0;
$L__BB0_991:
	shl.b32 	%r3150, %r4942, 6;
	cvt.u64.u32 	%rd888, %r3150;
	and.b64  	%rd889, %rd888, 64;
	add.s64 	%rd891, %rd886, %rd889;
	mul.rn.f64 	%fd11018, %fd21592, %fd21592;
	and.b32  	%r3151, %r4942, 1;
	setp.eq.b32 	%p879, %r3151, 1;
	selp.f64 	%fd11019, 0dBDA8FF8320FD8164, 0d3DE5DB65F9785EBA, %p879;
	ld.global.nc.v2.f64 	{%fd11020, %fd11021}, [%rd891];
	fma.rn.f64 	%fd11022, %fd11019, %fd11018, %fd11020;
	fma.rn.f64 	%fd11023, %fd11022, %fd11018, %fd11021;
	ld.global.nc.v2.f64 	{%fd11024, %fd11025}, [%rd891+16];
	fma.rn.f64 	%fd11026, %fd11023, %fd11018, %fd11024;
	fma.rn.f64 	%fd11027, %fd11026, %fd11018, %fd11025;
	ld.global.nc.v2.f64 	{%fd11028, %fd11029}, [%rd891+32];
	fma.rn.f64 	%fd11030, %fd11027, %fd11018, %fd11028;
	fma.rn.f64 	%fd11031, %fd11030, %fd11018, %fd11029;
	fma.rn.f64 	%fd11032, %fd11031, %fd21592, %fd21592;
	fma.rn.f64 	%fd11033, %fd11031, %fd11018, 0d3FF0000000000000;
	selp.f64 	%fd11034, %fd11033, %fd11032, %p879;
	and.b32  	%r3152, %r4942, 2;
	setp.eq.s32 	%p880, %r3152, 0;
	mov.f64 	%fd11035, 0d0000000000000000;
	sub.f64 	%fd11036, %fd11035, %fd11034;
	selp.f64 	%fd11037, %fd11034, %fd11036, %p880;
	add.f64 	%fd1438, %fd1425, %fd11037;
	ld.global.f64 	%fd11038, [%rd2+2640];
	ld.global.f64 	%fd11039, [%rd2+2648];
	ld.global.f64 	%fd11040, [%rd2+2656];
	sub.f64 	%fd11041, %fd11038, %fd1;
	sub.f64 	%fd11042, %fd11039, %fd2;
	sub.f64 	%fd11043, %fd11040, %fd3;
	mul.f64 	%fd11044, %fd11042, %fd11042;
	fma.rn.f64 	%fd11045, %fd11041, %fd11041, %fd11044;
	fma.rn.f64 	%fd11046, %fd11043, %fd11043, %fd11045;
	sqrt.rn.f64 	%fd11047, %fd11046;
	sub.f64 	%fd11048, %fd11038, %fd4;
	sub.f64 	%fd11049, %fd11039, %fd5;
	sub.f64 	%fd11050, %fd11040, %fd6;
	mul.f64 	%fd11051, %fd11049, %fd11049;
	fma.rn.f64 	%fd11052, %fd11048, %fd11048, %fd11051;
	fma.rn.f64 	%fd11053, %fd11050, %fd11050, %fd11052;
	sqrt.rn.f64 	%fd11054, %fd11053;
	add.f64 	%fd11055, %fd11047, %fd11054;
	mul.f64 	%fd1439, %fd11055, 0d40C88B2F704A9409;
	abs.f64 	%fd1440, %fd1439;
	setp.eq.f64 	%p881, %fd1440, 0d7FF0000000000000;
	@%p881 bra 	$L__BB0_995;
	mul.f64 	%fd11056, %fd1439, 0d3FE45F306DC9C883;
	cvt.rni.s32.f64 	%r4943, %fd11056;
	cvt.rn.f64.s32 	%fd11057, %r4943;
	fma.rn.f64 	%fd11058, %fd11057, 0dBFF921FB54442D18, %fd1439;
	fma.rn.f64 	%fd11059, %fd11057, 0dBC91A62633145C00, %fd11058;
	fma.rn.f64 	%fd21594, %fd11057, 0dB97B839A252049C0, %fd11059;
	setp.ltu.f64 	%p882, %fd1440, 0d41E0000000000000;
	@%p882 bra 	$L__BB0_994;
	{ // callseq 220, 0
	.param .b64 param0;
	st.param.f64 	[param0], %fd1439;
	.param .align 16 .b8 retval0[16];
	call.uni (retval0), 
	__internal_trig_reduction_slowpathd, 
	(
	param0
	);
	ld.param.f64 	%fd21594, [retval0];
	ld.param.b32 	%r4943, [retval0+8];
	} // callseq 220
$L__BB0_994:
	add.s32 	%r4944, %r4943, 1;
	bra.uni 	$L__BB0_996;
$L__BB0_995:
	mov.f64 	%fd11061, 0d0000000000000000;
	mul.rn.f64 	%fd21594, %fd1439, %fd11061;
	mov.b32 	%r4944, 1;
$L__BB0_996:
	setp.eq.f64 	%p883, %fd1440, 0d7FF0000000000000;
	shl.b32 	%r3155, %r4944, 6;
	cvt.u64.u32 	%rd892, %r3155;
	and.b64  	%rd893, %rd892, 64;
	mov.u64 	%rd894, __cudart_sin_cos_coeffs;
	add.s64 	%rd895, %rd894, %rd893;
	mul.rn.f64 	%fd11062, %fd21594, %fd21594;
	and.b32  	%r3156, %r4944, 1;
	setp.eq.b32 	%p884, %r3156, 1;
	selp.f64 	%fd11063, 0dBDA8FF8320FD8164, 0d3DE5DB65F9785EBA, %p884;
	ld.global.nc.v2.f64 	{%fd11064, %fd11065}, [%rd895];
	fma.rn.f64 	%fd11066, %fd11063, %fd11062, %fd11064;
	fma.rn.f64 	%fd11067, %fd11066, %fd11062, %fd11065;
	ld.global.nc.v2.f64 	{%fd11068, %fd11069}, [%rd895+16];
	fma.rn.f64 	%fd11070, %fd11067, %fd11062, %fd11068;
	fma.rn.f64 	%fd11071, %fd11070, %fd11062, %fd11069;
	ld.global.nc.v2.f64 	{%fd11072, %fd11073}, [%rd895+32];
	fma.rn.f64 	%fd11074, %fd11071, %fd11062, %fd11072;
	fma.rn.f64 	%fd11075, %fd11074, %fd11062, %fd11073;
	fma.rn.f64 	%fd11076, %fd11075, %fd21594, %fd21594;
	fma.rn.f64 	%fd11077, %fd11075, %fd11062, 0d3FF0000000000000;
	selp.f64 	%fd11078, %fd11077, %fd11076, %p884;
	and.b32  	%r3157, %r4944, 2;
	setp.eq.s32 	%p885, %r3157, 0;
	mov.f64 	%fd11079, 0d0000000000000000;
	sub.f64 	%fd11080, %fd11079, %fd11078;
	selp.f64 	%fd11081, %fd11078, %fd11080, %p885;
	add.f64 	%fd1446, %fd1433, %fd11081;
	@%p883 bra 	$L__BB0_999;
	mul.f64 	%fd11082, %fd1439, 0d3FE45F306DC9C883;
	cvt.rni.s32.f64 	%r4945, %fd11082;
	cvt.rn.f64.s32 	%fd11083, %r4945;
	fma.rn.f64 	%fd11084, %fd11083, 0dBFF921FB54442D18, %fd1439;
	fma.rn.f64 	%fd11085, %fd11083, 0dBC91A62633145C00, %fd11084;
	fma.rn.f64 	%fd21595, %fd11083, 0dB97B839A252049C0, %fd11085;
	setp.ltu.f64 	%p886, %fd1440, 0d41E0000000000000;
	@%p886 bra 	$L__BB0_1000;
	{ // callseq 221, 0
	.param .b64 param0;
	st.param.f64 	[param0], %fd1439;
	.param .align 16 .b8 retval0[16];
	call.uni (retval0), 
	__internal_trig_reduction_slowpathd, 
	(
	param0
	);
	ld.param.f64 	%fd21595, [retval0];
	ld.param.b32 	%r4945, [retval0+8];
	} // callseq 221
	bra.uni 	$L__BB0_1000;
$L__BB0_999:
	mov.f64 	%fd11087, 0d0000000000000000;
	mul.rn.f64 	%fd21595, %fd1439, %fd11087;
	mov.b32 	%r4945, 0;
$L__BB0_1000:
	shl.b32 	%r3160, %r4945, 6;
	cvt.u64.u32 	%rd896, %r3160;
	and.b64  	%rd897, %rd896, 64;
	add.s64 	%rd899, %rd894, %rd897;
	mul.rn.f64 	%fd11088, %fd21595, %fd21595;
	and.b32  	%r3161, %r4945, 1;
	setp.eq.b32 	%p887, %r3161, 1;
	selp.f64 	%fd11089, 0dBDA8FF8320FD8164, 0d3DE5DB65F9785EBA, %p887;
	ld.global.nc.v2.f64 	{%fd11090, %fd11091}, [%rd899];
	fma.rn.f64 	%fd11092, %fd11089, %fd11088, %fd11090;
	fma.rn.f64 	%fd11093, %fd11092, %fd11088, %fd11091;
	ld.global.nc.v2.f64 	{%fd11094, %fd11095}, [%rd899+16];
	fma.rn.f64 	%fd11096, %fd11093, %fd11088, %fd11094;
	fma.rn.f64 	%fd11097, %fd11096, %fd11088, %fd11095;
	ld.global.nc.v2.f64 	{%fd11098, %fd11099}, [%rd899+32];
	fma.rn.f64 	%fd11100, %fd11097, %fd11088, %fd11098;
	fma.rn.f64 	%fd11101, %fd11100, %fd11088, %fd11099;
	fma.rn.f64 	%fd11102, %fd11101, %fd21595, %fd21595;
	fma.rn.f64 	%fd11103, %fd11101, %fd11088, 0d3FF0000000000000;
	selp.f64 	%fd11104, %fd11103, %fd11102, %p887;
	and.b32  	%r3162, %r4945, 2;
	setp.eq.s32 	%p888, %r3162, 0;
	mov.f64 	%fd11105, 0d0000000000000000;
	sub.f64 	%fd11106, %fd11105, %fd11104;
	selp.f64 	%fd11107, %fd11104, %fd11106, %p888;
	add.f64 	%fd1451, %fd1438, %fd11107;
	ld.global.f64 	%fd11108, [%rd2+2664];
	ld.global.f64 	%fd11109, [%rd2+2672];
	ld.global.f64 	%fd11110, [%rd2+2680];
	sub.f64 	%fd11111, %fd11108, %fd1;
	sub.f64 	%fd11112, %fd11109, %fd2;
	sub.f64 	%fd11113, %fd11110, %fd3;
	mul.f64 	%fd11114, %fd11112, %fd11112;
	fma.rn.f64 	%fd11115, %fd11111, %fd11111, %fd11114;
	fma.rn.f64 	%fd11116, %fd11113, %fd11113, %fd11115;
	sqrt.rn.f64 	%fd11117, %fd11116;
	sub.f64 	%fd11118, %fd11108, %fd4;
	sub.f64 	%fd11119, %fd11109, %fd5;
	sub.f64 	%fd11120, %fd11110, %fd6;
	mul.f64 	%fd11121, %fd11119, %fd11119;
	fma.rn.f64 	%fd11122, %fd11118, %fd11118, %fd11121;
	fma.rn.f64 	%fd11123, %fd11120, %fd11120, %fd11122;
	sqrt.rn.f64 	%fd11124, %fd11123;
	add.f64 	%fd11125, %fd11117, %fd11124;
	mul.f64 	%fd1452, %fd11125, 0d40C88B2F704A9409;
	abs.f64 	%fd1453, %fd1452;
	setp.eq.f64 	%p889, %fd1453, 0d7FF0000000000000;
	@%p889 bra 	$L__BB0_1004;
	mul.f64 	%fd11126, %fd1452, 0d3FE45F306DC9C883;
	cvt.rni.s32.f64 	%r4946, %fd11126;
	cvt.rn.f64.s32 	%fd11127, %r4946;
	fma.rn.f64 	%fd11128, %fd11127, 0dBFF921FB54442D18, %fd1452;
	fma.rn.f64 	%fd11129, %fd11127, 0dBC91A62633145C00, %fd11128;
	fma.rn.f64 	%fd21597, %fd11127, 0dB97B839A252049C0, %fd11129;
	setp.ltu.f64 	%p890, %fd1453, 0d41E0000000000000;
	@%p890 bra 	$L__BB0_1003;
	{ // callseq 222, 0
	.param .b64 param0;
	st.param.f64 	[param0], %fd1452;
	.param .align 16 .b8 retval0[16];
	call.uni (retval0), 
	__internal_trig_reduction_slowpathd, 
	(
	param0
	);
	ld.param.f64 	%fd21597, [retval0];
	ld.param.b32 	%r4946, [retval0+8];
	} // callseq 222
$L__BB0_1003:
	add.s32 	%r4947, %r4946, 1;
	bra.uni 	$L__BB0_1005;
$L__BB0_1004:
	mov.f64 	%fd11131, 0d0000000000000000;
	mul.rn.f64 	%fd21597, %fd1452, %fd11131;
	mov.b32 	%r4947, 1;
$L__BB0_1005:
	setp.eq.f64 	%p891, %fd1453, 0d7FF0000000000000;
	shl.b32 	%r3165, %r4947, 6;
	cvt.u64.u32 	%rd900, %r3165;
	and.b64  	%rd901, %rd900, 64;
	mov.u64 	%rd902, __cudart_sin_cos_coeffs;
	add.s64 	%rd903, %rd902, %rd901;
	mul.rn.f64 	%fd11132, %fd21597, %fd21597;
	and.b32  	%r3166, %r4947, 1;
	setp.eq.b32 	%p892, %r3166, 1;
	selp.f64 	%fd11133, 0dBDA8FF8320FD8164, 0d3DE5DB65F9785EBA, %p892;
	ld.global.nc.v2.f64 	{%fd11134, %fd11135}, [%rd903];
	fma.rn.f64 	%fd11136, %fd11133, %fd11132, %fd11134;
	fma.rn.f64 	%fd11137, %fd11136, %fd11132, %fd11135;
	ld.global.nc.v2.f64 	{%fd11138, %fd11139}, [%rd903+16];
	fma.rn.f64 	%fd11140, %fd11137, %fd11132, %fd11138;
	fma.rn.f64 	%fd11141, %fd11140, %fd11132, %fd11139;
	ld.global.nc.v2.f64 	{%fd11142, %fd11143}, [%rd903+32];
	fma.rn.f64 	%fd11144, %fd11141, %fd11132, %fd11142;
	fma.rn.f64 	%fd11145, %fd11144, %fd11132, %fd11143;
	fma.rn.f64 	%fd11146, %fd11145, %fd21597, %fd21597;
	fma.rn.f64 	%fd11147, %fd11145, %fd11132, 0d3FF0000000000000;
	selp.f64 	%fd11148, %fd11147, %fd11146, %p892;
	and.b32  	%r3167, %r4947, 2;
	setp.eq.s32 	%p893, %r3167, 0;
	mov.f64 	%fd11149, 0d0000000000000000;
	sub.f64 	%fd11150, %fd11149, %fd11148;
	selp.f64 	%fd11151, %fd11148, %fd11150, %p893;
	add.f64 	%fd1459, %fd1446, %fd11151;
	@%p891 bra 	$L__BB0_1008;
	mul.f64 	%fd11152, %fd1452, 0d3FE45F306DC9C883;
	cvt.rni.s32.f64 	%r4948, %fd11152;
	cvt.rn.f64.s32 	%fd11153, %r4948;
	fma.rn.f64 	%fd11154, %fd11153, 0dBFF921FB54442D18, %fd1452;
	fma.rn.f64 	%fd11155, %fd11153, 0dBC91A62633145C00, %fd11154;
	fma.rn.f64 	%fd21598, %fd11153, 0dB97B839A252049C0, %fd11155;
	setp.ltu.f64 	%p894, %fd1453, 0d41E0000000000000;
	@%p894 bra 	$L__BB0_1009;
	{ // callseq 223, 0
	.param .b64 param0;
	st.param.f64 	[param0], %fd1452;
	.param .align 16 .b8 retval0[16];
	call.uni (retval0), 
	__internal_trig_reduction_slowpathd, 
	(
	param0
	);
	ld.param.f64 	%fd21598, [retval0];
	ld.param.b32 	%r4948, [retval0+8];
	} // callseq 223
	bra.uni 	$L__BB0_1009;
$L__BB0_1008:
	mov.f64 	%fd11157, 0d0000000000000000;
	mul.rn.f64 	%fd21598, %fd1452, %fd11157;
	mov.b32 	%r4948, 0;
$L__BB0_1009:
	shl.b32 	%r3170, %r4948, 6;
	cvt.u64.u32 	%rd904, %r3170;
	and.b64  	%rd905, %rd904, 64;
	add.s64 	%rd907, %rd902, %rd905;
	mul.rn.f64 	%fd11158, %fd21598, %fd21598;
	and.b32  	%r3171, %r4948, 1;
	setp.eq.b32 	%p895, %r3171, 1;
	selp.f64 	%fd11159, 0dBDA8FF8320FD8164, 0d3DE5DB65F9785EBA, %p895;
	ld.global.nc.v2.f64 	{%fd11160, %fd11161}, [%rd907];
	fma.rn.f64 	%fd11162, %fd11159, %fd11158, %fd11160;
	fma.rn.f64 	%fd11163, %fd11162, %fd11158, %fd11161;
	ld.global.nc.v2.f64 	{%fd11164, %fd11165}, [%rd907+16];
	fma.rn.f64 	%fd11166, %fd11163, %fd11158, %fd11164;
	fma.rn.f64 	%fd11167, %fd11166, %fd11158, %fd11165;
	ld.global.nc.v2.f64 	{%fd11168, %fd11169}, [%rd907+32];
	fma.rn.f64 	%fd11170, %fd11167, %fd11158, %fd11168;
	fma.rn.f64 	%fd11171, %fd11170, %fd11158, %fd11169;
	fma.rn.f64 	%fd11172, %fd11171, %fd21598, %fd21598;
	fma.rn.f64 	%fd11173, %fd11171, %fd11158, 0d3FF0000000000000;
	selp.f64 	%fd11174, %fd11173, %fd11172, %p895;
	and.b32  	%r3172, %r4948, 2;
	setp.eq.s32 	%p896, %r3172, 0;
	mov.f64 	%fd11175, 0d0000000000000000;
	sub.f64 	%fd11176, %fd11175, %fd11174;
	selp.f64 	%fd11177, %fd11174, %fd11176, %p896;
	add.f64 	%fd1464, %fd1451, %fd11177;
	ld.global.f64 	%fd11178, [%rd2+2688];
	ld.global.f64 	%fd11179, [%rd2+2696];
	ld.global.f64 	%fd11180, [%rd2+2704];
	sub.f64 	%fd11181, %fd11178, %fd1;
	sub.f64 	%fd11182, %fd11179, %fd2;
	sub.f64 	%fd11183, %fd11180, %fd3;
	mul.f64 	%fd11184, %fd11182, %fd11182;
	fma.rn.f64 	%fd11185, %fd11181, %fd11181, %fd11184;
	fma.rn.f64 	%fd11186, %fd11183, %fd11183, %fd11185;
	sqrt.rn.f64 	%fd11187, %fd11186;
	sub.f64 	%fd11188, %fd11178, %fd4;
	sub.f64 	%fd11189, %fd11179, %fd5;
	sub.f64 	%fd11190, %fd11180, %fd6;
	mul.f64 	%fd11191, %fd11189, %fd11189;
	fma.rn.f64 	%fd11192, %fd11188, %fd11188, %fd11191;
	fma.rn.f64 	%fd11193, %fd11190, %fd11190, %fd11192;
	sqrt.rn.f64 	%fd11194, %fd11193;
	add.f64 	%fd11195, %fd11187, %fd11194;
	mul.f64 	%fd1465, %fd11195, 0d40C88B2F704A9409;
	abs.f64 	%fd1466, %fd1465;
	setp.eq.f64 	%p897, %fd1466, 0d7FF0000000000000;
	@%p897 bra 	$L__BB0_1013;
	mul.f64 	%fd11196, %fd1465, 0d3FE45F306DC9C883;
	cvt.rni.s32.f64 	%r4949, %fd11196;
	cvt.rn.f64.s32 	%fd11197, %r4949;
	fma.rn.f64 	%fd11198, %fd11197, 0dBFF921FB54442D18, %fd1465;
	fma.rn.f64 	%fd11199, %fd11197, 0dBC91A62633145C00, %fd11198;
	fma.rn.f64 	%fd21600, %fd11197, 0dB97B839A252049C0, %fd11199;
	setp.ltu.f64 	%p898, %fd1466, 0d41E0000000000000;
	@%p898 bra 	$L__BB0_1012;
	{ // callseq 224, 0
	.param .b64 param0;
	st.param.f64 	[param0], %fd1465;
	.param .align 16 .b8 retval0[16];
	call.uni (retval0), 
	__internal_trig_reduction_slowpathd, 
	(
	param0
	);
	ld.param.f64 	%fd21600, [retval0];
	ld.param.b32 	%r4949, [retval0+8];
	} // callseq 224
$L__BB0_1012:
	add.s32 	%r4950, %r4949, 1;
	bra.uni 	$L__BB0_1014;
$L__BB0_1013:
	mov.f64 	%fd11201, 0d0000000000000000;
	mul.rn.f64 	%fd21600, %fd1465, %fd11201;
	mov.b32 	%r4950, 1;
$L__BB0_1014:
	setp.eq.f64 	%p899, %fd1466, 0d7FF0000000000000;
	shl.b32 	%r3175, %r4950, 6;
	cvt.u64.u32 	%rd908, %r3175;
	and.b64  	%rd909, %rd908, 64;
	mov.u64 	%rd910, __cudart_sin_cos_coeffs;
	add.s64 	%rd911, %rd910, %rd909;
	mul.rn.f64 	%fd11202, %fd21600, %fd21600;
	and.b32  	%r3176, %r4950, 1;
	setp.eq.b32 	%p900, %r3176, 1;
	selp.f64 	%fd11203, 0dBDA8FF8320FD8164, 0d3DE5DB65F9785EBA, %p900;
	ld.global.nc.v2.f64 	{%fd11204, %fd11205}, [%rd911];
	fma.rn.f64 	%fd11206, %fd11203, %fd11202, %fd11204;
	fma.rn.f64 	%fd11207, %fd11206, %fd11202, %fd11205;
	ld.global.nc.v2.f64 	{%fd11208, %fd11209}, [%rd911+16];
	fma.rn.f64 	%fd11210, %fd11207, %fd11202, %fd11208;
	fma.rn.f64 	%fd11211, %fd11210, %fd11202, %fd11209;
	ld.global.nc.v2.f64 	{%fd11212, %fd11213}, [%rd911+32];
	fma.rn.f64 	%fd11214, %fd11211, %fd11202, %fd11212;
	fma.rn.f64 	%fd11215, %fd11214, %fd11202, %fd11213;
	fma.rn.f64 	%fd11216, %fd11215, %fd21600, %fd21600;
	fma.rn.f64 	%fd11217, %fd11215, %fd11202, 0d3FF0000000000000;
	selp.f64 	%fd11218, %fd11217, %fd11216, %p900;
	and.b32  	%r3177, %r4950, 2;
	setp.eq.s32 	%p901, %r3177, 0;
	mov.f64 	%fd11219, 0d0000000000000000;
	sub.f64 	%fd11220, %fd11219, %fd11218;
	selp.f64 	%fd11221, %fd11218, %fd11220, %p901;
	add.f64 	%fd1472, %fd1459, %fd11221;
	@%p899 bra 	$L__BB0_1017;
	mul.f64 	%fd11222, %fd1465, 0d3FE45F306DC9C883;
	cvt.rni.s32.f64 	%r4951, %fd11222;
	cvt.rn.f64.s32 	%fd11223, %r4951;
	fma.rn.f64 	%fd11224, %fd11223, 0dBFF921FB54442D18, %fd1465;
	fma.rn.f64 	%fd11225, %fd11223, 0dBC91A62633145C00, %fd11224;
	fma.rn.f64 	%fd21601, %fd11223, 0dB97B839A252049C0, %fd11225;
	setp.ltu.f64 	%p902, %fd1466, 0d41E0000000000000;
	@%p902 bra 	$L__BB0_1018;
	{ // callseq 225, 0
	.param .b64 param0;
	st.param.f64 	[param0], %fd1465;
	.param .align 16 .b8 retval0[16];
	call.uni (retval0), 
	__internal_trig_reduction_slowpathd, 
	(
	param0
	);
	ld.param.f64 	%fd21601, [retval0];
	ld.param.b32 	%r4951, [retval0+8];
	} // callseq 225
	bra.uni 	$L__BB0_1018;
$L__BB0_1017:
	mov.f64 	%fd11227, 0d0000000000000000;
	mul.rn.f64 	%fd21601, %fd1465, %fd11227;
	mov.b32 	%r4951, 0;
$L__BB0_1018:
	shl.b32 	%r3180, %r4951, 6;
	cvt.u64.u32 	%rd912, %r3180;
	and.b64  	%rd913, %rd912, 64;
	add.s64 	%rd915, %rd910, %rd913;
	mul.rn.f64 	%fd11228, %fd21601, %fd21601;
	and.b32  	%r3181, %r4951, 1;
	setp.eq.b32 	%p903, %r3181, 1;
	selp.f64 	%fd11229, 0dBDA8FF8320FD8164, 0d3DE5DB65F9785EBA, %p903;
	ld.global.nc.v2.f64 	{%fd11230, %fd11231}, [%rd915];
	fma.rn.f64 	%fd11232, %fd11229, %fd11228, %fd11230;
	fma.rn.f64 	%fd11233, %fd11232, %fd11228, %fd11231;
	ld.global.nc.v2.f64 	{%fd11234, %fd11235}, [%rd915+16];
	fma.rn.f64 	%fd11236, %fd11233, %fd11228, %fd11234;
	fma.rn.f64 	%fd11237, %fd11236, %fd11228, %fd11235;
	ld.global.nc.v2.f64 	{%fd11238, %fd11239}, [%rd915+32];
	fma.rn.f64 	%fd11240, %fd11237, %fd11228, %fd11238;
	fma.rn.f64 	%fd11241, %fd11240, %fd11228, %fd11239;
	fma.rn.f64 	%fd11242, %fd11241, %fd21601, %fd21601;
	fma.rn.f64 	%fd11243, %fd11241, %fd11228, 0d3FF0000000000000;
	selp.f64 	%fd11244, %fd11243, %fd11242, %p903;
	and.b32  	%r3182, %r4951, 2;
	setp.eq.s32 	%p904, %r3182, 0;
	mov.f64 	%fd11245, 0d0000000000000000;
	sub.f64 	%fd11246, %fd11245, %fd11244;
	selp.f64 	%fd11247, %fd11244, %fd11246, %p904;
	add.f64 	%fd1477, %fd1464, %fd11247;
	ld.global.f64 	%fd11248, [%rd2+2712];
	ld.global.f64 	%fd11249, [%rd2+2720];
	ld.global.f64 	%fd11250, [%rd2+2728];
	sub.f64 	%fd11251, %fd11248, %fd1;
	sub.f64 	%fd11252, %fd11249, %fd2;
	sub.f64 	%fd11253, %fd11250, %fd3;
	mul.f64 	%fd11254, %fd11252, %fd11252;
	fma.rn.f64 	%fd11255, %fd11251, %fd11251, %fd11254;
	fma.rn.f64 	%fd11256, %fd11253, %fd11253, %fd11255;
	sqrt.rn.f64 	%fd11257, %fd11256;
	sub.f64 	%fd11258, %fd11248, %fd4;
	sub.f64 	%fd11259, %fd11249, %fd5;
	sub.f64 	%fd11260, %fd11250, %fd6;
	mul.f64 	%fd11261, %fd11259, %fd11259;
	fma.rn.f64 	%fd11262, %fd11258, %fd11258, %fd11261;
	fma.rn.f64 	%fd11263, %fd11260, %fd11260, %fd11262;
	sqrt.rn.f64 	%fd11264, %fd11263;
	add.f64 	%fd11265, %fd11257, %fd11264;
	mul.f64 	%fd1478, %fd11265, 0d40C88B2F704A9409;
	abs.f64 	%fd1479, %fd1478;
	setp.eq.f64 	%p905, %fd1479, 0d7FF0000000000000;
	@%p905 bra 	$L__BB0_1022;
	mul.f64 	%fd11266, %fd1478, 0d3FE45F306DC9C883;
	cvt.rni.s32.f64 	%r4952, %fd11266;
	cvt.rn.f64.s32 	%fd11267, %r4952;
	fma.rn.f64 	%fd11268, %fd11267, 0dBFF921FB54442D18, %fd1478;
	fma.rn.f64 	%fd11269, %fd11267, 0dBC91A62633145C00, %fd11268;
	fma.rn.f64 	%fd21603, %fd11267, 0dB97B839A252049C0, %fd11269;
	setp.ltu.f64 	%p906, %fd1479, 0d41E0000000000000;
	@%p906 bra 	$L__BB0_1021;
	{ // callseq 226, 0
	.param .b64 param0;
	st.param.f64 	[param0], %fd1478;
	.param .align 16 .b8 retval0[16];
	call.uni (retval0), 
	__internal_trig_reduction_slowpathd, 
	(
	param0
	);
	ld.param.f64 	%fd21603, [retval0];
	ld.param.b32 	%r4952, [retval0+8];
	} // callseq 226
$L__BB0_1021:
	add.s32 	%r4953, %r4952, 1;
	bra.uni 	$L__BB0_1023;
$L__BB0_1022:
	mov.f64 	%fd11271, 0d0000000000000000;
	mul.rn.f64 	%fd21603, %fd1478, %fd11271;
	mov.b32 	%r4953, 1;
$L__BB0_1023:
	setp.eq.f64 	%p907, %fd1479, 0d7FF0000000000000;
	shl.b32 	%r3185, %r4953, 6;
	cvt.u64.u32 	%rd916, %r3185;
	and.b64  	%rd917, %rd916, 64;
	mov.u64 	%rd918, __cudart_sin_cos_coeffs;
	add.s64 	%rd919, %rd918, %rd917;
	mul.rn.f64 	%fd11272, %fd21603, %fd21603;
	and.b32  	%r3186, %r4953, 1;
	setp.eq.b32 	%p908, %r3186, 1;
	selp.f64 	%fd11273, 0dBDA8FF8320FD8164, 0d3DE5DB65F9785EBA, %p908;
	ld.global.nc.v2.f64 	{%fd11274, %fd11275}, [%rd919];
	fma.rn.f64 	%fd11276, %fd11273, %fd11272, %fd11274;
	fma.rn.f64 	%fd11277, %fd11276, %fd11272, %fd11275;
	ld.global.nc.v2.f64 	{%fd11278, %fd11279}, [%rd919+16];
	fma.rn.f64 	%fd11280, %fd11277, %fd11272, %fd11278;
	fma.rn.f64 	%fd11281, %fd11280, %fd11272, %fd11279;
	ld.global.nc.v2.f64 	{%fd11282, %fd11283}, [%rd919+32];
	fma.rn.f64 	%fd11284, %fd11281, %fd11272, %fd11282;
	fma.rn.f64 	%fd11285, %fd11284, %fd11272, %fd11283;
	fma.rn.f64 	%fd11286, %fd11285, %fd21603, %fd21603;
	fma.rn.f64 	%fd11287, %fd11285, %fd11272, 0d3FF0000000000000;
	selp.f64 	%fd11288, %fd11287, %fd11286, %p908;
	and.b32  	%r3187, %r4953, 2;
	setp.eq.s32 	%p909, %r3187, 0;
	mov.f64 	%fd11289, 0d0000000000000000;
	sub.f64 	%fd11290, %fd11289, %fd11288;
	selp.f64 	%fd11291, %fd11288, %fd11290, %p909;
	add.f64 	%fd1485, %fd1472, %fd11291;
	@%p907 bra 	$L__BB0_1026;
	mul.f64 	%fd11292, %fd1478, 0d3FE45F306DC9C883;
	cvt.rni.s32.f64 	%r4954, %fd11292;
	cvt.rn.f64.s32 	%fd11293, %r4954;
	fma.rn.f64 	%fd11294, %fd11293, 0dBFF921FB54442D18, %fd1478;
	fma.rn.f64 	%fd11295, %fd11293, 0dBC91A62633145C00, %fd11294;
	fma.rn.f64 	%fd21604, %fd11293, 0dB97B839A252049C0, %fd11295;
	setp.ltu.f64 	%p910, %fd1479, 0d41E0000000000000;
	@%p910 bra 	$L__BB0_1027;
	{ // callseq 227, 0
	.param .b64 param0;
	st.param.f64 	[param0], %fd1478;
	.param .align 16 .b8 retval0[16];
	call.uni (retval0), 
	__internal_trig_reduction_slowpathd, 
	(
	param0
	);
	ld.param.f64 	%fd21604, [retval0];
	ld.param.b32 	%r4954, [retval0+8];
	} // callseq 227
	bra.uni 	$L__BB0_1027;
$L__BB0_1026:
	mov.f64 	%fd11297, 0d0000000000000000;
	mul.rn.f64 	%fd21604, %fd1478, %fd11297;
	mov.b32 	%r4954, 0;
$L__BB0_1027:
	shl.b32 	%r3190, %r4954, 6;
	cvt.u64.u32 	%rd920, %r3190;
	and.b64  	%rd921, %rd920, 64;
	add.s64 	%rd923, %rd918, %rd921;
	mul.rn.f64 	%fd11298, %fd21604, %fd21604;
	and.b32  	%r3191, %r4954, 1;
	setp.eq.b32 	%p911, %r3191, 1;
	selp.f64 	%fd11299, 0dBDA8FF8320FD8164, 0d3DE5DB65F9785EBA, %p911;
	ld.global.nc.v2.f64 	{%fd11300, %fd11301}, [%rd923];
	fma.rn.f64 	%fd11302, %fd11299, %fd11298, %fd11300;
	fma.rn.f64 	%fd11303, %fd11302, %fd11298, %fd11301;
	ld.global.nc.v2.f64 	{%fd11304, %fd11305}, [%rd923+16];
	fma.rn.f64 	%fd11306, %fd11303, %fd11298, %fd11304;
	fma.rn.f64 	%fd11307, %fd11306, %fd11298, %fd11305;
	ld.global.nc.v2.f64 	{%fd11308, %fd11309}, [%rd923+32];
	fma.rn.f64 	%fd11310, %fd11307, %fd11298, %fd11308;
	fma.rn.f64 	%fd11311, %fd11310, %fd11298, %fd11309;
	fma.rn.f64 	%fd11312, %fd11311, %fd21604, %fd21604;
	fma.rn.f64 	%fd11313, %fd11311, %fd11298, 0d3FF0000000000000;
	selp.f64 	%fd11314, %fd11313, %fd11312, %p911;
	and.b32  	%r3192, %r4954, 2;
	setp.eq.s32 	%p912, %r3192, 0;
	mov.f64 	%fd11315, 0d0000000000000000;
	sub.f64 	%fd11316, %fd11315, %fd11314;
	selp.f64 	%fd11317, %fd11314, %fd11316, %p912;
	add.f64 	%fd1490, %fd1477, %fd11317;
	ld.global.f64 	%fd11318, [%rd2+2736];
	ld.global.f64 	%fd11319, [%rd2+2744];
	ld.global.f64 	%fd11320, [%rd2+2752];
	sub.f64 	%fd11321, %fd11318, %fd1;
	sub.f64 	%fd11322, %fd11319, %fd2;
	sub.f64 	%fd11323, %fd11320, %fd3;
	mul.f64 	%fd11324, %fd11322, %fd11322;
	fma.rn.f64 	%fd11325, %fd11321, %fd11321, %fd11324;
	fma.rn.f64 	%fd11326, %fd11323, %fd11323, %fd11325;
	sqrt.rn.f64 	%fd11327, %fd11326;
	sub.f64 	%fd11328, %fd11318, %fd4;
	sub.f64 	%fd11329, %fd11319, %fd5;
	sub.f64 	%fd11330, %fd11320, %fd6;
	mul.f64 	%fd11331, %fd11329, %fd11329;
	fma.rn.f64 	%fd11332, %fd11328, %fd11328, %fd11331;
	fma.rn.f64 	%fd11333, %fd11330, %fd11330, %fd11332;
	sqrt.rn.f64 	%fd11334, %fd11333;
	add.f64 	%fd11335, %fd11327, %fd11334;
	mul.f64 	%fd1491, %fd11335, 0d40C88B2F704A9409;
	abs.f64 	%fd1492, %fd1491;
	setp.eq.f64 	%p913, %fd1492, 0d7FF0000000000000;
	@%p913 bra 	$L__BB0_1031;
	mul.f64 	%fd11336, %fd1491, 0d3FE45F306DC9C883;
	cvt.rni.s32.f64 	%r4955, %fd11336;
	cvt.rn.f64.s32 	%fd11337, %r4955;
	fma.rn.f64 	%fd11338, %fd11337, 0dBFF921FB54442D18, %fd1491;
	fma.rn.f64 	%fd11339, %fd11337, 0dBC91A62633145C00, %fd11338;
	fma.rn.f64 	%fd21606, %fd11337, 0dB97B839A252049C0, %fd11339;
	setp.ltu.f64 	%p914, %fd1492, 0d41E0000000000000;
	@%p914 bra 	$L__BB0_1030;
	{ // callseq 228, 0
	.param .b64 param0;
	st.param.f64 	[param0], %fd1491;
	.param .align 16 .b8 retval0[16];
	call.uni (retval0), 
	__internal_trig_reduction_slowpathd, 
	(
	param0
	);
	ld.param.f64 	%fd21606, [retval0];
	ld.param.b32 	%r4955, [retval0+8];
	} // callseq 228
$L__BB0_1030:
	add.s32 	%r4956, %r4955, 1;
	bra.uni 	$L__BB0_1032;
$L__BB0_1031:
	mov.f64 	%fd11341, 0d0000000000000000;
	mul.rn.f64 	%fd21606, %fd1491, %fd11341;
	mov.b32 	%r4956, 1;
$L__BB0_1032:
	setp.eq.f64 	%p915, %fd1492, 0d7FF0000000000000;
	shl.b32 	%r3195, %r4956, 6;
	cvt.u64.u32 	%rd924, %r3195;
	and.b64  	%rd925, %rd924, 64;
	mov.u64 	%rd926, __cudart_sin_cos_coeffs;
	add.s64 	%rd927, %rd926, %rd925;
	mul.rn.f64 	%fd11342, %fd21606, %fd21606;
	and.b32  	%r3196, %r4956, 1;
	setp.eq.b32 	%p916, %r3196, 1;
	selp.f64 	%fd11343, 0dBDA8FF8320FD8164, 0d3DE5DB65F9785EBA, %p916;
	ld.global.nc.v2.f64 	{%fd11344, %fd11345}, [%rd927];
	fma.rn.f64 	%fd11346, %fd11343, %fd11342, %fd11344;
	fma.rn.f64 	%fd11347, %fd11346, %fd11342, %fd11345;
	ld.global.nc.v2.f64 	{%fd11348, %fd11349}, [%rd927+16];
	fma.rn.f64 	%fd11350, %fd11347, %fd11342, %fd11348;
	fma.rn.f64 	%fd11351, %fd11350, %fd11342, %fd11349;
	ld.global.nc.v2.f64 	{%fd11352, %fd11353}, [%rd927+32];
	fma.rn.f64 	%fd11354, %fd11351, %fd11342, %fd11352;
	fma.rn.f64 	%fd11355, %fd11354, %fd11342, %fd11353;
	fma.rn.f64 	%fd11356, %fd11355, %fd21606, %fd21606;
	fma.rn.f64 	%fd11357, %fd11355, %fd11342, 0d3FF0000000000000;
	selp.f64 	%fd11358, %fd11357, %fd11356, %p916;
	and.b32  	%r3197, %r4956, 2;
	setp.eq.s32 	%p917, %r3197, 0;
	mov.f64 	%fd11359, 0d0000000000000000;
	sub.f64 	%fd11360, %fd11359, %fd11358;
	selp.f64 	%fd11361, %fd11358, %fd11360, %p917;
	add.f64 	%fd1498, %fd1485, %fd11361;
	@%p915 bra 	$L__BB0_1035;
	mul.f64 	%fd11362, %fd1491, 0d3FE45F306DC9C883;
	cvt.rni.s32.f64 	%r4957, %fd11362;
	cvt.rn.f64.s32 	%fd11363, %r4957;
	fma.rn.f64 	%fd11364, %fd11363, 0dBFF921FB54442D18, %fd1491;
	fma.rn.f64 	%fd11365, %fd11363, 0dBC91A62633145C00, %fd11364;
	fma.rn.f64 	%fd21607, %fd11363, 0dB97B839A252049C0, %fd11365;
	setp.ltu.f64 	%p918, %fd1492, 0d41E0000000000000;
	@%p918 bra 	$L__BB0_1036;
	{ // callseq 229, 0
	.param .b64 param0;
	st.param.f64 	[param0], %fd1491;
	.param .align 16 .b8 retval0[16];
	call.uni (retval0), 
	__internal_trig_reduction_slowpathd, 
	(
	param0
	);
	ld.param.f64 	%fd21607, [retval0];
	ld.param.b32 	%r4957, [retval0+8];
	} // callseq 229
	bra.uni 	$L__BB0_1036;
$L__BB0_1035:
	mov.f64 	%fd11367, 0d0000000000000000;
	mul.rn.f64 	%fd21607, %fd1491, %fd11367;
	mov.b32 	%r4957, 0;
$L__BB0_1036:
	shl.b32 	%r3200, %r4957, 6;
	cvt.u64.u32 	%rd928, %r3200;
	and.b64  	%rd929, %rd928, 64;
	add.s64 	%rd931, %rd926, %rd929;
	mul.rn.f64 	%fd11368, %fd21607, %fd21607;
	and.b32  	%r3201, %r4957, 1;
	setp.eq.b32 	%p919, %r3201, 1;
	selp.f64 	%fd11369, 0dBDA8FF8320FD8164, 0d3DE5DB65F9785EBA, %p919;
	ld.global.nc.v2.f64 	{%fd11370, %fd11371}, [%rd931];
	fma.rn.f64 	%fd11372, %fd11369, %fd11368, %fd11370;
	fma.rn.f64 	%fd11373, %fd11372, %fd11368, %fd11371;
	ld.global.nc.v2.f64 	{%fd11374, %fd11375}, [%rd931+16];
	fma.rn.f64 	%fd11376, %fd11373, %fd11368, %fd11374;
	fma.rn.f64 	%fd11377, %fd11376, %fd11368, %fd11375;
	ld.global.nc.v2.f64 	{%fd11378, %fd11379}, [%rd931+32];
	fma.rn.f64 	%fd11380, %fd11377, %fd11368, %fd11378;
	fma.rn.f64 	%fd11381, %fd11380, %fd11368, %fd11379;
	fma.rn.f64 	%fd11382, %fd11381, %fd21607, %fd21607;
	fma.rn.f64 	%fd11383, %fd11381, %fd11368, 0d3FF0000000000000;
	selp.f64 	%fd11384, %fd11383, %fd11382, %p919;
	and.b32  	%r3202, %r4957, 2;
	setp.eq.s32 	%p920, %r3202, 0;
	mov.f64 	%fd11385, 0d0000000000000000;
	sub.f64 	%fd11386, %fd11385, %fd11384;
	selp.f64 	%fd11387, %fd11384, %fd11386, %p920;
	add.f64 	%fd1503, %fd1490, %fd11387;
	ld.global.f64 	%fd11388, [%rd2+2760];
	ld.global.f64 	%fd11389, [%rd2+2768];
	ld.global.f64 	%fd11390, [%rd2+2776];
	sub.f64 	%fd11391, %fd11388, %fd1;
	sub.f64 	%fd11392, %fd11389, %fd2;
	sub.f64 	%fd11393, %fd11390, %fd3;
	mul.f64 	%fd11394, %fd11392, %fd11392;
	fma.rn.f64 	%fd11395, %fd11391, %fd11391, %fd11394;
	fma.rn.f64 	%fd11396, %fd11393, %fd11393, %fd11395;
	sqrt.rn.f64 	%fd11397, %fd11396;
	sub.f64 	%fd11398, %fd11388, %fd4;
	sub.f64 	%fd11399, %fd11389, %fd5;
	sub.f64 	%fd11400, %fd11390, %fd6;
	mul.f64 	%fd11401, %fd11399, %fd11399;
	fma.rn.f64 	%fd11402, %fd11398, %fd11398, %fd11401;
	fma.rn.f64 	%fd11403, %fd11400, %fd11400, %fd11402;
	sqrt.rn.f64 	%fd11404, %fd11403;
	add.f64 	%fd11405, %fd11397, %fd11404;
	mul.f64 	%fd1504, %fd11405, 0d40C88B2F704A9409;
	abs.f64 	%fd1505, %fd1504;
	setp.eq.f64 	%p921, %fd1505, 0d7FF0000000000000;
	@%p921 bra 	$L__BB0_1040;
	mul.f64 	%fd11406, %fd1504, 0d3FE45F306DC9C883;
	cvt.rni.s32.f64 	%r4958, %fd11406;
	cvt.rn.f64.s32 	%fd11407, %r4958;
	fma.rn.f64 	%fd11408, %fd11407, 0dBFF921FB54442D18, %fd1504;
	fma.rn.f64 	%fd11409, %fd11407, 0dBC91A62633145C00, %fd11408;
	fma.rn.f64 	%fd21609, %fd11407, 0dB97B839A252049C0, %fd11409;
	setp.ltu.f64 	%p922, %fd1505, 0d41E0000000000000;
	@%p922 bra 	$L__BB0_1039;
	{ // callseq 230, 0
	.param .b64 param0;
	st.param.f64 	[param0], %fd1504;
	.param .align 16 .b8 retval0[16];
	call.uni (retval0), 
	__internal_trig_reduction_slowpathd, 
	(
	param0
	);
	ld.param.f64 	%fd21609, [retval0];
	ld.param.b32 	%r4958, [retval0+8];
	} // callseq 230
$L__BB0_1039:
	add.s32 	%r4959, %r4958, 1;
	bra.uni 	$L__BB0_1041;
$L__BB0_1040:
	mov.f64 	%fd11411, 0d0000000000000000;
	mul.rn.f64 	%fd21609, %fd1504, %fd11411;
	mov.b32 	%r4959, 1;
$L__BB0_1041:
	setp.eq.f64 	%p923, %fd1505, 0d7FF0000000000000;
	shl.b32 	%r3205, %r4959, 6;
	cvt.u64.u32 	%rd932, %r3205;
	and.b64  	%rd933, %rd932, 64;
	mov.u64 	%rd934, __cudart_sin_cos_coeffs;
	add.s64 	%rd935, %rd934, %rd933;
	mul.rn.f64 	%fd11412, %fd21609, %fd21609;
	and.b32  	%r3206, %r4959, 1;
	setp.eq.b32 	%p924, %r3206, 1;
	selp.f64 	%fd11413, 0dBDA8FF8320FD8164, 0d3DE5DB65F9785EBA, %p924;
	ld.global.nc.v2.f64 	{%fd11414, %fd11415}, [%rd935];
	fma.rn.f64 	%fd11416, %fd11413, %fd11412, %fd11414;
	fma.rn.f64 	%fd11417, %fd11416, %fd11412, %fd11415;
	ld.global.nc.v2.f64 	{%fd11418, %fd11419}, [%rd935+16];
	fma.rn.f64 	%fd11420, %fd11417, %fd11412, %fd11418;
	fma.rn.f64 	%fd11421, %fd11420, %fd11412, %fd11419;
	ld.global.nc.v2.f64 	{%fd11422, %fd11423}, [%rd935+32];
	fma.rn.f64 	%fd11424, %fd11421, %fd11412, %fd11422;
	fma.rn.f64 	%fd11425, %fd11424, %fd11412, %fd11423;
	fma.rn.f64 	%fd11426, %fd11425, %fd21609, %fd21609;
	fma.rn.f64 	%fd11427, %fd11425, %fd11412, 0d3FF0000000000000;
	selp.f64 	%fd11428, %fd11427, %fd11426, %p924;
	and.b32  	%r3207, %r4959, 2;
	setp.eq.s32 	%p925, %r3207, 0;
	mov.f64 	%fd11429, 0d0000000000000000;
	sub.f64 	%fd11430, %fd11429, %fd11428;
	selp.f64 	%fd11431, %fd11428, %fd11430, %p925;
	add.f64 	%fd1511, %fd1498, %fd11431;
	@%p923 bra 	$L__BB0_1044;
	mul.f64 	%fd11432, %fd1504, 0d3FE45F306DC9C883;
	cvt.rni.s32.f64 	%r4960, %fd11432;
	cvt.rn.f64.s32 	%fd11433, %r4960;
	fma.rn.f64 	%fd11434, %fd11433, 0dBFF921FB54442D18, %fd1504;
	fma.rn.f64 	%fd11435, %fd11433, 0dBC91A62633145C00, %fd11434;
	fma.rn.f64 	%fd21610, %fd11433, 0dB97B839A252049C0, %fd11435;
	setp.ltu.f64 	%p926, %fd1505, 0d41E0000000000000;
	@%p926 bra 	$L__BB0_1045;
	{ // callseq 231, 0
	.param .b64 param0;
	st.param.f64 	[param0], %fd1504;
	.param .align 16 .b8 retval0[16];
	call.uni (retval0), 
	__internal_trig_reduction_slowpathd, 
	(
	param0
	);
	ld.param.f64 	%fd21610, [retval0];
	ld.param.b32 	%r4960, [retval0+8];
	} // callseq 231
	bra.uni 	$L__BB0_1045;
$L__BB0_1044:
	mov.f64 	%fd11437, 0d0000000000000000;
	mul.rn.f64 	%fd21610, %fd1504, %fd11437;
	mov.b32 	%r4960, 0;
$L__BB0_1045:
	shl.b32 	%r3210, %r4960, 6;
	cvt.u64.u32 	%rd936, %r3210;
	and.b64  	%rd937, %rd936, 64;
	add.s64 	%rd939, %rd934, %rd937;
	mul.rn.f64 	%fd11438, %fd21610, %fd21610;
	and.b32  	%r3211, %r4960, 1;
	setp.eq.b32 	%p927, %r3211, 1;
	selp.f64 	%fd11439, 0dBDA8FF8320FD8164, 0d3DE5DB65F9785EBA, %p927;
	ld.global.nc.v2.f64 	{%fd11440, %fd11441}, [%rd939];
	fma.rn.f64 	%fd11442, %fd11439, %fd11438, %fd11440;
	fma.rn.f64 	%fd11443, %fd11442, %fd11438, %fd11441;
	ld.global.nc.v2.f64 	{%fd11444, %fd11445}, [%rd939+16];
	fma.rn.f64 	%fd11446, %fd11443, %fd11438, %fd11444;
	fma.rn.f64 	%fd11447, %fd11446, %fd11438, %fd11445;
	ld.global.nc.v2.f64 	{%fd11448, %fd11449}, [%rd939+32];
	fma.rn.f64 	%fd11450, %fd11447, %fd11438, %fd11448;
	fma.rn.f64 	%fd11451, %fd11450, %fd11438, %fd11449;
	fma.rn.f64 	%fd11452, %fd11451, %fd21610, %fd21610;
	fma.rn.f64 	%fd11453, %fd11451, %fd11438, 0d3FF0000000000000;
	selp.f64 	%fd11454, %fd11453, %fd11452, %p927;
	and.b32  	%r3212, %r4960, 2;
	setp.eq.s32 	%p928, %r3212, 0;
	mov.f64 	%fd11455, 0d0000000000000000;
	sub.f64 	%fd11456, %fd11455, %fd11454;
	selp.f64 	%fd11457, %fd11454, %fd11456, %p928;
	add.f64 	%fd1516, %fd1503, %fd11457;
	ld.global.f64 	%fd11458, [%rd2+2784];
	ld.global.f64 	%fd11459, [%rd2+2792];
	ld.global.f64 	%fd11460, [%rd2+2800];
	sub.f64 	%fd11461, %fd11458, %fd1;
	sub.f64 	%fd11462, %fd11459, %fd2;
	sub.f64 	%fd11463, %fd11460, %fd3;
	mul.f64 	%fd11464, %fd11462, %fd11462;
	fma.rn.f64 	%fd11465, %fd11461, %fd11461, %fd11464;
	fma.rn.f64 	%fd11466, %fd11463, %fd11463, %fd11465;
	sqrt.rn.f64 	%fd11467, %fd11466;
	sub.f64 	%fd11468, %fd11458, %fd4;
	sub.f64 	%fd11469, %fd11459, %fd5;
	sub.f64 	%fd11470, %fd11460, %fd6;
	mul.f64 	%fd11471, %fd11469, %fd11469;
	fma.rn.f64 	%fd11472, %fd11468, %fd11468, %fd11471;
	fma.rn.f64 	%fd11473, %fd11470, %fd11470, %fd11472;
	sqrt.rn.f64 	%fd11474, %fd11473;
	add.f64 	%fd11475, %fd11467, %fd11474;
	mul.f64 	%fd1517, %fd11475, 0d40C88B2F704A9409;
	abs.f64 	%fd1518, %fd1517;
	setp.eq.f64 	%p929, %fd1518, 0d7FF0000000000000;
	@%p929 bra 	$L__BB0_1049;
	mul.f64 	%fd11476, %fd1517, 0d3FE45F306DC9C883;
	cvt.rni.s32.f64 	%r4961, %fd11476;
	cvt.rn.f64.s32 	%fd11477, %r4961;
	fma.rn.f64 	%fd11478, %fd11477, 0dBFF921FB54442D18, %fd1517;
	fma.rn.f64 	%fd11479, %fd11477, 0dBC91A62633145C00, %fd11478;
	fma.rn.f64 	%fd21612, %fd11477, 0dB97B839A252049C0, %fd11479;
	setp.ltu.f64 	%p930, %fd1518, 0d41E0000000000000;
	@%p930 bra 	$L__BB0_1048;
	{ // callseq 232, 0
	.param .b64 param0;
	st.param.f64 	[param0], %fd1517;
	.param .align 16 .b8 retval0[16];
	call.uni (retval0), 
	__internal_trig_reduction_slowpathd, 
	(
	param0
	);
	ld.param.f64 	%fd21612, [retval0];
	ld.param.b32 	%r4961, [retval0+8];
	} // callseq 232
$L__BB0_1048:
	add.s32 	%r4962, %r4961, 1;
	bra.uni 	$L__BB0_1050;
$L__BB0_1049:
	mov.f64 	%fd11481, 0d0000000000000000;
	mul.rn.f64 	%fd21612, %fd1517, %fd11481;
	mov.b32 	%r4962, 1;
$L__BB0_1050:
	setp.eq.f64 	%p931, %fd1518, 0d7FF0000000000000;
	shl.b32 	%r3215, %r4962, 6;
	cvt.u64.u32 	%rd940, %r3215;
	and.b64  	%rd941, %rd940, 64;
	mov.u64 	%rd942, __cudart_sin_cos_coeffs;
	add.s64 	%rd943, %rd942, %rd941;
	mul.rn.f64 	%fd11482, %fd21612, %fd21612;
	and.b32  	%r3216, %r4962, 1;
	setp.eq.b32 	%p932, %r3216, 1;
	selp.f64 	%fd11483, 0dBDA8FF8320FD8164, 0d3DE5DB65F9785EBA, %p932;
	ld.global.nc.v2.f64 	{%fd11484, %fd11485}, [%rd943];
	fma.rn.f64 	%fd11486, %fd11483, %fd11482, %fd11484;
	fma.rn.f64 	%fd11487, %fd11486, %fd11482, %fd11485;
	ld.global.nc.v2.f64 	{%fd11488, %fd11489}, [%rd943+16];
	fma.rn.f64 	%fd11490, %fd11487, %fd11482, %fd11488;
	fma.rn.f64 	%fd11491, %fd11490, %fd11482, %fd11489;
	ld.global.nc.v2.f64 	{%fd11492, %fd11493}, [%rd943+32];
	fma.rn.f64 	%fd11494, %fd11491, %fd11482, %fd11492;
	fma.rn.f64 	%fd11495, %fd11494, %fd11482, %fd11493;
	fma.rn.f64 	%fd11496, %fd11495, %fd21612, %fd21612;
	fma.rn.f64 	%fd11497, %fd11495, %fd11482, 0d3FF0000000000000;
	selp.f64 	%fd11498, %fd11497, %fd11496, %p932;
	and.b32  	%r3217, %r4962, 2;
	setp.eq.s32 	%p933, %r3217, 0;
	mov.f64 	%fd11499, 0d0000000000000000;
	sub.f64 	%fd11500, %fd11499, %fd11498;
	selp.f64 	%fd11501, %fd11498, %fd11500, %p933;
	add.f64 	%fd1524, %fd1511, %fd11501;
	@%p931 bra 	$L__BB0_1053;
	mul.f64 	%fd11502, %fd1517, 0d3FE45F306DC9C883;
	cvt.rni.s32.f64 	%r4963, %fd11502;
	cvt.rn.f64.s32 	%fd11503, %r4963;
	fma.rn.f64 	%fd11504, %fd11503, 0dBFF921FB54442D18, %fd1517;
	fma.rn.f64 	%fd11505, %fd11503, 0dBC91A62633145C00, %fd11504;
	fma.rn.f64 	%fd21613, %fd11503, 0dB97B839A252049C0, %fd11505;
	setp.ltu.f64 	%p934, %fd1518, 0d41E0000000000000;
	@%p934 bra 	$L__BB0_1054;
	{ // callseq 233, 0
	.param .b64 param0;
	st.param.f64 	[param0], %fd1517;
	.param .align 16 .b8 retval0[16];
	call.uni (retval0), 
	__internal_trig_reduction_slowpathd, 
	(
	param0
	);
	ld.param.f64 	%fd21613, [retval0];
	ld.param.b32 	%r4963, [retval0+8];
	} // callseq 233
	bra.uni 	$L__BB0_1054;
$L__BB0_1053:
	mov.f64 	%fd11507, 0d0000000000000000;
	mul.rn.f64 	%fd21613, %fd1517, %fd11507;
	mov.b32 	%r4963, 0;
$L__BB0_1054:
	shl.b32 	%r3220, %r4963, 6;
	cvt.u64.u32 	%rd944, %r3220;
	and.b64  	%rd945, %rd944, 64;
	add.s64 	%rd947, %rd942, %rd945;
	mul.rn.f64 	%fd11508, %fd21613, %fd21613;
	and.b32  	%r3221, %r4963, 1;
	setp.eq.b32 	%p935, %r3221, 1;
	selp.f64 	%fd11509, 0dBDA8FF8320FD8164, 0d3DE5DB65F9785EBA, %p935;
	ld.global.nc.v2.f64 	{%fd11510, %fd11511}, [%rd947];
	fma.rn.f64 	%fd11512, %fd11509, %fd11508, %fd11510;
	fma.rn.f64 	%fd11513, %fd11512, %fd11508, %fd11511;
	ld.global.nc.v2.f64 	{%fd11514, %fd11515}, [%rd947+16];
	fma.rn.f64 	%fd11516, %fd11513, %fd11508, %fd11514;
	fma.rn.f64 	%fd11517, %fd11516, %fd11508, %fd11515;
	ld.global.nc.v2.f64 	{%fd11518, %fd11519}, [%rd947+32];
	fma.rn.f64 	%fd11520, %fd11517, %fd11508, %fd11518;
	fma.rn.f64 	%fd11521, %fd11520, %fd11508, %fd11519;
	fma.rn.f64 	%fd11522, %fd11521, %fd21613, %fd21613;
	fma.rn.f64 	%fd11523, %fd11521, %fd11508, 0d3FF0000000000000;
	selp.f64 	%fd11524, %fd11523, %fd11522, %p935;
	and.b32  	%r3222, %r4963, 2;
	setp.eq.s32 	%p936, %r3222, 0;
	mov.f64 	%fd11525, 0d0000000000000000;
	sub.f64 	%fd11526, %fd11525, %fd11524;
	selp.f64 	%fd11527, %fd11524, %fd11526, %p936;
	add.f64 	%fd1529, %fd1516, %fd11527;
	ld.global.f64 	%fd11528, [%rd2+2808];
	ld.global.f64 	%fd11529, [%rd2+2816];
	ld.global.f64 	%fd11530, [%rd2+2824];
	sub.f64 	%fd11531, %fd11528, %fd1;
	sub.f64 	%fd11532, %fd11529, %fd2;
	sub.f64 	%fd11533, %fd11530, %fd3;
	mul.f64 	%fd11534, %fd11532, %fd11532;
	fma.rn.f64 	%fd11535, %fd11531, %fd11531, %fd11534;
	fma.rn.f64 	%fd11536, %fd11533, %fd11533, %fd11535;
	sqrt.rn.f64 	%fd11537, %fd11536;
	sub.f64 	%fd11538, %fd11528, %fd4;
	sub.f64 	%fd11539, %fd11529, %fd5;
	sub.f64 	%fd11540, %fd11530, %fd6;
	mul.f64 	%fd11541, %fd11539, %fd11539;
	fma.rn.f64 	%fd11542, %fd11538, %fd11538, %fd11541;
	fma.rn.f64 	%fd11543, %fd11540, %fd11540, %fd11542;
	sqrt.rn.f64 	%fd11544, %fd11543;
	add.f64 	%fd11545, %fd11537, %fd11544;
	mul.f64 	%fd1530, %fd11545, 0d40C88B2F704A9409;
	abs.f64 	%fd1531, %fd1530;
	setp.eq.f64 	%p937, %fd1531, 0d7FF0000000000000;
	@%p937 bra 	$L__BB0_1058;
	mul.f64 	%fd11546, %fd1530, 0d3FE45F306DC9C883;
	cvt.rni.s32.f64 	%r4964, %fd11546;
	cvt.rn.f64.s32 	%fd11547, %r4964;
	fma.rn.f64 	%fd11548, %fd11547, 0dBFF921FB54442D18, %fd1530;
	fma.rn.f64 	%fd11549, %fd11547, 0dBC91A62633145C00, %fd11548;
	fma.rn.f64 	%fd21615, %fd11547, 0dB97B839A252049C0, %fd11549;
	setp.ltu.f64 	%p938, %fd1531, 0d41E0000000000000;
	@%p938 bra 	$L__BB0_1057;
	{ // callseq 234, 0
	.param .b64 param0;
	st.param.f64 	[param0], %fd1530;
	.param .align 16 .b8 retval0[16];
	call.uni (retval0), 
	__internal_trig_reduction_slowpathd, 
	(
	param0
	);
	ld.param.f64 	%fd21615, [retval0];
	ld.param.b32 	%r4964, [retval0+8];
	} // callseq 234
$L__BB0_1057:
	add.s32 	%r4965, %r4964, 1;
	bra.uni 	$L__BB0_1059;
$L__BB0_1058:
	mov.f64 	%fd11551, 0d0000000000000000;
	mul.rn.f64 	%fd21615, %fd1530, %fd11551;
	mov.b32 	%r4965, 1;
$L__BB0_1059:
	setp.eq.f64 	%p939, %fd1531, 0d7FF0000000000000;
	shl.b32 	%r3225, %r4965, 6;
	cvt.u64.u32 	%rd948, %r3225;
	and.b64  	%rd949, %rd948, 64;
	mov.u64 	%rd950, __cudart_sin_cos_coeffs;
	add.s64 	%rd951, %rd950, %rd949;
	mul.rn.f64 	%fd11552, %fd21615, %fd21615;
	and.b32  	%r3226, %r4965, 1;
	setp.eq.b32 	%p940, %r3226, 1;
	selp.f64 	%fd11553, 0dBDA8FF8320FD8164, 0d3DE5DB65F9785EBA, %p940;
	ld.global.nc.v2.f64 	{%fd11554, %fd11555}, [%rd951];
	fma.rn.f64 	%fd11556, %fd11553, %fd11552, %fd11554;
	fma.rn.f64 	%fd11557, %fd11556, %fd11552, %fd11555;
	ld.global.nc.v2.f64 	{%fd11558, %fd11559}, [%rd951+16];
	fma.rn.f64 	%fd11560, %fd11557, %fd11552, %fd11558;
	fma.rn.f64 	%fd11561, %fd11560, %fd11552, %fd11559;
	ld.global.nc.v2.f64 	{%fd11562, %fd11563}, [%rd951+32];
	fma.rn.f64 	%fd11564, %fd11561, %fd11552, %fd11562;
	fma.rn.f64 	%fd11565, %fd11564, %fd11552, %fd11563;
	fma.rn.f64 	%fd11566, %fd11565, %fd21615, %fd21615;
	fma.rn.f64 	%fd11567, %fd11565, %fd11552, 0d3FF0000000000000;
	selp.f64 	%fd11568, %fd11567, %fd11566, %p940;
	and.b32  	%r3227, %r4965, 2;
	setp.eq.s32 	%p941, %r3227, 0;
	mov.f64 	%fd11569, 0d0000000000000000;
	sub.f64 	%fd11570, %fd11569, %fd11568;
	selp.f64 	%fd11571, %fd11568, %fd11570, %p941;
	add.f64 	%fd1537, %fd1524, %fd11571;
	@%p939 bra 	$L__BB0_1062;
	mul.f64 	%fd11572, %fd1530, 0d3FE45F306DC9C883;
	cvt.rni.s32.f64 	%r4966, %fd11572;
	cvt.rn.f64.s32 	%fd11573, %r4966;
	fma.rn.f64 	%fd11574, %fd11573, 0dBFF921FB54442D18, %fd1530;
	fma.rn.f64 	%fd11575, %fd11573, 0dBC91A62633145C00, %fd11574;
	fma.rn.f64 	%fd21616, %fd11573, 0dB97B839A252049C0, %fd11575;
	setp.ltu.f64 	%p942, %fd1531, 0d41E0000000000000;
	@%p942 bra 	$L__BB0_1063;
	{ // callseq 235, 0
	.param .b64 param0;
	st.param.f64 	[param0], %fd1530;
	.param .align 16 .b8 retval0[16];
	call.uni (retval0), 
	__internal_trig_reduction_slowpathd, 
	(
	param0
	);
	ld.param.f64 	%fd21616, [retval0];
	ld.param.b32 	%r4966, [retval0+8];
	} // callseq 235
	bra.uni 	$L__BB0_1063;
$L__BB0_1062:
	mov.f64 	%fd11577, 0d0000000000000000;
	mul.rn.f64 	%fd21616, %fd1530, %fd11577;
	mov.b32 	%r4966, 0;
$L__BB0_1063:
	shl.b32 	%r3230, %r4966, 6;
	cvt.u64.u32 	%rd952, %r3230;
	and.b64  	%rd953, %rd952, 64;
	add.s64 	%rd955, %rd950, %rd953;
	mul.rn.f64 	%fd11578, %fd21616, %fd21616;
	and.b32  	%r3231, %r4966, 1;
	setp.eq.b32 	%p943, %r3231, 1;
	selp.f64 	%fd11579, 0dBDA8FF8320FD8164, 0d3DE5DB65F9785EBA, %p943;
	ld.global.nc.v2.f64 	{%fd11580, %fd11581}, [%rd955];
	fma.rn.f64 	%fd11582, %fd11579, %fd11578, %fd11580;
	fma.rn.f64 	%fd11583, %fd11582, %fd11578, %fd11581;
	ld.global.nc.v2.f64 	{%fd11584, %fd11585}, [%rd955+16];
	fma.rn.f64 	%fd11586, %fd11583, %fd11578, %fd11584;
	fma.rn.f64 	%fd11587, %fd11586, %fd11578, %fd11585;
	ld.global.nc.v2.f64 	{%fd11588, %fd11589}, [%rd955+32];
	fma.rn.f64 	%fd11590, %fd11587, %fd11578, %fd11588;
	fma.rn.f64 	%fd11591, %fd11590, %fd11578, %fd11589;
	fma.rn.f64 	%fd11592, %fd11591, %fd21616, %fd21616;
	fma.rn.f64 	%fd11593, %fd11591, %fd11578, 0d3FF0000000000000;
	selp.f64 	%fd11594, %fd11593, %fd11592, %p943;
	and.b32  	%r3232, %r4966, 2;
	setp.eq.s32 	%p944, %r3232, 0;
	mov.f64 	%fd11595, 0d0000000000000000;
	sub.f64 	%fd11596, %fd11595, %fd11594;
	selp.f64 	%fd11597, %fd11594, %fd11596, %p944;
	add.f64 	%fd1542, %fd1529, %fd11597;
	ld.global.f64 	%fd11598, [%rd2+2832];
	ld.global.f64 	%fd11599, [%rd2+2840];
	ld.global.f64 	%fd11600, [%rd2+2848];
	sub.f64 	%fd11601, %fd11598, %fd1;
	sub.f64 	%fd11602, %fd11599, %fd2;
	sub.f64 	%fd11603, %fd11600, %fd3;
	mul.f64 	%fd11604, %fd11602, %fd11602;
	fma.rn.f64 	%fd11605, %fd11601, %fd11601, %fd11604;
	fma.rn.f64 	%fd11606, %fd11603, %fd11603, %fd11605;
	sqrt.rn.f64 	%fd11607, %fd11606;
	sub.f64 	%fd11608, %fd11598, %fd4;
	sub.f64 	%fd11609, %fd11599, %fd5;
	sub.f64 	%fd11610, %fd11600, %fd6;
	mul.f64 	%fd11611, %fd11609, %fd11609;
	fma.rn.f64 	%fd11612, %fd11608, %fd11608, %fd11611;
	fma.rn.f64 	%fd11613, %fd11610, %fd11610, %fd11612;
	sqrt.rn.f64 	%fd11614, %fd11613;
	add.f64 	%fd11615, %fd11607, %fd11614;
	mul.f64 	%fd1543, %fd11615, 0d40C88B2F704A9409;
	abs.f64 	%fd1544, %fd1543;
	setp.eq.f64 	%p945, %fd1544, 0d7FF0000000000000;
	@%p945 bra 	$L__BB0_1067;
	mul.f64 	%fd11616, %fd1543, 0d3FE45F306DC9C883;
	cvt.rni.s32.f64 	%r4967, %fd11616;
	cvt.rn.f64.s32 	%fd11617, %r4967;
	fma.rn.f64 	%fd11618, %fd11617, 0dBFF921FB54442D18, %fd1543;
	fma.rn.f64 	%fd11619, %fd11617, 0dBC91A62633145C00, %fd11618;
	fma.rn.f64 	%fd21618, %fd11617, 0dB97B839A252049C0, %fd11619;
	setp.ltu.f64 	%p946, %fd1544, 0d41E0000000000000;
	@%p946 bra 	$L__BB0_1066;
	{ // callseq 236, 0
	.param .b64 param0;
	st.param.f64 	[param0], %fd1543;
	.param .align 16 .b8 retval0[16];
	call.uni (retval0), 
	__internal_trig_reduction_slowpathd, 
	(
	param0
	);
	ld.param.f64 	%fd21618, [retval0];
	ld.param.b32 	%r4967, [retval0+8];
	} // callseq 236
$L__BB0_1066:
	add.s32 	%r4968, %r4967, 1;
	bra.uni 	$L__BB0_1068;
$L__BB0_1067:
	mov.f64 	%fd11621, 0d0000000000000000;
	mul.rn.f64 	%fd21618, %fd1543, %fd11621;
	mov.b32 	%r4968, 1;
$L__BB0_1068:
	setp.eq.f64 	%p947, %fd1544, 0d7FF0000000000000;
	shl.b32 	%r3235, %r4968, 6;
	cvt.u64.u32 	%rd956, %r3235;
	and.b64  	%rd957, %rd956, 64;
	mov.u64 	%rd958, __cudart_sin_cos_coeffs;
	add.s64 	%rd959, %rd958, %rd957;
	mul.rn.f64 	%fd11622, %fd21618, %fd21618;
	and.b32  	%r3236, %r4968, 1;
	setp.eq.b32 	%p948, %r3236, 1;
	selp.f64 	%fd11623, 0dBDA8FF8320FD8164, 0d3DE5DB65F9785EBA, %p948;
	ld.global.nc.v2.f64 	{%fd11624, %fd11625}, [%rd959];
	fma.rn.f64 	%fd11626, %fd11623, %fd11622, %fd11624;
	fma.rn.f64 	%fd11627, %fd11626, %fd11622, %fd11625;
	ld.global.nc.v2.f64 	{%fd11628, %fd11629}, [%rd959+16];
	fma.rn.f64 	%fd11630, %fd11627, %fd11622, %fd11628;
	fma.rn.f64 	%fd11631, %fd11630, %fd11622, %fd11629;
	ld.global.nc.v2.f64 	{%fd11632, %fd11633}, [%rd959+32];
	fma.rn.f64 	%fd11634, %fd11631, %fd11622, %fd11632;
	fma.rn.f64 	%fd11635, %fd11634, %fd11622, %fd11633;
	fma.rn.f64 	%fd11636, %fd11635, %fd21618, %fd21618;
	fma.rn.f64 	%fd11637, %fd11635, %fd11622, 0d3FF0000000000000;
	selp.f64 	%fd11638, %fd11637, %fd11636, %p948;
	and.b32  	%r3237, %r4968, 2;
	setp.eq.s32 	%p949, %r3237, 0;
	mov.f64 	%fd11639, 0d0000000000000000;
	sub.f64 	%fd11640, %fd11639, %fd11638;
	selp.f64 	%fd11641, %fd11638, %fd11640, %p949;
	add.f64 	%fd1550, %fd1537, %fd11641;
	@%p947 bra 	$L__BB0_1071;
	mul.f64 	%fd11642, %fd1543, 0d3FE45F306DC9C883;
	cvt.rni.s32.f64 	%r4969, %fd11642;
	cvt.rn.f64.s32 	%fd11643, %r4969;
	fma.rn.f64 	%fd11644, %fd11643, 0dBFF921FB54442D18, %fd1543;
	fma.rn.f64 	%fd11645, %fd11643, 0dBC91A62633145C00, %fd11644;
	fma.rn.f64 	%fd21619, %fd11643, 0dB97B839A252049C0, %fd11645;
	setp.ltu.f64 	%p950, %fd1544, 0d41E0000000000000;
	@%p950 bra 	$L__BB0_1072;
	{ // callseq 237, 0
	.param .b64 param0;
	st.param.f64 	[param0], %fd1543;
	.param .align 16 .b8 retval0[16];
	call.uni (retval0), 
	__internal_trig_reduction_slowpathd, 
	(
	param0
	);
	ld.param.f64 	%fd21619, [retval0];
	ld.param.b32 	%r4969, [retval0+8];
	} // callseq 237
	bra.uni 	$L__BB0_1072;
$L__BB0_1071:
	mov.f64 	%fd11647, 0d0000000000000000;
	mul.rn.f64 	%fd21619, %fd1543, %fd11647;
	mov.b32 	%r4969, 0;
$L__BB0_1072:
	shl.b32 	%r3240, %r4969, 6;
	cvt.u64.u32 	%rd960, %r3240;
	and.b64  	%rd961, %rd960, 64;
	add.s64 	%rd963, %rd958, %rd961;
	mul.rn.f64 	%fd11648, %fd21619, %fd21619;
	and.b32  	%r3241, %r4969, 1;
	setp.eq.b32 	%p951, %r3241, 1;
	selp.f64 	%fd11649, 0dBDA8FF8320FD8164, 0d3DE5DB65F9785EBA, %p951;
	ld.global.nc.v2.f64 	{%fd11650, %fd11651}, [%rd963];
	fma.rn.f64 	%fd11652, %fd11649, %fd11648, %fd11650;
	fma.rn.f64 	%fd11653, %fd11652, %fd11648, %fd11651;
	ld.global.nc.v2.f64 	{%fd11654, %fd11655}, [%rd963+16];
	fma.rn.f64 	%fd11656, %fd11653, %fd11648, %fd11654;
	fma.rn.f64 	%fd11657, %fd11656, %fd11648, %fd11655;
	ld.global.nc.v2.f64 	{%fd11658, %fd11659}, [%rd963+32];
	fma.rn.f64 	%fd11660, %fd11657, %fd11648, %fd11658;
	fma.rn.f64 	%fd11661, %fd11660, %fd11648, %fd11659;
	fma.rn.f64 	%fd11662, %fd11661, %fd21619, %fd21619;
	fma.rn.f64 	%fd11663, %fd11661, %fd11648, 0d3FF0000000000000;
	selp.f64 	%fd11664, %fd11663, %fd11662, %p951;
	and.b32  	%r3242, %r4969, 2;
	setp.eq.s32 	%p952, %r3242, 0;
	mov.f64 	%fd11665, 0d0000000000000000;
	sub.f64 	%fd11666, %fd11665, %fd11664;
	selp.f64 	%fd11667, %fd11664, %fd11666, %p952;
	add.f64 	%fd1555, %fd1542, %fd11667;
	ld.global.f64 	%fd11668, [%rd2+2856];
	ld.global.f64 	%fd11669, [%rd2+2864];
	ld.global.f64 	%fd11670, [%rd2+2872];
	sub.f64 	%fd11671, %fd11668, %fd1;
	sub.f64 	%fd11672, %fd11669, %fd2;
	sub.f64 	%fd11673, %fd11670, %fd3;
	mul.f64 	%fd11674, %fd11672, %fd11672;
	fma.rn.f64 	%fd11675, %fd11671, %fd11671, %fd11674;
	fma.rn.f64 	%fd11676, %fd11673, %fd11673, %fd11675;
	sqrt.rn.f64 	%fd11677, %fd11676;
	sub.f64 	%fd11678, %fd11668, %fd4;
	sub.f64 	%fd11679, %fd11669, %fd5;
	sub.f64 	%fd11680, %fd11670, %fd6;
	mul.f64 	%fd11681, %fd11679, %fd11679;
	fma.rn.f64 	%fd11682, %fd11678, %fd11678, %fd11681;
	fma.rn.f64 	%fd11683, %fd11680, %fd11680, %fd11682;
	sqrt.rn.f64 	%fd11684, %fd11683;
	add.f64 	%fd11685, %fd11677, %fd11684;
	mul.f64 	%fd1556, %fd11685, 0d40C88B2F704A9409;
	abs.f64 	%fd1557, %fd1556;
	setp.eq.f64 	%p953, %fd1557, 0d7FF0000000000000;
	@%p953 bra 	$L__BB0_1076;
	mul.f64 	%fd11686, %fd1556, 0d3FE45F306DC9C883;
	cvt.rni.s32.f64 	%r4970, %fd11686;
	cvt.rn.f64.s32 	%fd11687, %r4970;
	fma.rn.f64 	%fd11688, %fd11687, 0dBFF921FB54442D18, %fd1556;
	fma.rn.f64 	%fd11689, %fd11687, 0dBC91A62633145C00, %fd11688;
	fma.rn.f64 	%fd21621, %fd11687, 0dB97B839A252049C0, %fd11689;
	setp.ltu.f64 	%p954, %fd1557, 0d41E0000000000000;
	@%p954 bra 	$L__BB0_1075;
	{ // callseq 238, 0
	.param .b64 param0;
	st.param.f64 	[param0], %fd1556;
	.param .align 16 .b8 retval0[16];
	call.uni (retval0), 
	__internal_trig_reduction_slowpathd, 
	(
	param0
	);
	ld.param.f64 	%fd21621, [retval0];
	ld.param.b32 	%r4970, [retval0+8];
	} // callseq 238
$L__BB0_1075:
	add.s32 	%r4971, %r4970, 1;
	bra.uni 	$L__BB0_1077;
$L__BB0_1076:
	mov.f64 	%fd11691, 0d0000000000000000;
	mul.rn.f64 	%fd21621, %fd1556, %fd11691;
	mov.b32 	%r4971, 1;
$L__BB0_1077:
	setp.eq.f64 	%p955, %fd1557, 0d7FF0000000000000;
	shl.b32 	%r3245, %r4971, 6;
	cvt.u64.u32 	%rd964, %r3245;
	and.b64  	%rd965, %rd964, 64;
	mov.u64 	%rd966, __cudart_sin_cos_coeffs;
	add.s64 	%rd967, %rd966, %rd965;
	mul.rn.f64 	%fd11692, %fd21621, %fd21621;
	and.b32  	%r3246, %r4971, 1;
	setp.eq.b32 	%p956, %r3246, 1;
	selp.f64 	%fd11693, 0dBDA8FF8320FD8164, 0d3DE5DB65F9785EBA, %p956;
	ld.global.nc.v2.f64 	{%fd11694, %fd11695}, [%rd967];
	fma.rn.f64 	%fd11696, %fd11693, %fd11692, %fd11694;
	fma.rn.f64 	%fd11697, %fd11696, %fd11692, %fd11695;
	ld.global.nc.v2.f64 	{%fd11698, %fd11699}, [%rd967+16];
	fma.rn.f64 	%fd11700, %fd11697, %fd11692, %fd11698;
	fma.rn.f64 	%fd11701, %fd11700, %fd11692, %fd11699;
	ld.global.nc.v2.f64 	{%fd11702, %fd11703}, [%rd967+32];
	fma.rn.f64 	%fd11704, %fd11701, %fd11692, %fd11702;
	fma.rn.f64 	%fd11705, %fd11704, %fd11692, %fd11703;
	fma.rn.f64 	%fd11706, %fd11705, %fd21621, %fd21621;
	fma.rn.f64 	%fd11707, %fd11705, %fd11692, 0d3FF0000000000000;
	selp.f64 	%fd11708, %fd11707, %fd11706, %p956;
	and.b32  	%r3247, %r4971, 2;
	setp.eq.s32 	%p957, %r3247, 0;
	mov.f64 	%fd11709, 0d0000000000000000;
	sub.f64 	%fd11710, %fd11709, %fd11708;
	selp.f64 	%fd11711, %fd11708, %fd11710, %p957;
	add.f64 	%fd1563, %fd1550, %fd11711;
	@%p955 bra 	$L__BB0_1080;
	mul.f64 	%fd11712, %fd1556, 0d3FE45F306DC9C883;
	cvt.rni.s32.f64 	%r4972, %fd11712;
	cvt.rn.f64.s32 	%fd11713, %r4972;
	fma.rn.f64 	%fd11714, %fd11713, 0dBFF921FB54442D18, %fd1556;
	fma.rn.f64 	%fd11715, %fd11713, 0dBC91A62633145C00, %fd11714;
	fma.rn.f64 	%fd21622, %fd11713, 0dB97B839A252049C0, %fd11715;
	setp.ltu.f64 	%p958, %fd1557, 0d41E0000000000000;
	@%p958 bra 	$L__BB0_1081;
	{ // callseq 239, 0
	.param .b64 param0;
	st.param.f64 	[param0], %fd1556;
	.param .align 16 .b8 retval0[16];
	call.uni (retval0), 
	__internal_trig_reduction_slowpathd, 
	(
	param0
	);
	ld.param.f64 	%fd21622, [retval0];
	ld.param.b32 	%r4972, [retval0+8];
	} // callseq 239
	bra.uni 	$L__BB0_1081;
$L__BB0_1080:
	mov.f64 	%fd11717, 0d0000000000000000;
	mul.rn.f64 	%fd21622, %fd1556, %fd11717;
	mov.b32 	%r4972, 0;
$L__BB0_1081:
	shl.b32 	%r3250, %r4972, 6;
	cvt.u64.u32 	%rd968, %r3250;
	and.b64  	%rd969, %rd968, 64;
	add.s64 	%rd971, %rd966, %rd969;
	mul.rn.f64 	%fd11718, %fd21622, %fd21622;
	and.b32  	%r3251, %r4972, 1;
	setp.eq.b32 	%p959, %r3251, 1;
	selp.f64 	%fd11719, 0dBDA8FF8320FD8164, 0d3DE5DB65F9785EBA, %p959;
	ld.global.nc.v2.f64 	{%fd11720, %fd11721}, [%rd971];
	fma.rn.f64 	%fd11722, %fd11719, %fd11718, %fd11720;
	fma.rn.f64 	%fd11723, %fd11722, %fd11718, %fd11721;
	ld.global.nc.v2.f64 	{%fd11724, %fd11725}, [%rd971+16];
	fma.rn.f64 	%fd11726, %fd11723, %fd11718, %fd11724;
	fma.rn.f64 	%fd11727, %fd11726, %fd11718, %fd11725;
	ld.global.nc.v2.f64 	{%fd11728, %fd11729}, [%rd971+32];
	fma.rn.f64 	%fd11730, %fd11727, %fd11718, %fd11728;
	fma.rn.f64 	%fd11731, %fd11730, %fd11718, %fd11729;
	fma.rn.f64 	%fd11732, %fd11731, %fd21622, %fd21622;
	fma.rn.f64 	%fd11733, %fd11731, %fd11718, 0d3FF0000000000000;
	selp.f64 	%fd11734, %fd11733, %fd11732, %p959;
	and.b32  	%r3252, %r4972, 2;
	setp.eq.s32 	%p960, %r3252, 0;
	mov.f64 	%fd11735, 0d0000000000000000;
	sub.f64 	%fd11736, %fd11735, %fd11734;
	selp.f64 	%fd11737, %fd11734, %fd11736, %p960;
	add.f64 	%fd1568, %fd1555, %fd11737;
	ld.global.f64 	%fd11738, [%rd2+2880];
	ld.global.f64 	%fd11739, [%rd2+2888];
	ld.global.f64 	%fd11740, [%rd2+2896];
	sub.f64 	%fd11741, %fd11738, %fd1;
	sub.f64 	%fd11742, %fd11739, %fd2;
	sub.f64 	%fd11743, %fd11740, %fd3;
	mul.f64 	%fd11744, %fd11742, %fd11742;
	fma.rn.f64 	%fd11745, %fd11741, %fd11741, %fd11744;
	fma.rn.f64 	%fd11746, %fd11743, %fd11743, %fd11745;
	sqrt.rn.f64 	%fd11747, %fd11746;
	sub.f64 	%fd11748, %fd11738, %fd4;
	sub.f64 	%fd11749, %fd11739, %fd5;
	sub.f64 	%fd11750, %fd11740, %fd6;
	mul.f64 	%fd11751, %fd11749, %fd11749;
	fma.rn.f64 	%fd11752, %fd11748, %fd11748, %fd11751;
	fma.rn.f64 	%fd11753, %fd11750, %fd11750, %fd11752;
	sqrt.rn.f64 	%fd11754, %fd11753;
	add.f64 	%fd11755, %fd11747, %fd11754;
	mul.f64 	%fd1569, %fd11755, 0d40C88B2F704A9409;
	abs.f64 	%fd1570, %fd1569;
	setp.eq.f64 	%p961, %fd1570, 0d7FF0000000000000;
	@%p961 bra 	$L__BB0_1085;
	mul.f64 	%fd11756, %fd1569, 0d3FE45F306DC9C883;
	cvt.rni.s32.f64 	%r4973, %fd11756;
	cvt.rn.f64.s32 	%fd11757, %r4973;
	fma.rn.f64 	%fd11758, %fd11757, 0dBFF921FB54442D18, %fd1569;
	fma.rn.f64 	%fd11759, %fd11757, 0dBC91A62633145C00, %fd11758;
	fma.rn.f64 	%fd21624, %fd11757, 0dB97B839A252049C0, %fd11759;
	setp.ltu.f64 	%p962, %fd1570, 0d41E0000000000000;
	@%p962 bra 	$L__BB0_1084;
	{ // callseq 240, 0
	.param .b64 param0;
	st.param.f64 	[param0], %fd1569;
	.param .align 16 .b8 retval0[16];
	call.uni (retval0), 
	__internal_trig_reduction_slowpathd, 
	(
	param0
	);
	ld.param.f64 	%fd21624, [retval0];
	ld.param.b32 	%r4973, [retval0+8];
	} // callseq 240
$L__BB0_1084:
	add.s32 	%r4974, %r4973, 1;
	bra.uni 	$L__BB0_1086;
$L__BB0_1085:
	mov.f64 	%fd11761, 0d0000000000000000;
	mul.rn.f64 	%fd21624, %fd1569, %fd11761;
	mov.b32 	%r4974, 1;
$L__BB0_1086:
	setp.eq.f64 	%p963, %fd1570, 0d7FF0000000000000;
	shl.b32 	%r3255, %r4974, 6;
	cvt.u64.u32 	%rd972, %r3255;
	and.b64  	%rd973, %rd972, 64;
	mov.u64 	%rd974, __cudart_sin_cos_coeffs;
	add.s64 	%rd975, %rd974, %rd973;
	mul.rn.f64 	%fd11762, %fd21624, %fd21624;
	and.b32  	%r3256, %r4974, 1;
	setp.eq.b32 	%p964, %r3256, 1;
	selp.f64 	%fd11763, 0dBDA8FF8320FD8164, 0d3DE5DB65F9785EBA, %p964;
	ld.global.nc.v2.f64 	{%fd11764, %fd11765}, [%rd975];
	fma.rn.f64 	%fd11766, %fd11763, %fd11762, %fd11764;
	fma.rn.f64 	%fd11767, %fd11766, %fd11762, %fd11765;
	ld.global.nc.v2.f64 	{%fd11768, %fd11769}, [%rd975+16];
	fma.rn.f64 	%fd11770, %fd11767, %fd11762, %fd11768;
	fma.rn.f64 	%fd11771, %fd11770, %fd11762, %fd11769;
	ld.global.nc.v2.f64 	{%fd11772, %fd11773}, [%rd975+32];
	fma.rn.f64 	%fd11774, %fd11771, %fd11762, %fd11772;
	fma.rn.f64 	%fd11775, %fd11774, %fd11762, %fd11773;
	fma.rn.f64 	%fd11776, %fd11775, %fd21624, %fd21624;
	fma.rn.f64 	%fd11777, %fd11775, %fd11762, 0d3FF0000000000000;
	selp.f64 	%fd11778, %fd11777, %fd11776, %p964;
	and.b32  	%r3257, %r4974, 2;
	setp.eq.s32 	%p965, %r3257, 0;
	mov.f64 	%fd11779, 0d0000000000000000;
	sub.f64 	%fd11780, %fd11779, %fd11778;
	selp.f64 	%fd11781, %fd11778, %fd11780, %p965;
	add.f64 	%fd1576, %fd1563, %fd11781;
	@%p963 bra 	$L__BB0_1089;
	mul.f64 	%fd11782, %fd1569, 0d3FE45F306DC9C883;
	cvt.rni.s32.f64 	%r4975, %fd11782;
	cvt.rn.f64.s32 	%fd11783, %r4975;
	fma.rn.f64 	%fd11784, %fd11783, 0dBFF921FB54442D18, %fd1569;
	fma.rn.f64 	%fd11785, %fd11783, 0dBC91A62633145C00, %fd11784;
	fma.rn.f64 	%fd21625, %fd11783, 0dB97B839A252049C0, %fd11785;
	setp.ltu.f64 	%p966, %fd1570, 0d41E0000000000000;
	@%p966 bra 	$L__BB0_1090;
	{ // callseq 241, 0
	.param .b64 param0;
	st.param.f64 	[param0], %fd1569;
	.param .align 16 .b8 retval0[16];
	call.uni (retval0), 
	__internal_trig_reduction_slowpathd, 
	(
	param0
	);
	ld.param.f64 	%fd21625, [retval0];
	ld.param.b32 	%r4975, [retval0+8];
	} // callseq 241
	bra.uni 	$L__BB0_1090;
$L__BB0_1089:
	mov.f64 	%fd11787, 0d0000000000000000;
	mul.rn.f64 	%fd21625, %fd1569, %fd11787;
	mov.b32 	%r4975, 0;
$L__BB0_1090:
	shl.b32 	%r3260, %r4975, 6;
	cvt.u64.u32 	%rd976, %r3260;
	and.b64  	%rd977, %rd976, 64;
	add.s64 	%rd979, %rd974, %rd977;
	mul.rn.f64 	%fd11788, %fd21625, %fd21625;
	and.b32  	%r3261, %r4975, 1;
	setp.eq.b32 	%p967, %r3261, 1;
	selp.f64 	%fd11789, 0dBDA8FF8320FD8164, 0d3DE5DB65F9785EBA, %p967;
	ld.global.nc.v2.f64 	{%fd11790, %fd11791}, [%rd979];
	fma.rn.f64 	%fd11792, %fd11789, %fd11788, %fd11790;
	fma.rn.f64 	%fd11793, %fd11792, %fd11788, %fd11791;
	ld.global.nc.v2.f64 	{%fd11794, %fd11795}, [%rd979+16];
	fma.rn.f64 	%fd11796, %fd11793, %fd11788, %fd11794;
	fma.rn.f64 	%fd11797, %fd11796, %fd11788, %fd11795;
	ld.global.nc.v2.f64 	{%fd11798, %fd11799}, [%rd979+32];
	fma.rn.f64 	%fd11800, %fd11797, %fd11788, %fd11798;
	fma.rn.f64 	%fd11801, %fd11800, %fd11788, %fd11799;
	fma.rn.f64 	%fd11802, %fd11801, %fd21625, %fd21625;
	fma.rn.f64 	%fd11803, %fd11801, %fd11788, 0d3FF0000000000000;
	selp.f64 	%fd11804, %fd11803, %fd11802, %p967;
	and.b32  	%r3262, %r4975, 2;
	setp.eq.s32 	%p968, %r3262, 0;
	mov.f64 	%fd11805, 0d0000000000000000;
	sub.f64 	%fd11806, %fd11805, %fd11804;
	selp.f64 	%fd11807, %fd11804, %fd11806, %p968;
	add.f64 	%fd1581, %fd1568, %fd11807;
	ld.global.f64 	%fd11808, [%rd2+2904];
	ld.global.f64 	%fd11809, [%rd2+2912];
	ld.global.f64 	%fd11810, [%rd2+2920];
	sub.f64 	%fd11811, %fd11808, %fd1;
	sub.f64 	%fd11812, %fd11809, %fd2;
	sub.f64 	%fd11813, %fd11810, %fd3;
	mul.f64 	%fd11814, %fd11812, %fd11812;
	fma.rn.f64 	%fd11815, %fd11811, %fd11811, %fd11814;
	fma.rn.f64 	%fd11816, %fd11813, %fd11813, %fd11815;
	sqrt.rn.f64 	%fd11817, %fd11816;
	sub.f64 	%fd11818, %fd11808, %fd4;
	sub.f64 	%fd11819, %fd11809, %fd5;
	sub.f64 	%fd11820, %fd11810, %fd6;
	mul.f64 	%fd11821, %fd11819, %fd11819;
	fma.rn.f64 	%fd11822, %fd11818, %fd11818, %fd11821;
	fma.rn.f64 	%fd11823, %fd11820, %fd11820, %fd11822;
	sqrt.rn.f64 	%fd11824, %fd11823;
	add.f64 	%fd11825, %fd11817, %fd11824;
	mul.f64 	%fd1582, %fd11825, 0d40C88B2F704A9409;
	abs.f64 	%fd1583, %fd1582;
	setp.eq.f64 	%p969, %fd1583, 0d7FF0000000000000;
	@%p969 bra 	$L__BB0_1094;
	mul.f64 	%fd11826, %fd1582, 0d3FE45F306DC9C883;
	cvt.rni.s32.f64 	%r4976, %fd11826;
	cvt.rn.f64.s32 	%fd11827, %r4976;
	fma.rn.f64 	%fd11828, %fd11827, 0dBFF921FB54442D18, %fd1582;
	fma.rn.f64 	%fd11829, %fd11827, 0dBC91A62633145C00, %fd11828;
	fma.rn.f64 	%fd21627, %fd11827, 0dB97B839A252049C0, %fd11829;
	setp.ltu.f64 	%p970, %fd1583, 0d41E0000000000000;
	@%p970 bra 	$L__BB0_1093;
	{ // callseq 242, 0
	.param .b64 param0;
	st.param.f64 	[param0], %fd1582;
	.param .align 16 .b8 retval0[16];
	call.uni (retval0), 
	__internal_trig_reduction_slowpathd, 
	(
	param0
	);
	ld.param.f64 	%fd21627, [retval0];
	ld.param.b32 	%r4976, [retval0+8];
	} // callseq 242
$L__BB0_1093:
	add.s32 	%r4977, %r4976, 1;
	bra.uni 	$L__BB0_1095;
$L__BB0_1094:
	mov.f64 	%fd11831, 0d0000000000000000;
	mul.rn.f64 	%fd21627, %fd1582, %fd11831;
	mov.b32 	%r4977, 1;
$L__BB0_1095:
	setp.eq.f64 	%p971, %fd1583, 0d7FF0000000000000;
	shl.b32 	%r3265, %r4977, 6;
	cvt.u64.u32 	%rd980, %r3265;
	and.b64  	%rd981, %rd980, 64;
	mov.u64 	%rd982, __cudart_sin_cos_coeffs;
	add.s64 	%rd983, %rd982, %rd981;
	mul.rn.f64 	%fd11832, %fd21627, %fd21627;
	and.b32  	%r3266, %r4977, 1;
	setp.eq.b32 	%p972, %r3266, 1;
	selp.f64 	%fd11833, 0dBDA8FF8320FD8164, 0d3DE5DB65F9785EBA, %p972;
	ld.global.nc.v2.f64 	{%fd11834, %fd11835}, [%rd983];
	fma.rn.f64 	%fd11836, %fd11833, %fd11832, %fd11834;
	fma.rn.f64 	%fd11837, %fd11836, %fd11832, %fd11835;
	ld.global.nc.v2.f64 	{%fd11838, %fd11839}, [%rd983+16];
	fma.rn.f64 	%fd11840, %fd11837, %fd11832, %fd11838;
	fma.rn.f64 	%fd11841, %fd11840, %fd11832, %fd11839;
	ld.global.nc.v2.f64 	{%fd11842, %fd11843}, [%rd983+32];
	fma.rn.f64 	%fd11844, %fd11841, %fd11832, %fd11842;
	fma.rn.f64 	%fd11845, %fd11844, %fd11832, %fd11843;
	fma.rn.f64 	%fd11846, %fd11845, %fd21627, %fd21627;
	fma.rn.f64 	%fd11847, %fd11845, %fd11832, 0d3FF0000000000000;
	selp.f64 	%fd11848, %fd11847, %fd11846, %p972;
	and.b32  	%r3267, %r4977, 2;
	setp.eq.s32 	%p973, %r3267, 0;
	mov.f64 	%fd11849, 0d0000000000000000;
	sub.f64 	%fd11850, %fd11849, %fd11848;
	selp.f64 	%fd11851, %fd11848, %fd11850, %p973;
	add.f64 	%fd1589, %fd1576, %fd11851;
	@%p971 bra 	$L__BB0_1098;
	mul.f64 	%fd11852, %fd1582, 0d3FE45F306DC9C883;
	cvt.rni.s32.f64 	%r4978, %fd11852;
	cvt.rn.f64.s32 	%fd11853, %r4978;
	fma.rn.f64 	%fd11854, %fd11853, 0dBFF921FB54442D18, %fd1582;
	fma.rn.f64 	%fd11855, %fd11853, 0dBC91A62633145C00, %fd11854;
	fma.rn.f64 	%fd21628, %fd11853, 0dB97B839A252049C0, %fd11855;
	setp.ltu.f64 	%p974, %fd1583, 0d41E0000000000000;
	@%p974 bra 	$L__BB0_1099;
	{ // callseq 243, 0
	.param .b64 param0;
	st.param.f64 	[param0], %fd1582;
	.param .align 16 .b8 retval0[16];
	call.uni (retval0), 
	__internal_trig_reduction_slowpathd, 
	(
	param0
	);
	ld.param.f64 	%fd21628, [retval0];
	ld.param.b32 	%r4978, [retval0+8];
	} // callseq 243
	bra.uni 	$L__BB0_1099;
$L__BB0_1098:
	mov.f64 	%fd11857, 0d0000000000000000;
	mul.rn.f64 	%fd21628, %fd1582, %fd11857;
	mov.b32 	%r4978, 0;
$L__BB0_1099:
	shl.b32 	%r3270, %r4978, 6;
	cvt.u64.u32 	%rd984, %r3270;
	and.b64  	%rd985, %rd984, 64;
	add.s64 	%rd987, %rd982, %rd985;
	mul.rn.f64 	%fd11858, %fd21628, %fd21628;
	and.b32  	%r3271, %r4978, 1;
	setp.eq.b32 	%p975, %r3271, 1;
	selp.f64 	%fd11859, 0dBDA8FF8320FD8164, 0d3DE5DB65F9785EBA, %p975;
	ld.global.nc.v2.f64 	{%fd11860, %fd11861}, [%rd987];
	fma.rn.f64 	%fd11862, %fd11859, %fd11858, %fd11860;
	fma.rn.f64 	%fd11863, %fd11862, %fd11858, %fd11861;
	ld.global.nc.v2.f64 	{%fd11864, %fd11865}, [%rd987+16];
	fma.rn.f64 	%fd11866, %fd11863, %fd11858, %fd11864;
	fma.rn.f64 	%fd11867, %fd11866, %fd11858, %fd11865;
	ld.global.nc.v2.f64 	{%fd11868, %fd11869}, [%rd987+32];
	fma.rn.f64 	%fd11870, %fd11867, %fd11858, %fd11868;
	fma.rn.f64 	%fd11871, %fd11870, %fd11858, %fd11869;
	fma.rn.f64 	%fd11872, %fd11871, %fd21628, %fd21628;
	fma.rn.f64 	%fd11873, %fd11871, %fd11858, 0d3FF0000000000000;
	selp.f64 	%fd11874, %fd11873, %fd11872, %p975;
	and.b32  	%r3272, %r4978, 2;
	setp.eq.s32 	%p976, %r3272, 0;
	mov.f64 	%fd11875, 0d0000000000000000;
	sub.f64 	%fd11876, %fd11875, %fd11874;
	selp.f64 	%fd11877, %fd11874, %fd11876, %p976;
	add.f64 	%fd1594, %fd1581, %fd11877;
	ld.global.f64 	%fd11878, [%rd2+2928];
	ld.global.f64 	%fd11879, [%rd2+2936];
	ld.global.f64 	%fd11880, [%rd2+2944];
	sub.f64 	%fd11881, %fd11878, %fd1;
	sub.f64 	%fd11882, %fd11879, %fd2;
	sub.f64 	%fd11883, %fd11880, %fd3;
	mul.f64 	%fd11884, %fd11882, %fd11882;
	fma.rn.f64 	%fd11885, %fd11881, %fd11881, %fd11884;
	fma.rn.f64 	%fd11886, %fd11883, %fd11883, %fd11885;
	sqrt.rn.f64 	%fd11887, %fd11886;
	sub.f64 	%fd11888, %fd11878, %fd4;
	sub.f64 	%fd11889, %fd11879, %fd5;
	sub.f64 	%fd11890, %fd11880, %fd6;
	mul.f64 	%fd11891, %fd11889, %fd11889;
	fma.rn.f64 	%fd11892, %fd11888, %fd11888, %fd11891;
	fma.rn.f64 	%fd11893, %fd11890, %fd11890, %fd11892;
	sqrt.rn.f64 	%fd11894, %fd11893;
	add.f64 	%fd11895, %fd11887, %fd11894;
	mul.f64 	%fd1595, %fd11895, 0d40C88B2F704A9409;
	abs.f64 	%fd1596, %fd1595;
	setp.eq.f64 	%p977, %fd1596, 0d7FF0000000000000;
	@%p977 bra 	$L__BB0_1103;
	mul.f64 	%fd11896, %fd1595, 0d3FE45F306DC9C883;
	cvt.rni.s32.f64 	%r4979, %fd11896;
	cvt.rn.f64.s32 	%fd11897, %r4979;
	fma.rn.f64 	%fd11898, %fd11897, 0dBFF921FB54442D18, %fd1595;
	fma.rn.f64 	%fd11899, %fd11897, 0dBC91A62633145C00, %fd11898;
	fma.rn.f64 	%fd21630, %fd11897, 0dB97B839A252049C0, %fd11899;
	setp.ltu.f64 	%p978, %fd1596, 0d41E0000000000000;
	@%p978 bra 	$L__BB0_1102;
	{ // callseq 244, 0
	.param .b64 param0;
	st.param.f64 	[param0], %fd1595;
	.param .align 16 .b8 retval0[16];
	call.uni (retval0), 
	__internal_trig_reduction_slowpathd, 
	(
	param0
	);
	ld.param.f64 	%fd21630, [retval0];
	ld.param.b32 	%r4979, [retval0+8];
	} // callseq 244
$L__BB0_1102:
	add.s32 	%r4980, %r4979, 1;
	bra.uni 	$L__BB0_1104;
$L__BB0_1103:
	mov.f64 	%fd11901, 0d0000000000000000;
	mul.rn.f64 	%fd21630, %fd1595, %fd11901;
	mov.b32 	%r4980, 1;
$L__BB0_1104:
	setp.eq.f64 	%p979, %fd1596, 0d7FF0000000000000;
	shl.b32 	%r3275, %r4980, 6;
	cvt.u64.u32 	%rd988, %r3275;
	and.b64  	%rd989, %rd988, 64;
	mov.u64 	%rd990, __cudart_sin_cos_coeffs;
	add.s64 	%rd991, %rd990, %rd989;
	mul.rn.f64 	%fd11902, %fd21630, %fd21630;
	and.b32  	%r3276, %r4980, 1;
	setp.eq.b32 	%p980, %r3276, 1;
	selp.f64 	%fd11903, 0dBDA8FF8320FD8164, 0d3DE5DB65F9785EBA, %p980;
	ld.global.nc.v2.f64 	{%fd11904, %fd11905}, [%rd991];
	fma.rn.f64 	%fd11906, %fd11903, %fd11902, %fd11904;
	fma.rn.f64 	%fd11907, %fd11906, %fd11902, %fd11905;
	ld.global.nc.v2.f64 	{%fd11908, %fd11909}, [%rd991+16];
	fma.rn.f64 	%fd11910, %fd11907, %fd11902, %fd11908;
	fma.rn.f64 	%fd11911, %fd11910, %fd11902, %fd11909;
	ld.global.nc.v2.f64 	{%fd11912, %fd11913}, [%rd991+32];
	fma.rn.f64 	%fd11914, %fd11911, %fd11902, %fd11912;
	fma.rn.f64 	%fd11915, %fd11914, %fd11902, %fd11913;
	fma.rn.f64 	%fd11916, %fd11915, %fd21630, %fd21630;
	fma.rn.f64 	%fd11917, %fd11915, %fd11902, 0d3FF0000000000000;
	selp.f64 	%fd11918, %fd11917, %fd11916, %p980;
	and.b32  	%r3277, %r4980, 2;
	setp.eq.s32 	%p981, %r3277, 0;
	mov.f64 	%fd11919, 0d0000000000000000;
	sub.f64 	%fd11920, %fd11919, %fd11918;
	selp.f64 	%fd11921, %fd11918, %fd11920, %p981;
	add.f64 	%fd1602, %fd1589, %fd11921;
	@%p979 bra 	$L__BB0_1107;
	mul.f64 	%fd11922, %fd1595, 0d3FE45F306DC9C883;
	cvt.rni.s32.f64 	%r4981, %fd11922;
	cvt.rn.f64.s32 	%fd11923, %r4981;
	fma.rn.f64 	%fd11924, %fd11923, 0dBFF921FB54442D18, %fd1595;
	fma.rn.f64 	%fd11925, %fd11923, 0dBC91A62633145C00, %fd11924;
	fma.rn.f64 	%fd21631, %fd11923, 0dB97B839A252049C0, %fd11925;
	setp.ltu.f64 	%p982, %fd1596, 0d41E0000000000000;
	@%p982 bra 	$L__BB0_1108;
	{ // callseq 245, 0
	.param .b64 param0;
	st.param.f64 	[param0], %fd1595;
	.param .align 16 .b8 retval0[16];
	call.uni (retval0), 
	__internal_trig_reduction_slowpathd, 
	(
	param0
	);
	ld.param.f64 	%fd21631, [retval0];
	ld.param.b32 	%r4981, [retval0+8];
	} // callseq 245
	bra.uni 	$L__BB0_1108;
$L__BB0_1107:
	mov.f64 	%fd11927, 0d0000000000000000;
	mul.rn.f64 	%fd21631, %fd1595, %fd11927;
	mov.b32 	%r4981, 0;
$L__BB0_1108:
	shl.b32 	%r3280, %r4981, 6;
	cvt.u64.u32 	%rd992, %r3280;
	and.b64  	%rd993, %rd992, 64;
	add.s64 	%rd995, %rd990, %rd993;
	mul.rn.f64 	%fd11928, %fd21631, %fd21631;
	and.b32  	%r3281, %r4981, 1;
	setp.eq.b32 	%p983, %r3281, 1;
	selp.f64 	%fd11929, 0dBDA8FF8320FD8164, 0d3DE5DB65F9785EBA, %p983;
	ld.global.nc.v2.f64 	{%fd11930, %fd11931}, [%rd995];
	fma.rn.f64 	%fd11932, %fd11929, %fd11928, %fd11930;
	fma.rn.f64 	%fd11933, %fd11932, %fd11928, %fd11931;
	ld.global.nc.v2.f64 	{%fd11934, %fd11935}, [%rd995+16];
	fma.rn.f64 	%fd11936, %fd11933, %fd11928, %fd11934;
	fma.rn.f64 	%fd11937, %fd11936, %fd11928, %fd11935;
	ld.global.nc.v2.f64 	{%fd11938, %fd11939}, [%rd995+32];
	fma.rn.f64 	%fd11940, %fd11937, %fd11928, %fd11938;
	fma.rn.f64 	%fd11941, %fd11940, %fd11928, %fd11939;
	fma.rn.f64 	%fd11942, %fd11941, %fd21631, %fd21631;
	fma.rn.f64 	%fd11943, %fd11941, %fd11928, 0d3FF0000000000000;
	selp.f64 	%fd11944, %fd11943, %fd11942, %p983;
	and.b32  	%r3282, %r4981, 2;
	setp.eq.s32 	%p984, %r3282, 0;
	mov.f64 	%fd11945, 0d0000000000000000;
	sub.f64 	%fd11946, %fd11945, %fd11944;
	selp.f64 	%fd11947, %fd11944, %fd11946, %p984;
	add.f64 	%fd1607, %fd1594, %fd11947;
	ld.global.f64 	%fd11948, [%rd2+2952];
	ld.global.f64 	%fd11949, [%rd2+2960];
	ld.global.f64 	%fd11950, [%rd2+2968];
	sub.f64 	%fd11951, %fd11948, %fd1;
	sub.f64 	%fd11952, %fd11949, %fd2;
	sub.f64 	%fd11953, %fd11950, %fd3;
	mul.f64 	%fd11954, %fd11952, %fd11952;
	fma.rn.f64 	%fd11955, %fd11951, %fd11951, %fd11954;
	fma.rn.f64 	%fd11956, %fd11953, %fd11953, %fd11955;
	sqrt.rn.f64 	%fd11957, %fd11956;
	sub.f64 	%fd11958, %fd11948, %fd4;
	sub.f64 	%fd11959, %fd11949, %fd5;
	sub.f64 	%fd11960, %fd11950, %fd6;
	mul.f64 	%fd11961, %fd11959, %fd11959;
	fma.rn.f64 	%fd11962, %fd11958, %fd11958, %fd11961;
	fma.rn.f64 	%fd11963, %fd11960, %fd11960, %fd11962;
	sqrt.rn.f64 	%fd11964, %fd11963;
	add.f64 	%fd11965, %fd11957, %fd11964;
	mul.f64 	%fd1608, %fd11965, 0d40C88B2F704A9409;
	abs.f64 	%fd1609, %fd1608;
	setp.eq.f64 	%p985, %fd1609, 0d7FF0000000000000;
	@%p985 bra 	$L__BB0_1112;
	mul.f64 	%fd11966, %fd1608, 0d3FE45F306DC9C883;
	cvt.rni.s32.f64 	%r4982, %fd11966;
	cvt.rn.f64.s32 	%fd11967, %r4982;
	fma.rn.f64 	%fd11968, %fd11967, 0dBFF921FB54442D18, %fd1608;
	fma.rn.f64 	%fd11969, %fd11967, 0dBC91A62633145C00, %fd11968;
	fma.rn.f64 	%fd21633, %fd11967, 0dB97B839A252049C0, %fd11969;
	setp.ltu.f64 	%p986, %fd1609, 0d41E0000000000000;
	@%p986 bra 	$L__BB0_1111;
	{ // callseq 246, 0
	.param .b64 param0;
	st.param.f64 	[param0], %fd1608;
	.param .align 16 .b8 retval0[16];
	call.uni (retval0), 
	__internal_trig_reduction_slowpathd, 
	(
	param0
	);
	ld.param.f64 	%fd21633, [retval0];
	ld.param.b32 	%r4982, [retval0+8];
	} // callseq 246
$L__BB0_1111:
	add.s32 	%r4983, %r4982, 1;
	bra.uni 	$L__BB0_1113;
$L__BB0_1112:
	mov.f64 	%fd11971, 0d0000000000000000;
	mul.rn.f64 	%fd21633, %fd1608, %fd11971;
	mov.b32 	%r4983, 1;
$L__BB0_1113:
	setp.eq.f64 	%p987, %fd1609, 0d7FF0000000000000;
	shl.b32 	%r3285, %r4983, 6;
	cvt.u64.u32 	%rd996, %r3285;
	and.b64  	%rd997, %rd996, 64;
	mov.u64 	%rd998, __cudart_sin_cos_coeffs;
	add.s64 	%rd999, %rd998, %rd997;
	mul.rn.f64 	%fd11972, %fd21633, %fd21633;
	and.b32  	%r3286, %r4983, 1;
	setp.eq.b32 	%p988, %r3286, 1;
	selp.f64 	%fd11973, 0dBDA8FF8320FD8164, 0d3DE5DB65F9785EBA, %p988;
	ld.global.nc.v2.f64 	{%fd11974, %fd11975}, [%rd999];
	fma.rn.f64 	%fd11976, %fd11973, %fd11972, %fd11974;
	fma.rn.f64 	%fd11977, %fd11976, %fd11972, %fd11975;
	ld.global.nc.v2.f64 	{%fd11978, %fd11979}, [%rd999+16];
	fma.rn.f64 	%fd11980, %fd11977, %fd11972, %fd11978;
	fma.rn.f64 	%fd11981, %fd11980, %fd11972, %fd11979;
	ld.global.nc.v2.f64 	{%fd11982, %fd11983}, [%rd999+32];
	fma.rn.f64 	%fd11984, %fd11981, %fd11972, %fd11982;
	fma.rn.f64 	%fd11985, %fd11984, %fd11972, %fd11983;
	fma.rn.f64 	%fd11986, %fd11985, %fd21633, %fd21633;
	fma.rn.f64 	%fd11987, %fd11985, %fd11972, 0d3FF0000000000000;
	selp.f64 	%fd11988, %fd11987, %fd11986, %p988;
	and.b32  	%r3287, %r4983, 2;
	setp.eq.s32 	%p989, %r3287, 0;
	mov.f64 	%fd11989, 0d0000000000000000;
	sub.f64 	%fd11990, %fd11989, %fd11988;
	selp.f64 	%fd11991, %fd11988, %fd11990, %p989;
	add.f64 	%fd1615, %fd1602, %fd11991;
	@%p987 bra 	$L__BB0_1116;
	mul.f64 	%fd11992, %fd1608, 0d3FE45F306DC9C883;
	cvt.rni.s32.f64 	%r4984, %fd11992;
	cvt.rn.f64.s32 	%fd11993, %r4984;
	fma.rn.f64 	%fd11994, %fd11993, 0dBFF921FB54442D18, %fd1608;
	fma.rn.f64 	%fd11995, %fd11993, 0dBC91A62633145C00, %fd11994;
	fma.rn.f64 	%fd21634, %fd11993, 0dB97B839A252049C0, %fd11995;
	setp.ltu.f64 	%p990, %fd1609, 0d41E0000000000000;
	@%p990 bra 	$L__BB0_1117;
	{ // callseq 247, 0
	.param .b64 param0;
	st.param.f64 	[param0], %fd1608;
	.param .align 16 .b8 retval0[16];
	call.uni (retval0), 
	__internal_trig_reduction_slowpathd, 
	(
	param0
	);
	ld.param.f64 	%fd21634, [retval0];
	ld.param.b32 	%r4984, [retval0+8];
	} // callseq 247
	bra.uni 	$L__BB0_1117;
$L__BB0_1116:
	mov.f64 	%fd11997, 0d0000000000000000;
	mul.rn.f64 	%fd21634, %fd1608, %fd11997;
	mov.b32 	%r4984, 0;
$L__BB0_1117:
	shl.b32 	%r3290, %r4984, 6;
	cvt.u64.u32 	%rd1000, %r3290;
	and.b64  	%rd1001, %rd1000, 64;
	add.s64 	%rd1003, %rd998, %rd1001;
	mul.rn.f64 	%fd11998, %fd21634, %fd21634;
	and.b32  	%r3291, %r4984, 1;
	setp.eq.b32 	%p991, %r3291, 1;
	selp.f64 	%fd11999, 0dBDA8FF8320FD8164, 0d3DE5DB65F9785EBA, %p991;
	ld.global.nc.v2.f64 	{%fd12000, %fd12001}, [%rd1003];
	fma.rn.f64 	%fd12002, %fd11999, %fd11998, %fd12000;
	fma.rn.f64 	%fd12003, %fd12002, %fd11998, %fd12001;
	ld.global.nc.v2.f64 	{%fd12004, %fd12005}, [%rd1003+16];
	fma.rn.f64 	%fd12006, %fd12003, %fd11998, %fd12004;
	fma.rn.f64 	%fd12007, %fd12006, %fd11998, %fd12005;
	ld.global.nc.v2.f64 	{%fd12008, %fd12009}, [%rd1003+32];
	fma.rn.f64 	%fd12010, %fd12007, %fd11998, %fd12008;
	fma.rn.f64 	%fd12011, %fd12010, %fd11998, %fd12009;
	fma.rn.f64 	%fd12012, %fd12011, %fd21634, %fd21634;
	fma.rn.f64 	%fd12013, %fd12011, %fd11998, 0d3FF0000000000000;
	selp.f64 	%fd12014, %fd12013, %fd12012, %p991;
	and.b32  	%r3292, %r4984, 2;
	setp.eq.s32 	%p992, %r3292, 0;
	mov.f64 	%fd12015, 0d0000000000000000;
	sub.f64 	%fd12016, %fd12015, %fd12014;
	selp.f64 	%fd12017, %fd12014, %fd12016, %p992;
	add.f64 	%fd1620, %fd1607, %fd12017;
	ld.global.f64 	%fd12018, [%rd2+2976];
	ld.global.f64 	%fd12019, [%rd2+2984];
	ld.global.f64 	%fd12020, [%rd2+2992];
	sub.f64 	%fd12021, %fd12018, %fd1;
	sub.f64 	%fd12022, %fd12019, %fd2;
	sub.f64 	%fd12023, %fd12020, %fd3;
	mul.f64 	%fd12024, %fd12022, %fd12022;
	fma.rn.f64 	%fd12025, %fd12021, %fd12021, %fd12024;
	fma.rn.f64 	%fd12026, %fd12023, %fd12023, %fd12025;
	sqrt.rn.f64 	%fd12027, %fd12026;
	sub.f64 	%fd12028, %fd12018, %fd4;
	sub.f64 	%fd12029, %fd12019, %fd5;
	sub.f64 	%fd12030, %fd12020, %fd6;
	mul.f64 	%fd12031, %fd12029, %fd12029;
	fma.rn.f64 	%fd12032, %fd12028, %fd12028, %fd12031;
	fma.rn.f64 	%fd12033, %fd12030, %fd12030, %fd12032;
	sqrt.rn.f64 	%fd12034, %fd12033;
	add.f64 	%fd12035, %fd12027, %fd12034;
	mul.f64 	%fd1621, %fd12035, 0d40C88B2F704A9409;
	abs.f64 	%fd1622, %fd1621;
	setp.eq.f64 	%p993, %fd1622, 0d7FF0000000000000;
	@%p993 bra 	$L__BB0_1121;
	mul.f64 	%fd12036, %fd1621, 0d3FE45F306DC9C883;
	cvt.rni.s32.f64 	%r4985, %fd12036;
	cvt.rn.f64.s32 	%fd12037, %r4985;
	fma.rn.f64 	%fd12038, %fd12037, 0dBFF921FB54442D18, %fd1621;
	fma.rn.f64 	%fd12039, %fd12037, 0dBC91A62633145C00, %fd12038;
	fma.rn.f64 	%fd21636, %fd12037, 0dB97B839A252049C0, %fd12039;
	setp.ltu.f64 	%p994, %fd1622, 0d41E0000000000000;
	@%p994 bra 	$L__BB0_1120;
	{ // callseq 248, 0
	.param .b64 param0;
	st.param.f64 	[param0], %fd1621;
	.param .align 16 .b8 retval0[16];
	call.uni (retval0), 
	__internal_trig_reduction_slowpathd, 
	(
	param0
	);
	ld.param.f64 	%fd21636, [retval0];
	ld.param.b32 	%r4985, [retval0+8];
	} // callseq 248
$L__BB0_1120:
	add.s32 	%r4986, %r4985, 1;
	bra.uni 	$L__BB0_1122;
$L__BB0_1121:
	mov.f64 	%fd12041, 0d0000000000000000;
	mul.rn.f64 	%fd21636, %fd1621, %fd12041;
	mov.b32 	%r4986, 1;
$L__BB0_1122:
	setp.eq.f64 	%p995, %fd1622, 0d7FF0000000000000;
	shl.b32 	%r3295, %r4986, 6;
	cvt.u64.u32 	%rd1004, %r3295;
	and.b64  	%rd1005, %rd1004, 64;
	mov.u64 	%rd1006, __cudart_sin_cos_coeffs;
	add.s64 	%rd1007, %rd1006, %rd1005;
	mul.rn.f64 	%fd12042, %fd21636, %fd21636;
	and.b32  	%r3296, %r4986, 1;
	setp.eq.b32 	%p996, %r3296, 1;
	selp.f64 	%fd12043, 0dBDA8FF8320FD8164, 0d3DE5DB65F9785EBA, %p996;
	ld.global.nc.v2.f64 	{%fd12044, %fd12045}, [%rd1007];
	fma.rn.f64 	%fd12046, %fd12043, %fd12042, %fd12044;
	fma.rn.f64 	%fd12047, %fd12046, %fd12042, %fd12045;
	ld.global.nc.v2.f64 	{%fd12048, %fd12049}, [%rd1007+16];
	fma.rn.f64 	%fd12050, %fd12047, %fd12042, %fd12048;
	fma.rn.f64 	%fd12051, %fd12050, %fd12042, %fd12049;
	ld.global.nc.v2.f64 	{%fd12052, %fd12053}, [%rd1007+32];
	fma.rn.f64 	%fd12054, %fd12051, %fd12042, %fd12052;
	fma.rn.f64 	%fd12055, %fd12054, %fd12042, %fd12053;
	fma.rn.f64 	%fd12056, %fd12055, %fd21636, %fd21636;
	fma.rn.f64 	%fd12057, %fd12055, %fd12042, 0d3FF0000000000000;
	selp.f64 	%fd12058, %fd12057, %fd12056, %p996;
	and.b32  	%r3297, %r4986, 2;
	setp.eq.s32 	%p997, %r3297, 0;
	mov.f64 	%fd12059, 0d0000000000000000;
	sub.f64 	%fd12060, %fd12059, %fd12058;
	selp.f64 	%fd12061, %fd12058, %fd12060, %p997;
	add.f64 	%fd1628, %fd1615, %fd12061;
	@%p995 bra 	$L__BB0_1125;
	mul.f64 	%fd12062, %fd1621, 0d3FE45F306DC9C883;
	cvt.rni.s32.f64 	%r4987, %fd12062;
	cvt.rn.f64.s32 	%fd12063, %r4987;
	fma.rn.f64 	%fd12064, %fd12063, 0dBFF921FB54442D18, %fd1621;
	fma.rn.f64 	%fd12065, %fd12063, 0dBC91A62633145C00, %fd12064;
	fma.rn.f64 	%fd21637, %fd12063, 0dB97B839A252049C0, %fd12065;
	setp.ltu.f64 	%p998, %fd1622, 0d41E0000000000000;
	@%p998 bra 	$L__BB0_1126;
	{ // callseq 249, 0
	.param .b64 param0;
	st.param.f64 	[param0], %fd1621;
	.param .align 16 .b8 retval0[16];
	call.uni (retval0), 
	__internal_trig_reduction_slowpathd, 
	(
	param0
	);
	ld.param.f64 	%fd21637, [retval0];
	ld.param.b32 	%r4987, [retval0+8];
	} // callseq 249
	bra.uni 	$L__BB0_1126;
$L__BB0_1125:
	mov.f64 	%fd12067, 0d0000000000000000;
	mul.rn.f64 	%fd21637, %fd1621, %fd12067;
	mov.b32 	%r4987, 0;
$L__BB0_1126:
	shl.b32 	%r3300, %r4987, 6;
	cvt.u64.u32 	%rd1008, %r3300;
	and.b64  	%rd1009, %rd1008, 64;
	add.s64 	%rd1011, %rd1006, %rd1009;
	mul.rn.f64 	%fd12068, %fd21637, %fd21637;
	and.b32  	%r3301, %r4987, 1;
	setp.eq.b32 	%p999, %r3301, 1;
	selp.f64 	%fd12069, 0dBDA8FF8320FD8164, 0d3DE5DB65F9785EBA, %p999;
	ld.global.nc.v2.f64 	{%fd12070, %fd12071}, [%rd1011];
	fma.rn.f64 	%fd12072, %fd12069, %fd12068, %fd12070;
	fma.rn.f64 	%fd12073, %fd12072, %fd12068, %fd12071;
	ld.global.nc.v2.f64 	{%fd12074, %fd12075}, [%rd1011+16];
	fma.rn.f64 	%fd12076, %fd12073, %fd12068, %fd12074;
	fma.rn.f64 	%fd12077, %fd12076, %fd12068, %fd12075;
	ld.global.nc.v2.f64 	{%fd12078, %fd12079}, [%rd1011+32];
	fma.rn.f64 	%fd12080, %fd12077, %fd12068, %fd12078;
	fma.rn.f64 	%fd12081, %fd12080, %fd12068, %fd12079;
	fma.rn.f64 	%fd12082, %fd12081, %fd21637, %fd21637;
	fma.rn.f64 	%fd12083, %fd12081, %fd12068, 0d3FF0000000000000;
	selp.f64 	%fd12084, %fd12083, %fd12082, %p999;
	and.b32  	%r3302, %r4987, 2;
	setp.eq.s32 	%p1000, %r3302, 0;
	mov.f64 	%fd12085, 0d0000000000000000;
	sub.f64 	%fd12086, %fd12085, %fd12084;
	selp.f64 	%fd12087, %fd12084, %fd12086, %p1000;
	add.f64 	%fd1633, %fd1620, %fd12087;
	ld.global.f64 	%fd12088, [%rd2+3000];
	ld.global.f64 	%fd12089, [%rd2+3008];
	ld.global.f64 	%fd12090, [%rd2+3016];
	sub.f64 	%fd12091, %fd12088, %fd1;
	sub.f64 	%fd12092, %fd12089, %fd2;
	sub.f64 	%fd12093, %fd12090, %fd3;
	mul.f64 	%fd12094, %fd12092, %fd12092;
	fma.rn.f64 	%fd12095, %fd12091, %fd12091, %fd12094;
	fma.rn.f64 	%fd12096, %fd12093, %fd12093, %fd12095;
	sqrt.rn.f64 	%fd12097, %fd12096;
	sub.f64 	%fd12098, %fd12088, %fd4;
	sub.f64 	%fd12099, %fd12089, %fd5;
	sub.f64 	%fd12100, %fd12090, %fd6;
	mul.f64 	%fd12101, %fd12099, %fd12099;
	fma.rn.f64 	%fd12102, %fd12098, %fd12098, %fd12101;
	fma.rn.f64 	%fd12103, %fd12100, %fd12100, %fd12102;
	sqrt.rn.f64 	%fd12104, %fd12103;
	add.f64 	%fd12105, %fd12097, %fd12104;
	mul.f64 	%fd1634, %fd12105, 0d40C88B2F704A9409;
	abs.f64 	%fd1635, %fd1634;
	setp.eq.f64 	%p1001, %fd1635, 0d7FF0000000000000;
	@%p1001 bra 	$L__BB0_1130;
	mul.f64 	%fd12106, %fd1634, 0d3FE45F306DC9C883;
	cvt.rni.s32.f64 	%r4988, %fd12106;
	cvt.rn.f64.s32 	%fd12107, %r4988;
	fma.rn.f64 	%fd12108, %fd12107, 0dBFF921FB54442D18, %fd1634;
	fma.rn.f64 	%fd12109, %fd12107, 0dBC91A62633145C00, %fd12108;
	fma.rn.f64 	%fd21639, %fd12107, 0dB97B839A252049C0, %fd12109;
	setp.ltu.f64 	%p1002, %fd1635, 0d41E0000000000000;
	@%p1002 bra 	$L__BB0_1129;
	{ // callseq 250, 0
	.param .b64 param0;
	st.param.f64 	[param0], %fd1634;
	.param .align 16 .b8 retval0[16];
	call.uni (retval0), 
	__internal_trig_reduction_slowpathd, 
	(
	param0
	);
	ld.param.f64 	%fd21639, [retval0];
	ld.param.b32 	%r4988, [retval0+8];
	} // callseq 250
$L__BB0_1129:
	add.s32 	%r4989, %r4988, 1;
	bra.uni 	$L__BB0_1131;
$L__BB0_1130:
	mov.f64 	%fd12111, 0d0000000000000000;
	mul.rn.f64 	%fd21639, %fd1634, %fd12111;
	mov.b32 	%r4989, 1;
$L__BB0_1131:
	setp.eq.f64 	%p1003, %fd1635, 0d7FF0000000000000;
	shl.b32 	%r3305, %r4989, 6;
	cvt.u64.u32 	%rd1012, %r3305;
	and.b64  	%rd1013, %rd1012, 64;
	mov.u64 	%rd1014, __cudart_sin_cos_coeffs;
	add.s64 	%rd1015, %rd1014, %rd1013;
	mul.rn.f64 	%fd12112, %fd21639, %fd21639;
	and.b32  	%r3306, %r4989, 1;
	setp.eq.b32 	%p1004, %r3306, 1;
	selp.f64 	%fd12113, 0dBDA8FF8320FD8164, 0d3DE5DB65F9785EBA, %p1004;
	ld.global.nc.v2.f64 	{%fd12114, %fd12115}, [%rd1015];
	fma.rn.f64 	%fd12116, %fd12113, %fd12112, %fd12114;
	fma.rn.f64 	%fd12117, %fd12116, %fd12112, %fd12115;
	ld.global.nc.v2.f64 	{%fd12118, %fd12119}, [%rd1015+16];
	fma.rn.f64 	%fd12120, %fd12117, %fd12112, %fd12118;
	fma.rn.f64 	%fd12121, %fd12120, %fd12112, %fd12119;
	ld.global.nc.v2.f64 	{%fd12122, %fd12123}, [%rd1015+32];
	fma.rn.f64 	%fd12124, %fd12121, %fd12112, %fd12122;
	fma.rn.f64 	%fd12125, %fd12124, %fd12112, %fd12123;
	fma.rn.f64 	%fd12126, %fd12125, %fd21639, %fd21639;
	fma.rn.f64 	%fd12127, %fd12125, %fd12112, 0d3FF0000000000000;
	selp.f64 	%fd12128, %fd12127, %fd12126, %p1004;
	and.b32  	%r3307, %r4989, 2;
	setp.eq.s32 	%p1005, %r3307, 0;
	mov.f64 	%fd12129, 0d0000000000000000;
	sub.f64 	%fd12130, %fd12129, %fd12128;
	selp.f64 	%fd12131, %fd12128, %fd12130, %p1005;
	add.f64 	%fd1641, %fd1628, %fd12131;
	@%p1003 bra 	$L__BB0_1134;
	mul.f64 	%fd12132, %fd1634, 0d3FE45F306DC9C883;
	cvt.rni.s32.f64 	%r4990, %fd12132;
	cvt.rn.f64.s32 	%fd12133, %r4990;
	fma.rn.f64 	%fd12134, %fd12133, 0dBFF921FB54442D18, %fd1634;
	fma.rn.f64 	%fd12135, %fd12133, 0dBC91A62633145C00, %fd12134;
	fma.rn.f64 	%fd21640, %fd12133, 0dB97B839A252049C0, %fd12135;
	setp.ltu.f64 	%p1006, %fd1635, 0d41E0000000000000;
	@%p1006 bra 	$L__BB0_1135;
	{ // callseq 251, 0
	.param .b64 param0;
	st.param.f64 	[param0], %fd1634;
	.param .align 16 .b8 retval0[16];
	call.uni (retval0), 
	__internal_trig_reduction_slowpathd, 
	(
	param0
	);
	ld.param.f64 	%fd21640, [retval0];
	ld.param.b32 	%r4990, [retval0+8];
	} // callseq 251
	bra.uni 	$L__BB0_1135;
$L__BB0_1134:
	mov.f64 	%fd12137, 0d0000000000000000;
	mul.rn.f64 	%fd21640, %fd1634, %fd12137;
	mov.b32 	%r4990, 0;
$L__BB0_1135:
	shl.b32 	%r3310, %r4990, 6;
	cvt.u64.u32 	%rd1016, %r3310;
	and.b64  	%rd1017, %rd1016, 64;
	add.s64 	%rd1019, %rd1014, %rd1017;
	mul.rn.f64 	%fd12138, %fd21640, %fd21640;
	and.b32  	%r3311, %r4990, 1;
	setp.eq.b32 	%p1007, %r3311, 1;
	selp.f64 	%fd12139, 0dBDA8FF8320FD8164, 0d3DE5DB65F9785EBA, %p1007;
	ld.global.nc.v2.f64 	{%fd12140, %fd12141}, [%rd1019];
	fma.rn.f64 	%fd12142, %fd12139, %fd12138, %fd12140;
	fma.rn.f64 	%fd12143, %fd12142, %fd12138, %fd12141;
	ld.global.nc.v2.f64 	{%fd12144, %fd12145}, [%rd1019+16];
	fma.rn.f64 	%fd12146, %fd12143, %fd12138, %fd12144;
	fma.rn.f64 	%fd12147, %fd12146, %fd12138, %fd12145;
	ld.global.nc.v2.f64 	{%fd12148, %fd12149}, [%rd1019+32];
	fma.rn.f64 	%fd12150, %fd12147, %fd12138, %fd12148;
	fma.rn.f64 	%fd12151, %fd12150, %fd12138, %fd12149;
	fma.rn.f64 	%fd12152, %fd12151, %fd21640, %fd21640;
	fma.rn.f64 	%fd12153, %fd12151, %fd12138, 0d3FF0000000000000;
	selp.f64 	%fd12154, %fd12153, %fd12152, %p1007;
	and.b32  	%r3312, %r4990, 2;
	setp.eq.s32 	%p1008, %r3312, 0;
	mov.f64 	%fd12155, 0d0000000000000000;
	sub.f64 	%fd12156, %fd12155, %fd12154;
	selp.f64 	%fd12157, %fd12154, %fd12156, %p1008;
	add.f64 	%fd1646, %fd1633, %fd12157;
	ld.global.f64 	%fd12158, [%rd2+3024];
	ld.global.f64 	%fd12159, [%rd2+3032];
	ld.global.f64 	%fd12160, [%rd2+3040];
	sub.f64 	%fd12161, %fd12158, %fd1;
	sub.f64 	%fd12162, %fd12159, %fd2;
	sub.f64 	%fd12163, %fd12160, %fd3;
	mul.f64 	%fd12164, %fd12162, %fd12162;
	fma.rn.f64 	%fd12165, %fd12161, %fd12161, %fd12164;
	fma.rn.f64 	%fd12166, %fd12163, %fd12163, %fd12165;
	sqrt.rn.f64 	%fd12167, %fd12166;
	sub.f64 	%fd12168, %fd12158, %fd4;
	sub.f64 	%fd12169, %fd12159, %fd5;
	sub.f64 	%fd12170, %fd12160, %fd6;
	mul.f64 	%fd12171, %fd12169, %fd12169;
	fma.rn.f64 	%fd12172, %fd12168, %fd12168, %fd12171;
	fma.rn.f64 	%fd12173, %fd12170, %fd12170, %fd12172;
	sqrt.rn.f64 	%fd12174, %fd12173;
	add.f64 	%fd12175, %fd12167, %fd12174;
	mul.f64 	%fd1647, %fd12175, 0d40C88B2F704A9409;
	abs.f64 	%fd1648, %fd1647;
	setp.eq.f64 	%p1009, %fd1648, 0d7FF0000000000000;
	@%p1009 bra 	$L__BB0_1139;
	mul.f64 	%fd12176, %fd1647, 0d3FE45F306DC9C883;
	cvt.rni.s32.f64 	%r4991, %fd12176;
	cvt.rn.f64.s32 	%fd12177, %r4991;
	fma.rn.f64 	%fd12178, %fd12177, 0dBFF921FB54442D18, %fd1647;
	fma.rn.f64 	%fd12179, %fd12177, 0dBC91A62633145C00, %fd12178;
	fma.rn.f64 	%fd21642, %fd12177, 0dB97B839A252049C0, %fd12179;
	setp.ltu.f64 	%p1010, %fd1648, 0d41E0000000000000;
	@%p1010 bra 	$L__BB0_1138;
	{ // callseq 252, 0
	.param .b64 param0;
	st.param.f64 	[param0], %fd1647;
	.param .align 16 .b8 retval0[16];
	call.uni (retval0), 
	__internal_trig_reduction_slowpathd, 
	(
	param0
	);
	ld.param.f64 	%fd21642, [retval0];
	ld.param.b32 	%r4991, [retval0+8];
	} // callseq 252
$L__BB0_1138:
	add.s32 	%r4992, %r4991, 1;
	bra.uni 	$L__BB0_1140;
$L__BB0_1139:
	mov.f64 	%fd12181, 0d0000000000000000;
	mul.rn.f64 	%fd21642, %fd1647, %fd12181;
	mov.b32 	%r4992, 1;
$L__BB0_1140:
	setp.eq.f64 	%p1011, %fd1648, 0d7FF0000000000000;
	shl.b32 	%r3315, %r4992, 6;
	cvt.u64.u32 	%rd1020, %r3315;
	and.b64  	%rd1021, %rd1020, 64;
	mov.u64 	%rd1022, __cudart_sin_cos_coeffs;
	add.s64 	%rd1023, %rd1022, %rd1021;
	mul.rn.f64 	%fd12182, %fd21642, %fd21642;
	and.b32  	%r3316, %r4992, 1;
	setp.eq.b32 	%p1012, %r3316, 1;
	selp.f64 	%fd12183, 0dBDA8FF8320FD8164, 0d3DE5DB65F9785EBA, %p1012;
	ld.global.nc.v2.f64 	{%fd12184, %fd12185}, [%rd1023];
	fma.rn.f64 	%fd12186, %fd12183, %fd12182, %fd12184;
	fma.rn.f64 	%fd12187, %fd12186, %fd12182, %fd12185;
	ld.global.nc.v2.f64 	{%fd12188, %fd12189}, [%rd1023+16];
	fma.rn.f64 	%fd12190, %fd12187, %fd12182, %fd12188;
	fma.rn.f64 	%fd12191, %fd12190, %fd12182, %fd12189;
	ld.global.nc.v2.f64 	{%fd12192, %fd12193}, [%rd1023+32];
	fma.rn.f64 	%fd12194, %fd12191, %fd12182, %fd12192;
	fma.rn.f64 	%fd12195, %fd12194, %fd12182, %fd12193;
	fma.rn.f64 	%fd12196, %fd12195, %fd21642, %fd21642;
	fma.rn.f64 	%fd12197, %fd12195, %fd12182, 0d3FF0000000000000;
	selp.f64 	%fd12198, %fd12197, %fd12196, %p1012;
	and.b32  	%r3317, %r4992, 2;
	setp.eq.s32 	%p1013, %r3317, 0;
	mov.f64 	%fd12199, 0d0000000000000000;
	sub.f64 	%fd12200, %fd12199, %fd12198;
	selp.f64 	%fd12201, %fd12198, %fd12200, %p1013;
	add.f64 	%fd1654, %fd1641, %fd12201;
	@%p1011 bra 	$L__BB0_1143;
	mul.f64 	%fd12202, %fd1647, 0d3FE45F306DC9C883;
	cvt.rni.s32.f64 	%r4993, %fd12202;
	cvt.rn.f64.s32 	%fd12203, %r4993;
	fma.rn.f64 	%fd12204, %fd12203, 0dBFF921FB54442D18, %fd1647;
	fma.rn.f64 	%fd12205, %fd12203, 0dBC91A62633145C00, %fd12204;
	fma.rn.f64 	%fd21643, %fd12203, 0dB97B839A252049C0, %fd12205;
	setp.ltu.f64 	%p1014, %fd1648, 0d41E0000000000000;
	@%p1014 bra 	$L__BB0_1144;
	{ // callseq 253, 0
	.param .b64 param0;
	st.param.f64 	[param0], %fd1647;
	.param .align 16 .b8 retval0[16];
	call.uni (retval0), 
	__internal_trig_reduction_slowpathd, 
	(
	param0
	);
	ld.param.f64 	%fd21643, [retval0];
	ld.param.b32 	%r4993, [retval0+8];
	} // callseq 253
	bra.uni 	$L__BB0_1144;
$L__BB0_1143:
	mov.f64 	%fd12207, 0d0000000000000000;
	mul.rn.f64 	%fd21643, %fd1647, %fd12207;
	mov.b32 	%r4993, 0;
$L__BB0_1144:
	shl.b32 	%r3320, %r4993, 6;
	cvt.u64.u32 	%rd1024, %r3320;
	and.b64  	%rd1025, %rd1024, 64;
	add.s64 	%rd1027, %rd1022, %rd1025;
	mul.rn.f64 	%fd12208, %fd21643, %fd21643;
	and.b32  	%r3321, %r4993, 1;
	setp.eq.b32 	%p1015, %r3321, 1;
	selp.f64 	%fd12209, 0dBDA8FF8320FD8164, 0d3DE5DB65F9785EBA, %p1015;
	ld.global.nc.v2.f64 	{%fd12210, %fd12211}, [%rd1027];
	fma.rn.f64 	%fd12212, %fd12209, %fd12208, %fd12210;
	fma.rn.f64 	%fd12213, %fd12212, %fd12208, %fd12211;
	ld.global.nc.v2.f64 	{%fd12214, %fd12215}, [%rd1027+16];
	fma.rn.f64 	%fd12216, %fd12213, %fd12208, %fd12214;
	fma.rn.f64 	%fd12217, %fd12216, %fd12208, %fd12215;
	ld.global.nc.v2.f64 	{%fd12218, %fd12219}, [%rd1027+32];
	fma.rn.f64 	%fd12220, %fd12217, %fd12208, %fd12218;
	fma.rn.f64 	%fd12221, %fd12220, %fd12208, %fd12219;
	fma.rn.f64 	%fd12222, %fd12221, %fd21643, %fd21643;
	fma.rn.f64 	%fd12223, %fd12221, %fd12208, 0d3FF0000000000000;
	selp.f64 	%fd12224, %fd12223, %fd12222, %p1015;
	and.b32  	%r3322, %r4993, 2;
	setp.eq.s32 	%p1016, %r3322, 0;
	mov.f64 	%fd12225, 0d0000000000000000;
	sub.f64 	%fd12226, %fd12225, %fd12224;
	selp.f64 	%fd12227, %fd12224, %fd12226, %p1016;
	add.f64 	%fd1659, %fd1646, %fd12227;
	ld.global.f64 	%fd12228, [%rd2+3048];
	ld.global.f64 	%fd12229, [%rd2+3056];
	ld.global.f64 	%fd12230, [%rd2+3064];
	sub.f64 	%fd12231, %fd12228, %fd1;
	sub.f64 	%fd12232, %fd12229, %fd2;
	sub.f64 	%fd12233, %fd12230, %fd3;
	mul.f64 	%fd12234, %fd12232, %fd12232;
	fma.rn.f64 	%fd12235, %fd12231, %fd12231, %fd12234;
	fma.rn.f64 	%fd12236, %fd12233, %fd12233, %fd12235;
	sqrt.rn.f64 	%fd12237, %fd12236;
	sub.f64 	%fd12238, %fd12228, %fd4;
	sub.f64 	%fd12239, %fd12229, %fd5;
	sub.f64 	%fd12240, %fd12230, %fd6;
	mul.f64 	%fd12241, %fd12239, %fd12239;
	fma.rn.f64 	%fd12242, %fd12238, %fd12238, %fd12241;
	fma.rn.f64 	%fd12243, %fd12240, %fd12240, %fd12242;
	sqrt.rn.f64 	%fd12244, %fd12243;
	add.f64 	%fd12245, %fd12237, %fd12244;
	mul.f64 	%fd1660, %fd12245, 0d40C88B2F704A9409;
	abs.f64 	%fd1661, %fd1660;
	setp.eq.f64 	%p1017, %fd1661, 0d7FF0000000000000;
	@%p1017 bra 	$L__BB0_1148;
	mul.f64 	%fd12246, %fd1660, 0d3FE45F306DC9C883;
	cvt.rni.s32.f64 	%r4994, %fd12246;
	cvt.rn.f64.s32 	%fd12247, %r4994;
	fma.rn.f64 	%fd12248, %fd12247, 0dBFF921FB54442D18, %fd1660;
	fma.rn.f64 	%fd12249, %fd12247, 0dBC91A62633145C00, %fd12248;
	fma.rn.f64 	%fd21645, %fd12247, 0dB97B839A252049C0, %fd12249;
	setp.ltu.f64 	%p1018, %fd1661, 0d41E0000000000000;
	@%p1018 bra 	$L__BB0_1147;
	{ // callseq 254, 0
	.param .b64 param0;
	st.param.f64 	[param0], %fd1660;
	.param .align 16 .b8 retval0[16];
	call.uni (retval0), 
	__internal_trig_reduction_slowpathd, 
	(
	param0
	);
	ld.param.f64 	%fd21645, [retval0];
	ld.param.b32 	%r4994, [retval0+8];
	} // callseq 254
$L__BB0_1147:
	add.s32 	%r4995, %r4994, 1;
	bra.uni 	$L__BB0_1149;
$L__BB0_1148:
	mov.f64 	%fd12251, 0d0000000000000000;
	mul.rn.f64 	%fd21645, %fd1660, %fd12251;
	mov.b32 	%r4995, 1;
$L__BB0_1149:
	setp.eq.f64 	%p1019, %fd1661, 0d7FF0000000000000;
	shl.b32 	%r3325, %r4995, 6;
	cvt.u64.u32 	%rd1028, %r3325;
	and.b64  	%rd1029, %rd1028, 64;
	mov.u64 	%rd1030, __cudart_sin_cos_coeffs;
	add.s64 	%rd1031, %rd1030, %rd1029;
	mul.rn.f64 	%fd12252, %fd21645, %fd21645;
	and.b32  	%r3326, %r4995, 1;
	setp.eq.b32 	%p1020, %r3326, 1;
	selp.f64 	%fd12253, 0dBDA8FF8320FD8164, 0d3DE5DB65F9785EBA, %p1020;
	ld.global.nc.v2.f64 	{%fd12254, %fd12255}, [%rd1031];
	fma.rn.f64 	%fd12256, %fd12253, %fd12252, %fd12254;
	fma.rn.f64 	%fd12257, %fd12256, %fd12252, %fd12255;
	ld.global.nc.v2.f64 	{%fd12258, %fd12259}, [%rd1031+16];
	fma.rn.f64 	%fd12260, %fd12257, %fd12252, %fd12258;
	fma.rn.f64 	%fd12261, %fd12260, %fd12252, %fd12259;
	ld.global.nc.v2.f64 	{%fd12262, %fd12263}, [%rd1031+32];
	fma.rn.f64 	%fd12264, %fd12261, %fd12252, %fd12262;
	fma.rn.f64 	%fd12265, %fd12264, %fd12252, %fd12263;
	fma.rn.f64 	%fd12266, %fd12265, %fd21645, %fd21645;
	fma.rn.f64 	%fd12267, %fd12265, %fd12252, 0d3FF0000000000000;
	selp.f64 	%fd12268, %fd12267, %fd12266, %p1020;
	and.b32  	%r3327, %r4995, 2;
	setp.eq.s32 	%p1021, %r3327, 0;
	mov.f64 	%fd12269, 0d0000000000000000;
	sub.f64 	%fd12270, %fd12269, %fd12268;
	selp.f64 	%fd12271, %fd12268, %fd12270, %p1021;
	add.f64 	%fd1667, %fd1654, %fd12271;
	@%p1019 bra 	$L__BB0_1152;
	mul.f64 	%fd12272, %fd1660, 0d3FE45F306DC9C883;
	cvt.rni.s32.f64 	%r4996, %fd12272;
	cvt.rn.f64.s32 	%fd12273, %r4996;
	fma.rn.f64 	%fd12274, %fd12273, 0dBFF921FB54442D18, %fd1660;
	fma.rn.f64 	%fd12275, %fd12273, 0dBC91A62633145C00, %fd12274;
	fma.rn.f64 	%fd21646, %fd12273, 0dB97B839A252049C0, %fd12275;
	setp.ltu.f64 	%p1022, %fd1661, 0d41E0000000000000;
	@%p1022 bra 	$L__BB0_1153;
	{ // callseq 255, 0
	.param .b64 param0;
	st.param.f64 	[param0], %fd1660;
	.param .align 16 .b8 retval0[16];
	call.uni (retval0), 
	__internal_trig_reduction_slowpathd, 
	(
	param0
	);
	ld.param.f64 	%fd21646, [retval0];
	ld.param.b32 	%r4996, [retval0+8];
	} // callseq 255
	bra.uni 	$L__BB0_1153;
$L__BB0_1152:
	mov.f64 	%fd12277, 0d0000000000000000;
	mul.rn.f64 	%fd21646, %fd1660, %fd12277;
	mov.b32 	%r4996, 0;
$L__BB0_1153:
	shl.b32 	%r3330, %r4996, 6;
	cvt.u64.u32 	%rd1032, %r3330;
	and.b64  	%rd1033, %rd1032, 64;
	add.s64 	%rd1035, %rd1030, %rd1033;
	mul.rn.f64 	%fd12278, %fd21646, %fd21646;
	and.b32  	%r3331, %r4996, 1;
	setp.eq.b32 	%p1023, %r3331, 1;
	selp.f64 	%fd12279, 0dBDA8FF8320FD8164, 0d3DE5DB65F9785EBA, %p1023;
	ld.global.nc.v2.f64 	{%fd12280, %fd12281}, [%rd1035];
	fma.rn.f64 	%fd12282, %fd12279, %fd12278, %fd12280;
	fma.rn.f64 	%fd12283, %fd12282, %fd12278, %fd12281;
	ld.global.nc.v2.f64 	{%fd12284, %fd12285}, [%rd1035+16];
	fma.rn.f64 	%fd12286, %fd12283, %fd12278, %fd12284;
	fma.rn.f64 	%fd12287, %fd12286, %fd12278, %fd12285;
	ld.global.nc.v2.f64 	{%fd12288, %fd12289}, [%rd1035+32];
	fma.rn.f64 	%fd12290, %fd12287, %fd12278, %fd12288;
	fma.rn.f64 	%fd12291, %fd12290, %fd12278, %fd12289;
	fma.rn.f64 	%fd12292, %fd12291, %fd21646, %fd21646;
	fma.rn.f64 	%fd12293, %fd12291, %fd12278, 0d3FF0000000000000;
	selp.f64 	%fd12294, %fd12293, %fd12292, %p1023;
	and.b32  	%r3332, %r4996, 2;
	setp.eq.s32 	%p1024, %r3332, 0;
	mov.f64 	%fd12295, 0d0000000000000000;
	sub.f64 	%fd12296, %fd12295, %fd12294;
	selp.f64 	%fd12297, %fd12294, %fd12296, %p1024;
	add.f64 	%fd1672, %fd1659, %fd12297;
	ld.global.f64 	%fd12298, [%rd2+3072];
	ld.global.f64 	%fd12299, [%rd2+3080];
	ld.global.f64 	%fd12300, [%rd2+3088];
	sub.f64 	%fd12301, %fd12298, %fd1;
	sub.f64 	%fd12302, %fd12299, %fd2;
	sub.f64 	%fd12303, %fd12300, %fd3;
	mul.f64 	%fd12304, %fd12302, %fd12302;
	fma.rn.f64 	%fd12305, %fd12301, %fd12301, %fd12304;
	fma.rn.f64 	%fd12306, %fd12303, %fd12303, %fd12305;
	sqrt.rn.f64 	%fd12307, %fd12306;
	sub.f64 	%fd12308, %fd12298, %fd4;
	sub.f64 	%fd12309, %fd12299, %fd5;
	sub.f64 	%fd12310, %fd12300, %fd6;
	mul.f64 	%fd12311, %fd12309, %fd12309;
	fma.rn.f64 	%fd12312, %fd12308, %fd12308, %fd12311;
	fma.rn.f64 	%fd12313, %fd12310, %fd12310, %fd12312;
	sqrt.rn.f64 	%fd12314, %fd12313;
	add.f64 	%fd12315, %fd12307, %fd12314;
	mul.f64 	%fd1673, %fd12315, 0d40C88B2F704A9409;
	abs.f64 	%fd1674, %fd1673;
	setp.eq.f64 	%p1025, %fd1674, 0d7FF0000000000000;
	@%p1025 bra 	$L__BB0_1157;
	mul.f64 	%fd12316, %fd1673, 0d3FE45F306DC9C883;
	cvt.rni.s32.f64 	%r4997, %fd12316;
	cvt.rn.f64.s32 	%fd12317, %r4997;
	fma.rn.f64 	%fd12318, %fd12317, 0dBFF921FB54442D18, %fd1673;
	fma.rn.f64 	%fd12319, %fd12317, 0dBC91A62633145C00, %fd12318;
	fma.rn.f64 	%fd21648, %fd12317, 0dB97B839A252049C0, %fd12319;
	setp.ltu.f64 	%p1026, %fd1674, 0d41E0000000000000;
	@%p1026 bra 	$L__BB0_1156;
	{ // callseq 256, 0
	.param .b64 param0;
	st.param.f64 	[param0], %fd1673;
	.param .align 16 .b8 retval0[16];
	call.uni (retval0), 
	__internal_trig_reduction_slowpathd, 
	(
	param0
	);
	ld.param.f64 	%fd21648, [retval0];
	ld.param.b32 	%r4997, [retval0+8];
	} // callseq 256
$L__BB0_1156:
	add.s32 	%r4998, %r4997, 1;
	bra.uni 	$L__BB0_1158;
$L__BB0_1157:
	mov.f64 	%fd12321, 0d0000000000000000;
	mul.rn.f64 	%fd21648, %fd1673, %fd12321;
	mov.b32 	%r4998, 1;
$L__BB0_1158:
	setp.eq.f64 	%p1027, %fd1674, 0d7FF0000000000000;
	shl.b32 	%r3335, %r4998, 6;
	cvt.u64.u32 	%rd1036, %r3335;
	and.b64  	%rd1037, %rd1036, 64;
	mov.u64 	%rd1038, __cudart_sin_cos_coeffs;
	add.s64 	%rd1039, %rd1038, %rd1037;
	mul.rn.f64 	%fd12322, %fd21648, %fd21648;
	and.b32  	%r3336, %r4998, 1;
	setp.eq.b32 	%p1028, %r3336, 1;
	selp.f64 	%fd12323, 0dBDA8FF8320FD8164, 0d3DE5DB65F9785EBA, %p1028;
	ld.global.nc.v2.f64 	{%fd12324, %fd12325}, [%rd1039];
	fma.rn.f64 	%fd12326, %fd12323, %fd12322, %fd12324;
	fma.rn.f64 	%fd12327, %fd12326, %fd12322, %fd12325;
	ld.global.nc.v2.f64 	{%fd12328, %fd12329}, [%rd1039+16];
	fma.rn.f64 	%fd12330, %fd12327, %fd12322, %fd12328;
	fma.rn.f64 	%fd12331, %fd12330, %fd12322, %fd12329;
	ld.global.nc.v2.f64 	{%fd12332, %fd12333}, [%rd1039+32];
	fma.rn.f64 	%fd12334, %fd12331, %fd12322, %fd12332;
	fma.rn.f64 	%fd12335, %fd12334, %fd12322, %fd12333;
	fma.rn.f64 	%fd12336, %fd12335, %fd21648, %fd21648;
	fma.rn.f64 	%fd12337, %fd12335, %fd12322, 0d3FF0000000000000;
	selp.f64 	%fd12338, %fd12337, %fd12336, %p1028;
	and.b32  	%r3337, %r4998, 2;
	setp.eq.s32 	%p1029, %r3337, 0;
	mov.f64 	%fd12339, 0d0000000000000000;
	sub.f64 	%fd12340, %fd12339, %fd12338;
	selp.f64 	%fd12341, %fd12338, %fd12340, %p1029;
	add.f64 	%fd1680, %fd1667, %fd12341;
	@%p1027 bra 	$L__BB0_1161;
	mul.f64 	%fd12342, %fd1673, 0d3FE45F306DC9C883;
	cvt.rni.s32.f64 	%r4999, %fd12342;
	cvt.rn.f64.s32 	%fd12343, %r4999;
	fma.rn.f64 	%fd12344, %fd12343, 0dBFF921FB54442D18, %fd1673;
	fma.rn.f64 	%fd12345, %fd12343, 0dBC91A62633145C00, %fd12344;
	fma.rn.f64 	%fd21649, %fd12343, 0dB97B839A252049C0, %fd12345;
	setp.ltu.f64 	%p1030, %fd1674, 0d41E0000000000000;
	@%p1030 bra 	$L__BB0_1162;
	{ // callseq 257, 0
	.param .b64 param0;
	st.param.f64 	[param0], %fd1673;
	.param .align 16 .b8 retval0[16];
	call.uni (retval0), 
	__internal_trig_reduction_slowpathd, 
	(
	param0
	);
	ld.param.f64 	%fd21649, [retval0];
	ld.param.b32 	%r4999, [retval0+8];
	} // callseq 257
	bra.uni 	$L__BB0_1162;
$L__BB0_1161:
	mov.f64 	%fd12347, 0d0000000000000000;
	mul.rn.f64 	%fd21649, %fd1673, %fd12347;
	mov.b32 	%r4999, 0;
$L__BB0_1162:
	shl.b32 	%r3340, %r4999, 6;
	cvt.u64.u32 	%rd1040, %r3340;
	and.b64  	%rd1041, %rd1040, 64;
	add.s64 	%rd1043, %rd1038, %rd1041;
	mul.rn.f64 	%fd12348, %fd21649, %fd21649;
	and.b32  	%r3341, %r4999, 1;
	setp.eq.b32 	%p1031, %r3341, 1;
	selp.f64 	%fd12349, 0dBDA8FF8320FD8164, 0d3DE5DB65F9785EBA, %p1031;
	ld.global.nc.v2.f64 	{%fd12350, %fd12351}, [%rd1043];
	fma.rn.f64 	%fd12352, %fd12349, %fd12348, %fd12350;
	fma.rn.f64 	%fd12353, %fd12352, %fd12348, %fd12351;
	ld.global.nc.v2.f64 	{%fd12354, %fd12355}, [%rd1043+16];
	fma.rn.f64 	%fd12356, %fd12353, %fd12348, %fd12354;
	fma.rn.f64 	%fd12357, %fd12356, %fd12348, %fd12355;
	ld.global.nc.v2.f64 	{%fd12358, %fd12359}, [%rd1043+32];
	fma.rn.f64 	%fd12360, %fd12357, %fd12348, %fd12358;
	fma.rn.f64 	%fd12361, %fd12360, %fd12348, %fd12359;
	fma.rn.f64 	%fd12362, %fd12361, %fd21649, %fd21649;
	fma.rn.f64 	%fd12363, %fd12361, %fd12348, 0d3FF0000000000000;
	selp.f64 	%fd12364, %fd12363, %fd12362, %p1031;
	and.b32  	%r3342, %r4999, 2;
	setp.eq.s32 	%p1032, %r3342, 0;
	mov.f64 	%fd12365, 0d0000000000000000;
	sub.f64 	%fd12366, %fd12365, %fd12364;
	selp.f64 	%fd12367, %fd12364, %fd12366, %p1032;
	add.f64 	%fd1685, %fd1672, %fd12367;
	ld.global.f64 	%fd12368, [%rd2+3096];
	ld.global.f64 	%fd12369, [%rd2+3104];
	ld.global.f64 	%fd12370, [%rd2+3112];
	sub.f64 	%fd12371, %fd12368, %fd1;
	sub.f64 	%fd12372, %fd12369, %fd2;
	sub.f64 	%fd12373, %fd12370, %fd3;
	mul.f64 	%fd12374, %fd12372, %fd12372;
	fma.rn.f64 	%fd12375, %fd12371, %fd12371, %fd12374;
	fma.rn.f64 	%fd12376, %fd12373, %fd12373, %fd12375;
	sqrt.rn.f64 	%fd12377, %fd12376;
	sub.f64 	%fd12378, %fd12368, %fd4;
	sub.f64 	%fd12379, %fd12369, %fd5;
	sub.f64 	%fd12380, %fd12370, %fd6;
	mul.f64 	%fd12381, %fd12379, %fd12379;
	fma.rn.f64 	%fd12382, %fd12378, %fd12378, %fd12381;
	fma.rn.f64 	%fd12383, %fd12380, %fd12380, %fd12382;
	sqrt.rn.f64 	%fd12384, %fd12383;
	add.f64 	%fd12385, %fd12377, %fd12384;
	mul.f64 	%fd1686, %fd12385, 0d40C88B2F704A9409;
	abs.f64 	%fd1687, %fd1686;
	setp.eq.f64 	%p1033, %fd1687, 0d7FF0000000000000;
	@%p1033 bra 	$L__BB0_1166;
	mul.f64 	%fd12386, %fd1686, 0d3FE45F306DC9C883;
	cvt.rni.s32.f64 	%r5000, %fd12386;
	cvt.rn.f64.s32 	%fd12387, %r5000;
	fma.rn.f64 	%fd12388, %fd12387, 0dBFF921FB54442D18, %fd1686;
	fma.rn.f64 	%fd12389, %fd12387, 0dBC91A62633145C00, %fd12388;
	fma.rn.f64 	%fd21651, %fd12387, 0dB97B839A252049C0, %fd12389;
	setp.ltu.f64 	%p1034, %fd1687, 0d41E0000000000000;
	@%p1034 bra 	$L__BB0_1165;
	{ // callseq 258, 0
	.param .b64 param0;
	st.param.f64 	[param0], %fd1686;
	.param .align 16 .b8 retval0[16];
	call.uni (retval0), 
	__internal_trig_reduction_slowpathd, 
	(
	param0
	);
	ld.param.f64 	%fd21651, [retval0];
	ld.param.b32 	%r5000, [retval0+8];
	} // callseq 258
$L__BB0_1165:
	add.s32 	%r5001, %r5000, 1;
	bra.uni 	$L__BB0_1167;
$L__BB0_1166:
	mov.f64 	%fd12391, 0d0000000000000000;
	mul.rn.f64 	%fd21651, %fd1686, %fd12391;
	mov.b32 	%r5001, 1;
$L__BB0_1167:
	setp.eq.f64 	%p1035, %fd1687, 0d7FF0000000000000;
	shl.b32 	%r3345, %r5001, 6;
	cvt.u64.u32 	%rd1044, %r3345;
	and.b64  	%rd1045, %rd1044, 64;
	mov.u64 	%rd1046, __cudart_sin_cos_coeffs;
	add.s64 	%rd1047, %rd1046, %rd1045;
	mul.rn.f64 	%fd12392, %fd21651, %fd21651;
	and.b32  	%r3346, %r5001, 1;
	setp.eq.b32 	%p1036, %r3346, 1;
	selp.f64 	%fd12393, 0dBDA8FF8320FD8164, 0d3DE5DB65F9785EBA, %p1036;
	ld.global.nc.v2.f64 	{%fd12394, %fd12395}, [%rd1047];
	fma.rn.f64 	%fd12396, %fd12393, %fd12392, %fd12394;
	fma.rn.f64 	%fd12397, %fd12396, %fd12392, %fd12395;
	ld.global.nc.v2.f64 	{%fd12398, %fd12399}, [%rd1047+16];
	fma.rn.f64 	%fd12400, %fd12397, %fd12392, %fd12398;
	fma.rn.f64 	%fd12401, %fd12400, %fd12392, %fd12399;
	ld.global.nc.v2.f64 	{%fd12402, %fd12403}, [%rd1047+32];
	fma.rn.f64 	%fd12404, %fd12401, %fd12392, %fd12402;
	fma.rn.f64 	%fd12405, %fd12404, %fd12392, %fd12403;
	fma.rn.f64 	%fd12406, %fd12405, %fd21651, %fd21651;
	fma.rn.f64 	%fd12407, %fd12405, %fd12392, 0d3FF0000000000000;
	selp.f64 	%fd12408, %fd12407, %fd12406, %p1036;
	and.b32  	%r3347, %r5001, 2;
	setp.eq.s32 	%p1037, %r3347, 0;
	mov.f64 	%fd12409, 0d0000000000000000;
	sub.f64 	%fd12410, %fd12409, %fd12408;
	selp.f64 	%fd12411, %fd12408, %fd12410, %p1037;
	add.f64 	%fd1693, %fd1680, %fd12411;
	@%p1035 bra 	$L__BB0_1170;
	mul.f64 	%fd12412, %fd1686, 0d3FE45F306DC9C883;
	cvt.rni.s32.f64 	%r5002, %fd12412;
	cvt.rn.f64.s32 	%fd12413, %r5002;
	fma.rn.f64 	%fd12414, %fd12413, 0dBFF921FB54442D18, %fd1686;
	fma.rn.f64 	%fd12415, %fd12413, 0dBC91A62633145C00, %fd12414;
	fma.rn.f64 	%fd21652, %fd12413, 0dB97B839A252049C0, %fd12415;
	setp.ltu.f64 	%p1038, %fd1687, 0d41E0000000000000;
	@%p1038 bra 	$L__BB0_1171;
	{ // callseq 259, 0
	.param .b64 param0;
	st.param.f64 	[param0], %fd1686;
	.param .align 16 .b8 retval0[16];
	call.uni (retval0), 
	__internal_trig_reduction_slowpathd, 
	(
	param0
	);
	ld.param.f64 	%fd21652, [retval0];
	ld.param.b32 	%r5002, [retval0+8];
	} // callseq 259
	bra.uni 	$L__BB0_1171;
$L__BB0_1170:
	mov.f64 	%fd12417, 0d0000000000000000;
	mul.rn.f64 	%fd21652, %fd1686, %fd12417;
	mov.b32 	%r5002, 0;
$L__BB0_1171:
	shl.b32 	%r3350, %r5002, 6;
	cvt.u64.u32 	%rd1048, %r3350;
	and.b64  	%rd1049, %rd1048, 64;
	add.s64 	%rd1051, %rd1046, %rd1049;
	mul.rn.f64 	%fd12418, %fd21652, %fd21652;
	and.b32  	%r3351, %r5002, 1;
	setp.eq.b32 	%p1039, %r3351, 1;
	selp.f64 	%fd12419, 0dBDA8FF8320FD8164, 0d3DE5DB65F9785EBA, %p1039;
	ld.global.nc.v2.f64 	{%fd12420, %fd12421}, [%rd1051];
	fma.rn.f64 	%fd12422, %fd12419, %fd12418, %fd12420;
	fma.rn.f64 	%fd12423, %fd12422, %fd12418, %fd12421;
	ld.global.nc.v2.f64 	{%fd12424, %fd12425}, [%rd1051+16];
	fma.rn.f64 	%fd12426, %fd12423, %fd12418, %fd12424;
	fma.rn.f64 	%fd12427, %fd12426, %fd12418, %fd12425;
	ld.global.nc.v2.f64 	{%fd12428, %fd12429}, [%rd1051+32];
	fma.rn.f64 	%fd12430, %fd12427, %fd12418, %fd12428;
	fma.rn.f64 	%fd12431, %fd12430, %fd12418, %fd12429;
	fma.rn.f64 	%fd12432, %fd12431, %fd21652, %fd21652;
	fma.rn.f64 	%fd12433, %fd12431, %fd12418, 0d3FF0000000000000;
	selp.f64 	%fd12434, %fd12433, %fd12432, %p1039;
	and.b32  	%r3352, %r5002, 2;
	setp.eq.s32 	%p1040, %r3352, 0;
	mov.f64 	%fd12435, 0d0000000000000000;
	sub.f64 	%fd12436, %fd12435, %fd12434;
	selp.f64 	%fd12437, %fd12434, %fd12436, %p1040;
	add.f64 	%fd1698, %fd1685, %fd12437;
	ld.global.f64 	%fd12438, [%rd2+3120];
	ld.global.f64 	%fd12439, [%rd2+3128];
	ld.global.f64 	%fd12440, [%rd2+3136];
	sub.f64 	%fd12441, %fd12438, %fd1;
	sub.f64 	%fd12442, %fd12439, %fd2;
	sub.f64 	%fd12443, %fd12440, %fd3;
	mul.f64 	%fd12444, %fd12442, %fd12442;
	fma.rn.f64 	%fd12445, %fd12441, %fd12441, %fd12444;
	fma.rn.f64 	%fd12446, %fd12443, %fd12443, %fd12445;
	sqrt.rn.f64 	%fd12447, %fd12446;
	sub.f64 	%fd12448, %fd12438, %fd4;
	sub.f64 	%fd12449, %fd12439, %fd5;
	sub.f64 	%fd12450, %fd12440, %fd6;
	mul.f64 	%fd12451, %fd12449, %fd12449;
	fma.rn.f64 	%fd12452, %fd12448, %fd12448, %fd12451;
	fma.rn.f64 	%fd12453, %fd12450, %fd12450, %fd12452;
	sqrt.rn.f64 	%fd12454, %fd12453;
	add.f64 	%fd12455, %fd12447, %fd12454;
	mul.f64 	%fd1699, %fd12455, 0d40C88B2F704A9409;
	abs.f64 	%fd1700, %fd1699;
	setp.eq.f64 	%p1041, %fd1700, 0d7FF0000000000000;
	@%p1041 bra 	$L__BB0_1175;
	mul.f64 	%fd12456, %fd1699, 0d3FE45F306DC9C883;
	cvt.rni.s32.f64 	%r5003, %fd12456;
	cvt.rn.f64.s32 	%fd12457, %r5003;
	fma.rn.f64 	%fd12458, %fd12457, 0dBFF921FB54442D18, %fd1699;
	fma.rn.f64 	%fd12459, %fd12457, 0dBC91A62633145C00, %fd12458;
	fma.rn.f64 	%fd21654, %fd12457, 0dB97B839A252049C0, %fd12459;
	setp.ltu.f64 	%p1042, %fd1700, 0d41E0000000000000;
	@%p1042 bra 	$L__BB0_1174;
	{ // callseq 260, 0
	.param .b64 param0;
	st.param.f64 	[param0], %fd1699;
	.param .align 16 .b8 retval0[16];
	call.uni (retval0), 
	__internal_trig_reduction_slowpathd, 
	(
	param0
	);
	ld.param.f64 	%fd21654, [retval0];
	ld.param.b32 	%r5003, [retval0+8];
	} // callseq 260
$L__BB0_1174:
	add.s32 	%r5004, %r5003, 1;
	bra.uni 	$L__BB0_1176;
$L__BB0_1175:
	mov.f64 	%fd12461, 0d0000000000000000;
	mul.rn.f64 	%fd21654, %fd1699, %fd12461;
	mov.b32 	%r5004, 1;
$L__BB0_1176:
	setp.eq.f64 	%p1043, %fd1700, 0d7FF0000000000000;
	shl.b32 	%r3355, %r5004, 6;
	cvt.u64.u32 	%rd1052, %r3355;
	and.b64  	%rd1053, %rd1052, 64;
	mov.u64 	%rd1054, __cudart_sin_cos_coeffs;
	add.s64 	%rd1055, %rd1054, %rd1053;
	mul.rn.f64 	%fd12462, %fd21654, %fd21654;
	and.b32  	%r3356, %r5004, 1;
	setp.eq.b32 	%p1044, %r3356, 1;
	selp.f64 	%fd12463, 0dBDA8FF8320FD8164, 0d3DE5DB65F9785EBA, %p1044;
	ld.global.nc.v2.f64 	{%fd12464, %fd12465}, [%rd1055];
	fma.rn.f64 	%fd12466, %fd12463, %fd12462, %fd12464;
	fma.rn.f64 	%fd12467, %fd12466, %fd12462, %fd12465;
	ld.global.nc.v2.f64 	{%fd12468, %fd12469}, [%rd1055+16];
	fma.rn.f64 	%fd12470, %fd12467, %fd12462, %fd12468;
	fma.rn.f64 	%fd12471, %fd12470, %fd12462, %fd12469;
	ld.global.nc.v2.f64 	{%fd12472, %fd12473}, [%rd1055+32];
	fma.rn.f64 	%fd12474, %fd12471, %fd12462, %fd12472;
	fma.rn.f64 	%fd12475, %fd12474, %fd12462, %fd12473;
	fma.rn.f64 	%fd12476, %fd12475, %fd21654, %fd21654;
	fma.rn.f64 	%fd12477, %fd12475, %fd12462, 0d3FF0000000000000;
	selp.f64 	%fd12478, %fd12477, %fd12476, %p1044;
	and.b32  	%r3357, %r5004, 2;
	setp.eq.s32 	%p1045, %r3357, 0;
	mov.f64 	%fd12479, 0d0000000000000000;
	sub.f64 	%fd12480, %fd12479, %fd12478;
	selp.f64 	%fd12481, %fd12478, %fd12480, %p1045;
	add.f64 	%fd1706, %fd1693, %fd12481;
	@%p1043 bra 	$L__BB0_1179;
	mul.f64 	%fd12482, %fd1699, 0d3FE45F306DC9C883;
	cvt.rni.s32.f64 	%r5005, %fd12482;
	cvt.rn.f64.s32 	%fd12483, %r5005;
	fma.rn.f64 	%fd12484, %fd12483, 0dBFF921FB54442D18, %fd1699;
	fma.rn.f64 	%fd12485, %fd12483, 0dBC91A62633145C00, %fd12484;
	fma.rn.f64 	%fd21655, %fd12483, 0dB97B839A252049C0, %fd12485;
	setp.ltu.f64 	%p1046, %fd1700, 0d41E0000000000000;
	@%p1046 bra 	$L__BB0_1180;
	{ // callseq 261, 0
	.param .b64 param0;
	st.param.f64 	[param0], %fd1699;
	.param .align 16 .b8 retval0[16];
	call.uni (retval0), 
	__internal_trig_reduction_slowpathd, 
	(
	param0
	);
	ld.param.f64 	%fd21655, [retval0];
	ld.param.b32 	%r5005, [retval0+8];
	} // callseq 261
	bra.uni 	$L__BB0_1180;
$L__BB0_1179:
	mov.f64 	%fd12487, 0d0000000000000000;
	mul.rn.f64 	%fd21655, %fd1699, %fd12487;
	mov.b32 	%r5005, 0;
$L__BB0_1180:
	shl.b32 	%r3360, %r5005, 6;
	cvt.u64.u32 	%rd1056, %r3360;
	and.b64  	%rd1057, %rd1056, 64;
	add.s64 	%rd1059, %rd1054, %rd1057;
	mul.rn.f64 	%fd12488, %fd21655, %fd21655;
	and.b32  	%r3361, %r5005, 1;
	setp.eq.b32 	%p1047, %r3361, 1;
	selp.f64 	%fd12489, 0dBDA8FF8320FD8164, 0d3DE5DB65F9785EBA, %p1047;
	ld.global.nc.v2.f64 	{%fd12490, %fd12491}, [%rd1059];
	fma.rn.f64 	%fd12492, %fd12489, %fd12488, %fd12490;
	fma.rn.f64 	%fd12493, %fd12492, %fd12488, %fd12491;
	ld.global.nc.v2.f64 	{%fd12494, %fd12495}, [%rd1059+16];
	fma.rn.f64 	%fd12496, %fd12493, %fd12488, %fd12494;
	fma.rn.f64 	%fd12497, %fd12496, %fd12488, %fd12495;
	ld.global.nc.v2.f64 	{%fd12498, %fd12499}, [%rd1059+32];
	fma.rn.f64 	%fd12500, %fd12497, %fd12488, %fd12498;
	fma.rn.f64 	%fd12501, %fd12500, %fd12488, %fd12499;
	fma.rn.f64 	%fd12502, %fd12501, %fd21655, %fd21655;
	fma.rn.f64 	%fd12503, %fd12501, %fd12488, 0d3FF0000000000000;
	selp.f64 	%fd12504, %fd12503, %fd12502, %p1047;
	and.b32  	%r3362, %r5005, 2;
	setp.eq.s32 	%p1048, %r3362, 0;
	mov.f64 	%fd12505, 0d0000000000000000;
	sub.f64 	%fd12506, %fd12505, %fd12504;
	selp.f64 	%fd12507, %fd12504, %fd12506, %p1048;
	add.f64 	%fd1711, %fd1698, %fd12507;
	ld.global.f64 	%fd12508, [%rd2+3144];
	ld.global.f64 	%fd12509, [%rd2+3152];
	ld.global.f64 	%fd12510, [%rd2+3160];
	sub.f64 	%fd12511, %fd12508, %fd1;
	sub.f64 	%fd12512, %fd12509, %fd2;
	sub.f64 	%fd12513, %fd12510, %fd3;
	mul.f64 	%fd12514, %fd12512, %fd12512;
	fma.rn.f64 	%fd12515, %fd12511, %fd12511, %fd12514;
	fma.rn.f64 	%fd12516, %fd12513, %fd12513, %fd12515;
	sqrt.rn.f64 	%fd12517, %fd12516;
	sub.f64 	%fd12518, %fd12508, %fd4;
	sub.f64 	%fd12519, %fd12509, %fd5;
	sub.f64 	%fd12520, %fd12510, %fd6;
	mul.f64 	%fd12521, %fd12519, %fd12519;
	fma.rn.f64 	%fd12522, %fd12518, %fd12518, %fd12521;
	fma.rn.f64 	%fd12523, %fd12520, %fd12520, %fd12522;
	sqrt.rn.f64 	%fd12524, %fd12523;
	add.f64 	%fd12525, %fd12517, %fd12524;
	mul.f64 	%fd1712, %fd12525, 0d40C88B2F704A9409;
	abs.f64 	%fd1713, %fd1712;
	setp.eq.f64 	%p1049, %fd1713, 0d7FF0000000000000;
	@%p1049 bra 	$L__BB0_1184;
	mul.f64 	%fd12526, %fd1712, 0d3FE45F306DC9C883;
	cvt.rni.s32.f64 	%r5006, %fd12526;
	cvt.rn.f64.s32 	%fd12527, %r5006;
	fma.rn.f64 	%fd12528, %fd12527, 0dBFF921FB54442D18, %fd1712;
	fma.rn.f64 	%fd12529, %fd12527, 0dBC91A62633145C00, %fd12528;
	fma.rn.f64 	%fd21657, %fd12527, 0dB97B839A252049C0, %fd12529;
	setp.ltu.f64 	%p1050, %fd1713, 0d41E0000000000000;
	@%p1050 bra 	$L__BB0_1183;
	{ // callseq 262, 0
	.param .b64 param0;
	st.param.f64 	[param0], %fd1712;
	.param .align 16 .b8 retval0[16];
	call.uni (retval0), 
	__internal_trig_reduction_slowpathd, 
	(
	param0
	);
	ld.param.f64 	%fd21657, [retval0];
	ld.param.b32 	%r5006, [retval0+8];
	} // callseq 262
$L__BB0_1183:
	add.s32 	%r5007, %r5006, 1;
	bra.uni 	$L__BB0_1185;
$L__BB0_1184:
	mov.f64 	%fd12531, 0d0000000000000000;
	mul.rn.f64 	%fd21657, %fd1712, %fd12531;
	mov.b32 	%r5007, 1;
$L__BB0_1185:
	setp.eq.f64 	%p1051, %fd1713, 0d7FF0000000000000;
	shl.b32 	%r3365, %r5007, 6;
	cvt.u64.u32 	%rd1060, %r3365;
	and.b64  	%rd1061, %rd1060, 64;
	mov.u64 	%rd1062, __cudart_sin_cos_coeffs;
	add.s64 	%rd1063, %rd1062, %rd1061;
	mul.rn.f64 	%fd12532, %fd21657, %fd21657;
	and.b32  	%r3366, %r5007, 1;
	setp.eq.b32 	%p1052, %r3366, 1;
	selp.f64 	%fd12533, 0dBDA8FF8320FD8164, 0d3DE5DB65F9785EBA, %p1052;
	ld.global.nc.v2.f64 	{%fd12534, %fd12535}, [%rd1063];
	fma.rn.f64 	%fd12536, %fd12533, %fd12532, %fd12534;
	fma.rn.f64 	%fd12537, %fd12536, %fd12532, %fd12535;
	ld.global.nc.v2.f64 	{%fd12538, %fd12539}, [%rd1063+16];
	fma.rn.f64 	%fd12540, %fd12537, %fd12532, %fd12538;
	fma.rn.f64 	%fd12541, %fd12540, %fd12532, %fd12539;
	ld.global.nc.v2.f64 	{%fd12542, %fd12543}, [%rd1063+32];
	fma.rn.f64 	%fd12544, %fd12541, %fd12532, %fd12542;
	fma.rn.f64 	%fd12545, %fd12544, %fd12532, %fd12543;
	fma.rn.f64 	%fd12546, %fd12545, %fd21657, %fd21657;
	fma.rn.f64 	%fd12547, %fd12545, %fd12532, 0d3FF0000000000000;
	selp.f64 	%fd12548, %fd12547, %fd12546, %p1052;
	and.b32  	%r3367, %r5007, 2;
	setp.eq.s32 	%p1053, %r3367, 0;
	mov.f64 	%fd12549, 0d0000000000000000;
	sub.f64 	%fd12550, %fd12549, %fd12548;
	selp.f64 	%fd12551, %fd12548, %fd12550, %p1053;
	add.f64 	%fd1719, %fd1706, %fd12551;
	@%p1051 bra 	$L__BB0_1188;
	mul.f64 	%fd12552, %fd1712, 0d3FE45F306DC9C883;
	cvt.rni.s32.f64 	%r5008, %fd12552;
	cvt.rn.f64.s32 	%fd12553, %r5008;
	fma.rn.f64 	%fd12554, %fd12553, 0dBFF921FB54442D18, %fd1712;
	fma.rn.f64 	%fd12555, %fd12553, 0dBC91A62633145C00, %fd12554;
	fma.rn.f64 	%fd21658, %fd12553, 0dB97B839A252049C0, %fd12555;
	setp.ltu.f64 	%p1054, %fd1713, 0d41E0000000000000;
	@%p1054 bra 	$L__BB0_1189;
	{ // callseq 263, 0
	.param .b64 param0;
	st.param.f64 	[param0], %fd1712;
	.param .align 16 .b8 retval0[16];
	call.uni (retval0), 
	__internal_trig_reduction_slowpathd, 
	(
	param0
	);
	ld.param.f64 	%fd21658, [retval0];
	ld.param.b32 	%r5008, [retval0+8];
	} // callseq 263
	bra.uni 	$L__BB0_1189;
$L__BB0_1188:
	mov.f64 	%fd12557, 0d0000000000000000;
	mul.rn.f64 	%fd21658, %fd1712, %fd12557;
	mov.b32 	%r5008, 0;
$L__BB0_1189:
	shl.b32 	%r3370, %r5008, 6;
	cvt.u64.u32 	%rd1064, %r3370;
	and.b64  	%rd1065, %rd1064, 64;
	add.s64 	%rd1067, %rd1062, %rd1065;
	mul.rn.f64 	%fd12558, %fd21658, %fd21658;
	and.b32  	%r3371, %r5008, 1;
	setp.eq.b32 	%p1055, %r3371, 1;
	selp.f64 	%fd12559, 0dBDA8FF8320FD8164, 0d3DE5DB65F9785EBA, %p1055;
	ld.global.nc.v2.f64 	{%fd12560, %fd12561}, [%rd1067];
	fma.rn.f64 	%fd12562, %fd12559, %fd12558, %fd12560;
	fma.rn.f64 	%fd12563, %fd12562, %fd12558, %fd12561;
	ld.global.nc.v2.f64 	{%fd12564, %fd12565}, [%rd1067+16];
	fma.rn.f64 	%fd12566, %fd12563, %fd12558, %fd12564;
	fma.rn.f64 	%fd12567, %fd12566, %fd12558, %fd12565;
	ld.global.nc.v2.f64 	{%fd12568, %fd12569}, [%rd1067+32];
	fma.rn.f64 	%fd12570, %fd12567, %fd12558, %fd12568;
	fma.rn.f64 	%fd12571, %fd12570, %fd12558, %fd12569;
	fma.rn.f64 	%fd12572, %fd12571, %fd21658, %fd21658;
	fma.rn.f64 	%fd12573, %fd12571, %fd12558, 0d3FF0000000000000;
	selp.f64 	%fd12574, %fd12573, %fd12572, %p1055;
	and.b32  	%r3372, %r5008, 2;
	setp.eq.s32 	%p1056, %r3372, 0;
	mov.f64 	%fd12575, 0d0000000000000000;
	sub.f64 	%fd12576, %fd12575, %fd12574;
	selp.f64 	%fd12577, %fd12574, %fd12576, %p1056;
	add.f64 	%fd1724, %fd1711, %fd12577;
	ld.global.f64 	%fd12578, [%rd2+3168];
	ld.global.f64 	%fd12579, [%rd2+3176];
	ld.global.f64 	%fd12580, [%rd2+3184];
	sub.f64 	%fd12581, %fd12578, %fd1;
	sub.f64 	%fd12582, %fd12579, %fd2;
	sub.f64 	%fd12583, %fd12580, %fd3;
	mul.f64 	%fd12584, %fd12582, %fd12582;
	fma.rn.f64 	%fd12585, %fd12581, %fd12581, %fd12584;
	fma.rn.f64 	%fd12586, %fd12583, %fd12583, %fd12585;
	sqrt.rn.f64 	%fd12587, %fd12586;
	sub.f64 	%fd12588, %fd12578, %fd4;
	sub.f64 	%fd12589, %fd12579, %fd5;
	sub.f64 	%fd12590, %fd12580, %fd6;
	mul.f64 	%fd12591, %fd12589, %fd12589;
	fma.rn.f64 	%fd12592, %fd12588, %fd12588, %fd12591;
	fma.rn.f64 	%fd12593, %fd12590, %fd12590, %fd12592;
	sqrt.rn.f64 	%fd12594, %fd12593;
	add.f64 	%fd12595, %fd12587, %fd12594;
	mul.f64 	%fd1725, %fd12595, 0d40C88B2F704A9409;
	abs.f64 	%fd1726, %fd1725;
	setp.eq.f64 	%p1057, %fd1726, 0d7FF0000000000000;
	@%p1057 bra 	$L__BB0_1193;
	mul.f64 	%fd12596, %fd1725, 0d3FE45F306DC9C883;
	cvt.rni.s32.f64 	%r5009, %fd12596;
	cvt.rn.f64.s32 	%fd12597, %r5009;
	fma.rn.f64 	%fd12598, %fd12597, 0dBFF921FB54442D18, %fd1725;
	fma.rn.f64 	%fd12599, %fd12597, 0dBC91A62633145C00, %fd12598;
	fma.rn.f64 	%fd21660, %fd12597, 0dB97B839A252049C0, %fd12599;
	setp.ltu.f64 	%p1058, %fd1726, 0d41E0000000000000;
	@%p1058 bra 	$L__BB0_1192;
	{ // callseq 264, 0
	.param .b64 param0;
	st.param.f64 	[param0], %fd1725;
	.param .align 16 .b8 retval0[16];
	call.uni (retval0), 
	__internal_trig_reduction_slowpathd, 
	(
	param0
	);
	ld.param.f64 	%fd21660, [retval0];
	ld.param.b32 	%r5009, [retval0+8];
	} // callseq 264
$L__BB0_1192:
	add.s32 	%r5010, %r5009, 1;
	bra.uni 	$L__BB0_1194;
$L__BB0_1193:
	mov.f64 	%fd12601, 0d0000000000000000;
	mul.rn.f64 	%fd21660, %fd1725, %fd12601;
	mov.b32 	%r5010, 1;
$L__BB0_1194:
	setp.eq.f64 	%p1059, %fd1726, 0d7FF0000000000000;
	shl.b32 	%r3375, %r5010, 6;
	cvt.u64.u32 	%rd1068, %r3375;
	and.b64  	%rd1069, %rd1068, 64;
	mov.u64 	%rd1070, __cudart_sin_cos_coeffs;
	add.s64 	%rd1071, %rd1070, %rd1069;
	mul.rn.f64 	%fd12602, %fd21660, %fd21660;
	and.b32  	%r3376, %r5010, 1;
	setp.eq.b32 	%p1060, %r3376, 1;
	selp.f64 	%fd12603, 0dBDA8FF8320FD8164, 0d3DE5DB65F9785EBA, %p1060;
	ld.global.nc.v2.f64 	{%fd12604, %fd12605}, [%rd1071];
	fma.rn.f64 	%fd12606, %fd12603, %fd12602, %fd12604;
	fma.rn.f64 	%fd12607, %fd12606, %fd12602, %fd12605;
	ld.global.nc.v2.f64 	{%fd12608, %fd12609}, [%rd1071+16];
	fma.rn.f64 	%fd12610, %fd12607, %fd12602, %fd12608;
	fma.rn.f64 	%fd12611, %fd12610, %fd12602, %fd12609;
	ld.global.nc.v2.f64 	{%fd12612, %fd12613}, [%rd1071+32];
	fma.rn.f64 	%fd12614, %fd12611, %fd12602, %fd12612;
	fma.rn.f64 	%fd12615, %fd12614, %fd12602, %fd12613;
	fma.rn.f64 	%fd12616, %fd12615, %fd21660, %fd21660;
	fma.rn.f64 	%fd12617, %fd12615, %fd12602, 0d3FF0000000000000;
	selp.f64 	%fd12618, %fd12617, %fd12616, %p1060;
	and.b32  	%r3377, %r5010, 2;
	setp.eq.s32 	%p1061, %r3377, 0;
	mov.f64 	%fd12619, 0d0000000000000000;
	sub.f64 	%fd12620, %fd12619, %fd12618;
	selp.f64 	%fd12621, %fd12618, %fd12620, %p1061;
	add.f64 	%fd1732, %fd1719, %fd12621;
	@%p1059 bra 	$L__BB0_1197;
	mul.f64 	%fd12622, %fd1725, 0d3FE45F306DC9C883;
	cvt.rni.s32.f64 	%r5011, %fd12622;
	cvt.rn.f64.s32 	%fd12623, %r5011;
	fma.rn.f64 	%fd12624, %fd12623, 0dBFF921FB54442D18, %fd1725;
	fma.rn.f64 	%fd12625, %fd12623, 0dBC91A62633145C00, %fd12624;
	fma.rn.f64 	%fd21661, %fd12623, 0dB97B839A252049C0, %fd12625;
	setp.ltu.f64 	%p1062, %fd1726, 0d41E0000000000000;
	@%p1062 bra 	$L__BB0_1198;
	{ // callseq 265, 0
	.param .b64 param0;
	st.param.f64 	[param0], %fd1725;
	.param .align 16 .b8 retval0[16];
	call.uni (retval0), 
	__internal_trig_reduction_slowpathd, 
	(
	param0
	);
	ld.param.f64 	%fd21661, [retval0];
	ld.param.b32 	%r5011, [retval0+8];
	} // callseq 265
	bra.uni 	$L__BB0_1198;
$L__BB0_1197:
	mov.f64 	%fd12627, 0d0000000000000000;
	mul.rn.f64 	%fd21661, %fd1725, %fd12627;
	mov.b32 	%r5011, 0;
$L__BB0_1198:
	shl.b32 	%r3380, %r5011, 6;
	cvt.u64.u32 	%rd1072, %r3380;
	and.b64  	%rd1073, %rd1072, 64;
	add.s64 	%rd1075, %rd1070, %rd1073;
	mul.rn.f64 	%fd12628, %fd21661, %fd21661;
	and.b32  	%r3381, %r5011, 1;
	setp.eq.b32 	%p1063, %r3381, 1;
	selp.f64 	%fd12629, 0dBDA8FF8320FD8164, 0d3DE5DB65F9785EBA, %p1063;
	ld.global.nc.v2.f64 	{%fd12630, %fd12631}, [%rd1075];
	fma.rn.f64 	%fd12632, %fd12629, %fd12628, %fd12630;
	fma.rn.f64 	%fd12633, %fd12632, %fd12628, %fd12631;
	ld.global.nc.v2.f64 	{%fd12634, %fd12635}, [%rd1075+16];
	fma.rn.f64 	%fd12636, %fd12633, %fd12628, %fd12634;
	fma.rn.f64 	%fd12637, %fd12636, %fd12628, %fd12635;
	ld.global.nc.v2.f64 	{%fd12638, %fd12639}, [%rd1075+32];
	fma.rn.f64 	%fd12640, %fd12637, %fd12628, %fd12638;
	fma.rn.f64 	%fd12641, %fd12640, %fd12628, %fd12639;
	fma.rn.f64 	%fd12642, %fd12641, %fd21661, %fd21661;
	fma.rn.f64 	%fd12643, %fd12641, %fd12628, 0d3FF0000000000000;
	selp.f64 	%fd12644, %fd12643, %fd12642, %p1063;
	and.b32  	%r3382, %r5011, 2;
	setp.eq.s32 	%p1064, %r3382, 0;
	mov.f64 	%fd12645, 0d0000000000000000;
	sub.f64 	%fd12646, %fd12645, %fd12644;
	selp.f64 	%fd12647, %fd12644, %fd12646, %p1064;
	add.f64 	%fd1737, %fd1724, %fd12647;
	ld.global.f64 	%fd12648, [%rd2+3192];
	ld.global.f64 	%fd12649, [%rd2+3200];
	ld.global.f64 	%fd12650, [%rd2+3208];
	sub.f64 	%fd12651, %fd12648, %fd1;
	sub.f64 	%fd12652, %fd12649, %fd2;
	sub.f64 	%fd12653, %fd12650, %fd3;
	mul.f64 	%fd12654, %fd12652, %fd12652;
	fma.rn.f64 	%fd12655, %fd12651, %fd12651, %fd12654;
	fma.rn.f64 	%fd12656, %fd12653, %fd12653, %fd12655;
	sqrt.rn.f64 	%fd12657, %fd12656;
	sub.f64 	%fd12658, %fd12648, %fd4;
	sub.f64 	%fd12659, %fd12649, %fd5;
	sub.f64 	%fd12660, %fd12650, %fd6;
	mul.f64 	%fd12661, %fd12659, %fd12659;
	fma.rn.f64 	%fd12662, %fd12658, %fd12658, %fd12661;
	fma.rn.f64 	%fd12663, %fd12660, %fd12660, %fd12662;
	sqrt.rn.f64 	%fd12664, %fd12663;
	add.f64 	%fd12665, %fd12657, %fd12664;
	mul.f64 	%fd1738, %fd12665, 0d40C88B2F704A9409;
	abs.f64 	%fd1739, %fd1738;
	setp.eq.f64 	%p1065, %fd1739, 0d7FF0000000000000;
	@%p1065 bra 	$L__BB0_1202;
	mul.f64 	%fd12666, %fd1738, 0d3FE45F306DC9C883;
	cvt.rni.s32.f64 	%r5012, %fd12666;
	cvt.rn.f64.s32 	%fd12667, %r5012;
	fma.rn.f64 	%fd12668, %fd12667, 0dBFF921FB54442D18, %fd1738;
	fma.rn.f64 	%fd12669, %fd12667, 0dBC91A62633145C00, %fd12668;
	fma.rn.f64 	%fd21663, %fd12667, 0dB97B839A252049C0, %fd12669;
	setp.ltu.f64 	%p1066, %fd1739, 0d41E0000000000000;
	@%p1066 bra 	$L__BB0_1201;
	{ // callseq 266, 0
	.param .b64 param0;
	st.param.f64 	[param0], %fd1738;
	.param .align 16 .b8 retval0[16];
	call.uni (retval0), 
	__internal_trig_reduction_slowpathd, 
	(
	param0
	);
	ld.param.f64 	%fd21663, [retval0];
	ld.param.b32 	%r5012, [retval0+8];
	} // callseq 266
$L__BB0_1201:
	add.s32 	%r5013, %r5012, 1;
	bra.uni 	$L__BB0_1203;
$L__BB0_1202:
	mov.f64 	%fd12671, 0d0000000000000000;
	mul.rn.f64 	%fd21663, %fd1738, %fd12671;
	mov.b32 	%r5013, 1;
$L__BB0_1203:
	setp.eq.f64 	%p1067, %fd1739, 0d7FF0000000000000;
	shl.b32 	%r3385, %r5013, 6;
	cvt.u64.u32 	%rd1076, %r3385;
	and.b64  	%rd1077, %rd1076, 64;
	mov.u64 	%rd1078, __cudart_sin_cos_coeffs;
	add.s64 	%rd1079, %rd1078, %rd1077;
	mul.rn.f64 	%fd12672, %fd21663, %fd21663;
	and.b32  	%r3386, %r5013, 1;
	setp.eq.b32 	%p1068, %r3386, 1;
	selp.f64 	%fd12673, 0dBDA8FF8320FD8164, 0d3DE5DB65F9785EBA, %p1068;
	ld.global.nc.v2.f64 	{%fd12674, %fd12675}, [%rd1079];
	fma.rn.f64 	%fd12676, %fd12673, %fd12672, %fd12674;
	fma.rn.f64 	%fd12677, %fd12676, %fd12672, %fd12675;
	ld.global.nc.v2.f64 	{%fd12678, %fd12679}, [%rd1079+16];
	fma.rn.f64 	%fd12680, %fd12677, %fd12672, %fd12678;
	fma.rn.f64 	%fd12681, %fd12680, %fd12672, %fd12679;
	ld.global.nc.v2.f64 	{%fd12682, %fd12683}, [%rd1079+32];
	fma.rn.f64 	%fd12684, %fd12681, %fd12672, %fd12682;
	fma.rn.f64 	%fd12685, %fd12684, %fd12672, %fd12683;
	fma.rn.f64 	%fd12686, %fd12685, %fd21663, %fd21663;
	fma.rn.f64 	%fd12687, %fd12685, %fd12672, 0d3FF0000000000000;
	selp.f64 	%fd12688, %fd12687, %fd12686, %p1068;
	and.b32  	%r3387, %r5013, 2;
	setp.eq.s32 	%p1069, %r3387, 0;
	mov.f64 	%fd12689, 0d0000000000000000;
	sub.f64 	%fd12690, %fd12689, %fd12688;
	selp.f64 	%fd12691, %fd12688, %fd12690, %p1069;
	add.f64 	%fd1745, %fd1732, %fd12691;
	@%p1067 bra 	$L__BB0_1206;
	mul.f64 	%fd12692, %fd1738, 0d3FE45F306DC9C883;
	cvt.rni.s32.f64 	%r5014, %fd12692;
	cvt.rn.f64.s32 	%fd12693, %r5014;
	fma.rn.f64 	%fd12694, %fd12693, 0dBFF921FB54442D18, %fd1738;
	fma.rn.f64 	%fd12695, %fd12693, 0dBC91A62633145C00, %fd12694;
	fma.rn.f64 	%fd21664, %fd12693, 0dB97B839A252049C0, %fd12695;
	setp.ltu.f64 	%p1070, %fd1739, 0d41E0000000000000;
	@%p1070 bra 	$L__BB0_1207;
	{ // callseq 267, 0
	.param .b64 param0;
	st.param.f64 	[param0], %fd1738;
	.param .align 16 .b8 retval0[16];
	call.uni (retval0), 
	__internal_trig_reduction_slowpathd, 
	(
	param0
	);
	ld.param.f64 	%fd21664, [retval0];
	ld.param.b32 	%r5014, [retval0+8];
	} // callseq 267
	bra.uni 	$L__BB0_1207;
$L__BB0_1206:
	mov.f64 	%fd12697, 0d0000000000000000;
	mul.rn.f64 	%fd21664, %fd1738, %fd12697;
	mov.b32 	%r5014, 0;
$L__BB0_1207:
	shl.b32 	%r3390, %r5014, 6;
	cvt.u64.u32 	%rd1080, %r3390;
	and.b64  	%rd1081, %rd1080, 64;
	add.s64 	%rd1083, %rd1078, %rd1081;
	mul.rn.f64 	%fd12698, %fd21664, %fd21664;
	and.b32  	%r3391, %r5014, 1;
	setp.eq.b32 	%p1071, %r3391, 1;
	selp.f64 	%fd12699, 0dBDA8FF8320FD8164, 0d3DE5DB65F9785EBA, %p1071;
	ld.global.nc.v2.f64 	{%fd12700, %fd12701}, [%rd1083];
	fma.rn.f64 	%fd12702, %fd12699, %fd12698, %fd12700;
	fma.rn.f64 	%fd12703, %fd12702, %fd12698, %fd12701;
	ld.global.nc.v2.f64 	{%fd12704, %fd12705}, [%rd1083+16];
	fma.rn.f64 	%fd12706, %fd12703, %fd12698, %fd12704;
	fma.rn.f64 	%fd12707, %fd12706, %fd12698, %fd12705;
	ld.global.nc.v2.f64 	{%fd12708, %fd12709}, [%rd1083+32];
	fma.rn.f64 	%fd12710, %fd12707, %fd12698, %fd12708;
	fma.rn.f64 	%fd12711, %fd12710, %fd12698, %fd12709;
	fma.rn.f64 	%fd12712, %fd12711, %fd21664, %fd21664;
	fma.rn.f64 	%fd12713, %fd12711, %fd12698, 0d3FF0000000000000;
	selp.f64 	%fd12714, %fd12713, %fd12712, %p1071;
	and.b32  	%r3392, %r5014, 2;
	setp.eq.s32 	%p1072, %r3392, 0;
	mov.f64 	%fd12715, 0d0000000000000000;
	sub.f64 	%fd12716, %fd12715, %fd12714;
	selp.f64 	%fd12717, %fd12714, %fd12716, %p1072;
	add.f64 	%fd1750, %fd1737, %fd12717;
	ld.global.f64 	%fd12718, [%rd2+3216];
	ld.global.f64 	%fd12719, [%rd2+3224];
	ld.global.f64 	%fd12720, [%rd2+3232];
	sub.f64 	%fd12721, %fd12718, %fd1;
	sub.f64 	%fd12722, %fd12719, %fd2;
	sub.f64 	%fd12723, %fd12720, %fd3;
	mul.f64 	%fd12724, %fd12722, %fd12722;
	fma.rn.f64 	%fd12725, %fd12721, %fd12721, %fd12724;
	fma.rn.f64 	%fd12726, %fd12723, %fd12723, %fd12725;
	sqrt.rn.f64 	%fd12727, %fd12726;
	sub.f64 	%fd12728, %fd12718, %fd4;
	sub.f64 	%fd12729, %fd12719, %fd5;
	sub.f64 	%fd12730, %fd12720, %fd6;
	mul.f64 	%fd12731, %fd12729, %fd12729;
	fma.rn.f64 	%fd12732, %fd12728, %fd12728, %fd12731;
	fma.rn.f64 	%fd12733, %fd12730, %fd12730, %fd12732;
	sqrt.rn.f64 	%fd12734, %fd12733;
	add.f64 	%fd12735, %fd12727, %fd12734;
	mul.f64 	%fd1751, %fd12735, 0d40C88B2F704A9409;
	abs.f64 	%fd1752, %fd1751;
	setp.eq.f64 	%p1073, %fd1752, 0d7FF0000000000000;
	@%p1073 bra 	$L__BB0_1211;
	mul.f64 	%fd12736, %fd1751, 0d3FE45F306DC9C883;
	cvt.rni.s32.f64 	%r5015, %fd12736;
	cvt.rn.f64.s32 	%fd12737, %r5015;
	fma.rn.f64 	%fd12738, %fd12737, 0dBFF921FB54442D18, %fd1751;
	fma.rn.f64 	%fd12739, %fd12737, 0dBC91A62633145C00, %fd12738;
	fma.rn.f64 	%fd21666, %fd12737, 0dB97B839A252049C0, %fd12739;
	setp.ltu.f64 	%p1074, %fd1752, 0d41E0000000000000;
	@%p1074 bra 	$L__BB0_1210;
	{ // callseq 268, 0
	.param .b64 param0;
	st.param.f64 	[param0], %fd1751;
	.param .align 16 .b8 retval0[16];
	call.uni (retval0), 
	__internal_trig_reduction_slowpathd, 
	(
	param0
	);
	ld.param.f64 	%fd21666, [retval0];
	ld.param.b32 	%r5015, [retval0+8];
	} // callseq 268
$L__BB0_1210:
	add.s32 	%r5016, %r5015, 1;
	bra.uni 	$L__BB0_1212;
$L__BB0_1211:
	mov.f64 	%fd12741, 0d0000000000000000;
	mul.rn.f64 	%fd21666, %fd1751, %fd12741;
	mov.b32 	%r5016, 1;
$L__BB0_1212:
	setp.eq.f64 	%p1075, %fd1752, 0d7FF0000000000000;
	shl.b32 	%r3395, %r5016, 6;
	cvt.u64.u32 	%rd1084, %r3395;
	and.b64  	%rd1085, %rd1084, 64;
	mov.u64 	%rd1086, __cudart_sin_cos_coeffs;
	add.s64 	%rd1087, %rd1086, %rd1085;
	mul.rn.f64 	%fd12742, %fd21666, %fd21666;
	and.b32  	%r3396, %r5016, 1;
	setp.eq.b32 	%p1076, %r3396, 1;
	selp.f64 	%fd12743, 0dBDA8FF8320FD8164, 0d3DE5DB65F9785EBA, %p1076;
	ld.global.nc.v2.f64 	{%fd12744, %fd12745}, [%rd1087];
	fma.rn.f64 	%fd12746, %fd12743, %fd12742, %fd12744;
	fma.rn.f64 	%fd12747, %fd12746, %fd12742, %fd12745;
	ld.global.nc.v2.f64 	{%fd12748, %fd12749}, [%rd1087+16];
	fma.rn.f64 	%fd12750, %fd12747, %fd12742, %fd12748;
	fma.rn.f64 	%fd12751, %fd12750, %fd12742, %fd12749;
	ld.global.nc.v2.f64 	{%fd12752, %fd12753}, [%rd1087+32];
	fma.rn.f64 	%fd12754, %fd12751, %fd12742, %fd12752;
	fma.rn.f64 	%fd12755, %fd12754, %fd12742, %fd12753;
	fma.rn.f64 	%fd12756, %fd12755, %fd21666, %fd21666;
	fma.rn.f64 	%fd12757, %fd12755, %fd12742, 0d3FF0000000000000;
	selp.f64 	%fd12758, %fd12757, %fd12756, %p1076;
	and.b32  	%r3397, %r5016, 2;
	setp.eq.s32 	%p1077, %r3397, 0;
	mov.f64 	%fd12759, 0d0000000000000000;
	sub.f64 	%fd12760, %fd12759, %fd12758;
	selp.f64 	%fd12761, %fd12758, %fd12760, %p1077;
	add.f64 	%fd1758, %fd1745, %fd12761;
	@%p1075 bra 	$L__BB0_1215;
	mul.f64 	%fd12762, %fd1751, 0d3FE45F306DC9C883;
	cvt.rni.s32.f64 	%r5017, %fd12762;
	cvt.rn.f64.s32 	%fd12763, %r5017;
	fma.rn.f64 	%fd12764, %fd12763, 0dBFF921FB54442D18, %fd1751;
	fma.rn.f64 	%fd12765, %fd12763, 0dBC91A62633145C00, %fd12764;
	fma.rn.f64 	%fd21667, %fd12763, 0dB97B839A252049C0, %fd12765;
	setp.ltu.f64 	%p1078, %fd1752, 0d41E0000000000000;
	@%p1078 bra 	$L__BB0_1216;
	{ // callseq 269, 0
	.param .b64 param0;
	st.param.f64 	[param0], %fd1751;
	.param .align 16 .b8 retval0[16];
	call.uni (retval0), 
	__internal_trig_reduction_slowpathd, 
	(
	param0
	);
	ld.param.f64 	%fd21667, [retval0];
	ld.param.b32 	%r5017, [retval0+8];
	} // callseq 269
	bra.uni 	$L__BB0_1216;
$L__BB0_1215:
	mov.f64 	%fd12767, 0d0000000000000000;
	mul.rn.f64 	%fd21667, %fd1751, %fd12767;
	mov.b32 	%r5017, 0;
$L__BB0_1216:
	shl.b32 	%r3400, %r5017, 6;
	cvt.u64.u32 	%rd1088, %r3400;
	and.b64  	%rd1089, %rd1088, 64;
	add.s64 	%rd1091, %rd1086, %rd1089;
	mul.rn.f64 	%fd12768, %fd21667, %fd21667;
	and.b32  	%r3401, %r5017, 1;
	setp.eq.b32 	%p1079, %r3401, 1;
	selp.f64 	%fd12769, 0dBDA8FF8320FD8164, 0d3DE5DB65F9785EBA, %p1079;
	ld.global.nc.v2.f64 	{%fd12770, %fd12771}, [%rd1091];
	fma.rn.f64 	%fd12772, %fd12769, %fd12768, %fd12770;
	fma.rn.f64 	%fd12773, %fd12772, %fd12768, %fd12771;
	ld.global.nc.v2.f64 	{%fd12774, %fd12775}, [%rd1091+16];
	fma.rn.f64 	%fd12776, %fd12773, %fd12768, %fd12774;
	fma.rn.f64 	%fd12777, %fd12776, %fd12768, %fd12775;
	ld.global.nc.v2.f64 	{%fd12778, %fd12779}, [%rd1091+32];
	fma.rn.f64 	%fd12780, %fd12777, %fd12768, %fd12778;
	fma.rn.f64 	%fd12781, %fd12780, %fd12768, %fd12779;
	fma.rn.f64 	%fd12782, %fd12781, %fd21667, %fd21667;
	fma.rn.f64 	%fd12783, %fd12781, %fd12768, 0d3FF0000000000000;
	selp.f64 	%fd12784, %fd12783, %fd12782, %p1079;
	and.b32  	%r3402, %r5017, 2;
	setp.eq.s32 	%p1080, %r3402, 0;
	mov.f64 	%fd12785, 0d0000000000000000;
	sub.f64 	%fd12786, %fd12785, %fd12784;
	selp.f64 	%fd12787, %fd12784, %fd12786, %p1080;
	add.f64 	%fd1763, %fd1750, %fd12787;
	ld.global.f64 	%fd12788, [%rd2+3240];
	ld.global.f64 	%fd12789, [%rd2+3248];
	ld.global.f64 	%fd12790, [%rd2+3256];
	sub.f64 	%fd12791, %fd12788, %fd1;
	sub.f64 	%fd12792, %fd12789, %fd2;
	sub.f64 	%fd12793, %fd12790, %fd3;
	mul.f64 	%fd12794, %fd12792, %fd12792;
	fma.rn.f64 	%fd12795, %fd12791, %fd12791, %fd12794;
	fma.rn.f64 	%fd12796, %fd12793, %fd12793, %fd12795;
	sqrt.rn.f64 	%fd12797, %fd12796;
	sub.f64 	%fd12798, %fd12788, %fd4;
	sub.f64 	%fd12799, %fd12789, %fd5;
	sub.f64 	%fd12800, %fd12790, %fd6;
	mul.f64 	%fd12801, %fd12799, %fd12799;
	fma.rn.f64 	%fd12802, %fd12798, %fd12798, %fd12801;
	fma.rn.f64 	%fd12803, %fd12800, %fd12800, %fd12802;
	sqrt.rn.f64 	%fd12804, %fd12803;
	add.f64 	%fd12805, %fd12797, %fd12804;
	mul.f64 	%fd1764, %fd12805, 0d40C88B2F704A9409;
	abs.f64 	%fd1765, %fd1764;
	setp.eq.f64 	%p1081, %fd1765, 0d7FF0000000000000;
	@%p1081 bra 	$L__BB0_1220;
	mul.f64 	%fd12806, %fd1764, 0d3FE45F306DC9C883;
	cvt.rni.s32.f64 	%r5018, %fd12806;
	cvt.rn.f64.s32 	%fd12807, %r5018;
	fma.rn.f64 	%fd12808, %fd12807, 0dBFF921FB54442D18, %fd1764;
	fma.rn.f64 	%fd12809, %fd12807, 0dBC91A62633145C00, %fd12808;
	fma.rn.f64 	%fd21669, %fd12807, 0dB97B839A252049C0, %fd12809;
	setp.ltu.f64 	%p1082, %fd1765, 0d41E0000000000000;
	@%p1082 bra 	$L__BB0_1219;
	{ // callseq 270, 0
	.param .b64 param0;
	st.param.f64 	[param0], %fd1764;
	.param .align 16 .b8 retval0[16];
	call.uni (retval0), 
	__internal_trig_reduction_slowpathd, 
	(
	param0
	);
	ld.param.f64 	%fd21669, [retval0];
	ld.param.b32 	%r5018, [retval0+8];
	} // callseq 270
$L__BB0_1219:
	add.s32 	%r5019, %r5018, 1;
	bra.uni 	$L__BB0_1221;
$L__BB0_1220:
	mov.f64 	%fd12811, 0d0000000000000000;
	mul.rn.f64 	%fd21669, %fd1764, %fd12811;
	mov.b32 	%r5019, 1;
$L__BB0_1221:
	setp.eq.f64 	%p1083, %fd1765, 0d7FF0000000000000;
	shl.b32 	%r3405, %r5019, 6;
	cvt.u64.u32 	%rd1092, %r3405;
	and.b64  	%rd1093, %rd1092, 64;
	mov.u64 	%rd1094, __cudart_sin_cos_coeffs;
	add.s64 	%rd1095, %rd1094, %rd1093;
	mul.rn.f64 	%fd12812, %fd21669, %fd21669;
	and.b32  	%r3406, %r5019, 1;
	setp.eq.b32 	%p1084, %r3406, 1;
	selp.f64 	%fd12813, 0dBDA8FF8320FD8164, 0d3DE5DB65F9785EBA, %p1084;
	ld.global.nc.v2.f64 	{%fd12814, %fd12815}, [%rd1095];
	fma.rn.f64 	%fd12816, %fd12813, %fd12812, %fd12814;
	fma.rn.f64 	%fd12817, %fd12816, %fd12812, %fd12815;
	ld.global.nc.v2.f64 	{%fd12818, %fd12819}, [%rd1095+16];
	fma.rn.f64 	%fd12820, %fd12817, %fd12812, %fd12818;
	fma.rn.f64 	%fd12821, %fd12820, %fd12812, %fd12819;
	ld.global.nc.v2.f64 	{%fd12822, %fd12823}, [%rd1095+32];
	fma.rn.f64 	%fd12824, %fd12821, %fd12812, %fd12822;
	fma.rn.f64 	%fd12825, %fd12824, %fd12812, %fd12823;
	fma.rn.f64 	%fd12826, %fd12825, %fd21669, %fd21669;
	fma.rn.f64 	%fd12827, %fd12825, %fd12812, 0d3FF0000000000000;
	selp.f64 	%fd12828, %fd12827, %fd12826, %p1084;
	and.b32  	%r3407, %r5019, 2;
	setp.eq.s32 	%p1085, %r3407, 0;
	mov.f64 	%fd12829, 0d0000000000000000;
	sub.f64 	%fd12830, %fd12829, %fd12828;
	selp.f64 	%fd12831, %fd12828, %fd12830, %p1085;
	add.f64 	%fd1771, %fd1758, %fd12831;
	@%p1083 bra 	$L__BB0_1224;
	mul.f64 	%fd12832, %fd1764, 0d3FE45F306DC9C883;
	cvt.rni.s32.f64 	%r5020, %fd12832;
	cvt.rn.f64.s32 	%fd12833, %r5020;
	fma.rn.f64 	%fd12834, %fd12833, 0dBFF921FB54442D18, %fd1764;
	fma.rn.f64 	%fd12835, %fd12833, 0dBC91A62633145C00, %fd12834;
	fma.rn.f64 	%fd21670, %fd12833, 0dB97B839A252049C0, %fd12835;
	setp.ltu.f64 	%p1086, %fd1765, 0d41E0000000000000;
	@%p1086 bra 	$L__BB0_1225;
	{ // callseq 271, 0
	.param .b64 param0;
	st.param.f64 	[param0], %fd1764;
	.param .align 16 .b8 retval0[16];
	call.uni (retval0), 
	__internal_trig_reduction_slowpathd, 
	(
	param0
	);
	ld.param.f64 	%fd21670, [retval0];
	ld.param.b32 	%r5020, [retval0+8];
	} // callseq 271
	bra.uni 	$L__BB0_1225;
$L__BB0_1224:
	mov.f64 	%fd12837, 0d0000000000000000;
	mul.rn.f64 	%fd21670, %fd1764, %fd12837;
	mov.b32 	%r5020, 0;
$L__BB0_1225:
	shl.b32 	%r3410, %r5020, 6;
	cvt.u64.u32 	%rd1096, %r3410;
	and.b64  	%rd1097, %rd1096, 64;
	add.s64 	%rd1099, %rd1094, %rd1097;
	mul.rn.f64 	%fd12838, %fd21670, %fd21670;
	and.b32  	%r3411, %r5020, 1;
	setp.eq.b32 	%p1087, %r3411, 1;
	selp.f64 	%fd12839, 0dBDA8FF8320FD8164, 0d3DE5DB65F9785EBA, %p1087;
	ld.global.nc.v2.f64 	{%fd12840, %fd12841}, [%rd1099];
	fma.rn.f64 	%fd12842, %fd12839, %fd12838, %fd12840;
	fma.rn.f64 	%fd12843, %fd12842, %fd12838, %fd12841;
	ld.global.nc.v2.f64 	{%fd12844, %fd12845}, [%rd1099+16];
	fma.rn.f64 	%fd12846, %fd12843, %fd12838, %fd12844;
	fma.rn.f64 	%fd12847, %fd12846, %fd12838, %fd12845;
	ld.global.nc.v2.f64 	{%fd12848, %fd12849}, [%rd1099+32];
	fma.rn.f64 	%fd12850, %fd12847, %fd12838, %fd12848;
	fma.rn.f64 	%fd12851, %fd12850, %fd12838, %fd12849;
	fma.rn.f64 	%fd12852, %fd12851, %fd21670, %fd21670;
	fma.rn.f64 	%fd12853, %fd12851, %fd12838, 0d3FF0000000000000;
	selp.f64 	%fd12854, %fd12853, %fd12852, %p1087;
	and.b32  	%r3412, %r5020, 2;
	setp.eq.s32 	%p1088, %r3412, 0;
	mov.f64 	%fd12855, 0d0000000000000000;
	sub.f64 	%fd12856, %fd12855, %fd12854;
	selp.f64 	%fd12857, %fd12854, %fd12856, %p1088;
	add.f64 	%fd1776, %fd1763, %fd12857;
	ld.global.f64 	%fd12858, [%rd2+3264];
	ld.global.f64 	%fd12859, [%rd2+3272];
	ld.global.f64 	%fd12860, [%rd2+3280];
	sub.f64 	%fd12861, %fd12858, %fd1;
	sub.f64 	%fd12862, %fd12859, %fd2;
	sub.f64 	%fd12863, %fd12860, %fd3;
	mul.f64 	%fd12864, %fd12862, %fd12862;
	fma.rn.f64 	%fd12865, %fd12861, %fd12861, %fd12864;
	fma.rn.f64 	%fd12866, %fd12863, %fd12863, %fd12865;
	sqrt.rn.f64 	%fd12867, %fd12866;
	sub.f64 	%fd12868, %fd12858, %fd4;
	sub.f64 	%fd12869, %fd12859, %fd5;
	sub.f64 	%fd12870, %fd12860, %fd6;
	mul.f64 	%fd12871, %fd12869, %fd12869;
	fma.rn.f64 	%fd12872, %fd12868, %fd12868, %fd12871;
	fma.rn.f64 	%fd12873, %fd12870, %fd12870, %fd12872;
	sqrt.rn.f64 	%fd12874, %fd12873;
	add.f64 	%fd12875, %fd12867, %fd12874;
	mul.f64 	%fd1777, %fd12875, 0d40C88B2F704A9409;
	abs.f64 	%fd1778, %fd1777;
	setp.eq.f64 	%p1089, %fd1778, 0d7FF0000000000000;
	@%p1089 bra 	$L__BB0_1229;
	mul.f64 	%fd12876, %fd1777, 0d3FE45F306DC9C883;
	cvt.rni.s32.f64 	%r5021, %fd12876;
	cvt.rn.f64.s32 	%fd12877, %r5021;
	fma.rn.f64 	%fd12878, %fd12877, 0dBFF921FB54442D18, %fd1777;
	fma.rn.f64 	%fd12879, %fd12877, 0dBC91A62633145C00, %fd12878;
	fma.rn.f64 	%fd21672, %fd12877, 0dB97B839A252049C0, %fd12879;
	setp.ltu.f64 	%p1090, %fd1778, 0d41E0000000000000;
	@%p1090 bra 	$L__BB0_1228;
	{ // callseq 272, 0
	.param .b64 param0;
	st.param.f64 	[param0], %fd1777;
	.param .align 16 .b8 retval0[16];
	call.uni (retval0), 
	__internal_trig_reduction_slowpathd, 
	(
	param0
	);
	ld.param.f64 	%fd21672, [retval0];
	ld.param.b32 	%r5021, [retval0+8];
	} // callseq 272
$L__BB0_1228:
	add.s32 	%r5022, %r5021, 1;
	bra.uni 	$L__BB0_1230;
$L__BB0_1229:
	mov.f64 	%fd12881, 0d0000000000000000;
	mul.rn.f64 	%fd21672, %fd1777, %fd12881;
	mov.b32 	%r5022, 1;
$L__BB0_1230:
	setp.eq.f64 	%p1091, %fd1778, 0d7FF0000000000000;
	shl.b32 	%r3415, %r5022, 6;
	cvt.u64.u32 	%rd1100, %r3415;
	and.b64  	%rd1101, %rd1100, 64;
	mov.u64 	%rd1102, __cudart_sin_cos_coeffs;
	add.s64 	%rd1103, %rd1102, %rd1101;
	mul.rn.f64 	%fd12882, %fd21672, %fd21672;
	and.b32  	%r3416, %r5022, 1;
	setp.eq.b32 	%p1092, %r3416, 1;
	selp.f64 	%fd12883, 0dBDA8FF8320FD8164, 0d3DE5DB65F9785EBA, %p1092;
	ld.global.nc.v2.f64 	{%fd12884, %fd12885}, [%rd1103];
	fma.rn.f64 	%fd12886, %fd12883, %fd12882, %fd12884;
	fma.rn.f64 	%fd12887, %fd12886, %fd12882, %fd12885;
	ld.global.nc.v2.f64 	{%fd12888, %fd12889}, [%rd1103+16];
	fma.rn.f64 	%fd12890, %fd12887, %fd12882, %fd12888;
	fma.rn.f64 	%fd12891, %fd12890, %fd12882, %fd12889;
	ld.global.nc.v2.f64 	{%fd12892, %fd12893}, [%rd1103+32];
	fma.rn.f64 	%fd12894, %fd12891, %fd12882, %fd12892;
	fma.rn.f64 	%fd12895, %fd12894, %fd12882, %fd12893;
	fma.rn.f64 	%fd12896, %fd12895, %fd21672, %fd21672;
	fma.rn.f64 	%fd12897, %fd12895, %fd12882, 0d3FF0000000000000;
	selp.f64 	%fd12898, %fd12897, %fd12896, %p1092;
	and.b32  	%r3417, %r5022, 2;
	setp.eq.s32 	%p1093, %r3417, 0;
	mov.f64 	%fd12899, 0d0000000000000000;
	sub.f64 	%fd12900, %fd12899, %fd12898;
	selp.f64 	%fd12901, %fd12898, %fd12900, %p1093;
	add.f64 	%fd1784, %fd1771, %fd12901;
	@%p1091 bra 	$L__BB0_1233;
	mul.f64 	%fd12902, %fd1777, 0d3FE45F306DC9C883;
	cvt.rni.s32.f64 	%r5023, %fd12902;
	cvt.rn.f64.s32 	%fd12903, %r5023;
	fma.rn.f64 	%fd12904, %fd12903, 0dBFF921FB54442D18, %fd1777;
	fma.rn.f64 	%fd12905, %fd12903, 0dBC91A62633145C00, %fd12904;
	fma.rn.f64 	%fd21673, %fd12903, 0dB97B839A252049C0, %fd12905;
	setp.ltu.f64 	%p1094, %fd1778, 0d41E0000000000000;
	@%p1094 bra 	$L__BB0_1234;
	{ // callseq 273, 0
	.param .b64 param0;
	st.param.f64 	[param0], %fd1777;
	.param .align 16 .b8 retval0[16];
	call.uni (retval0), 
	__internal_trig_reduction_slowpathd, 
	(
	param0
	);
	ld.param.f64 	%fd21673, [retval0];
	ld.param.b32 	%r5023, [retval0+8];
	} // callseq 273
	bra.uni 	$L__BB0_1234;
$L__BB0_1233:
	mov.f64 	%fd12907, 0d0000000000000000;
	mul.rn.f64 	%fd21673, %fd1777, %fd12907;
	mov.b32 	%r5023, 0;
$L__BB0_1234:
	shl.b32 	%r3420, %r5023, 6;
	cvt.u64.u32 	%rd1104, %r3420;
	and.b64  	%rd1105, %rd1104, 64;
	add.s64 	%rd1107, %rd1102, %rd1105;
	mul.rn.f64 	%fd12908, %fd21673, %fd21673;
	and.b32  	%r3421, %r5023, 1;
	setp.eq.b32 	%p1095, %r3421, 1;
	selp.f64 	%fd12909, 0dBDA8FF8320FD8164, 0d3DE5DB65F9785EBA, %p1095;
	ld.global.nc.v2.f64 	{%fd12910, %fd12911}, [%rd1107];
	fma.rn.f64 	%fd12912, %fd12909, %fd12908, %fd12910;
	fma.rn.f64 	%fd12913, %fd12912, %fd12908, %fd12911;
	ld.global.nc.v2.f64 	{%fd12914, %fd12915}, [%rd1107+16];
	fma.rn.f64 	%fd12916, %fd12913, %fd12908, %fd12914;
	fma.rn.f64 	%fd12917, %fd12916, %fd12908, %fd12915;
	ld.global.nc.v2.f64 	{%fd12918, %fd12919}, [%rd1107+32];
	fma.rn.f64 	%fd12920, %fd12917, %fd12908, %fd12918;
	fma.rn.f64 	%fd12921, %fd12920, %fd12908, %fd12919;
	fma.rn.f64 	%fd12922, %fd12921, %fd21673, %fd21673;
	fma.rn.f64 	%fd12923, %fd12921, %fd12908, 0d3FF0000000000000;
	selp.f64 	%fd12924, %fd12923, %fd12922, %p1095;
	and.b32  	%r3422, %r5023, 2;
	setp.eq.s32 	%p1096, %r3422, 0;
	mov.f64 	%fd12925, 0d0000000000000000;
	sub.f64 	%fd12926, %fd12925, %fd12924;
	selp.f64 	%fd12927, %fd12924, %fd12926, %p1096;
	add.f64 	%fd1789, %fd1776, %fd12927;
	ld.global.f64 	%fd12928, [%rd2+3288];
	ld.global.f64 	%fd12929, [%rd2+3296];
	ld.global.f64 	%fd12930, [%rd2+3304];
	sub.f64 	%fd12931, %fd12928, %fd1;
	sub.f64 	%fd12932, %fd12929, %fd2;
	sub.f64 	%fd12933, %fd12930, %fd3;
	mul.f64 	%fd12934, %fd12932, %fd12932;
	fma.rn.f64 	%fd12935, %fd12931, %fd12931, %fd12934;
	fma.rn.f64 	%fd12936, %fd12933, %fd12933, %fd12935;
	sqrt.rn.f64 	%fd12937, %fd12936;
	sub.f64 	%fd12938, %fd12928, %fd4;
	sub.f64 	%fd12939, %fd12929, %fd5;
	sub.f64 	%fd12940, %fd12930, %fd6;
	mul.f64 	%fd12941, %fd12939, %fd12939;
	fma.rn.f64 	%fd12942, %fd12938, %fd12938, %fd12941;
	fma.rn.f64 	%fd12943, %fd12940, %fd12940, %fd12942;
	sqrt.rn.f64 	%fd12944, %fd12943;
	add.f64 	%fd12945, %fd12937, %fd12944;
	mul.f64 	%fd1790, %fd12945, 0d40C88B2F704A9409;
	abs.f64 	%fd1791, %fd1790;
	setp.eq.f64 	%p1097, %fd1791, 0d7FF0000000000000;
	@%p1097 bra 	$L__BB0_1238;
	mul.f64 	%fd12946, %fd1790, 0d3FE45F306DC9C883;
	cvt.rni.s32.f64 	%r5024, %fd12946;
	cvt.rn.f64.s32 	%fd12947, %r5024;
	fma.rn.f64 	%fd12948, %fd12947, 0dBFF921FB54442D18, %fd1790;
	fma.rn.f64 	%fd12949, %fd12947, 0dBC91A62633145C00, %fd12948;
	fma.rn.f64 	%fd21675, %fd12947, 0dB97B839A252049C0, %fd12949;
	setp.ltu.f64 	%p1098, %fd1791, 0d41E0000000000000;
	@%p1098 bra 	$L__BB0_1237;
	{ // callseq 274, 0
	.param .b64 param0;
	st.param.f64 	[param0], %fd1790;
	.param .align 16 .b8 retval0[16];
	call.uni (retval0), 
	__internal_trig_reduction_slowpathd, 
	(
	param0
	);
	ld.param.f64 	%fd21675, [retval0];
	ld.param.b32 	%r5024, [retval0+8];
	} // callseq 274
$L__BB0_1237:
	add.s32 	%r5025, %r5024, 1;
	bra.uni 	$L__BB0_1239;
$L__BB0_1238:
	mov.f64 	%fd12951, 0d0000000000000000;
	mul.rn.f64 	%fd21675, %fd1790, %fd12951;
	mov.b32 	%r5025, 1;
$L__BB0_1239:
	setp.eq.f64 	%p1099, %fd1791, 0d7FF0000000000000;
	shl.b32 	%r3425, %r5025, 6;
	cvt.u64.u32 	%rd1108, %r3425;
	and.b64  	%rd1109, %rd1108, 64;
	mov.u64 	%rd1110, __cudart_sin_cos_coeffs;
	add.s64 	%rd1111, %rd1110, %rd1109;
	mul.rn.f64 	%fd12952, %fd21675, %fd21675;
	and.b32  	%r3426, %r5025, 1;
	setp.eq.b32 	%p1100, %r3426, 1;
	selp.f64 	%fd12953, 0dBDA8FF8320FD8164, 0d3DE5DB65F9785EBA, %p1100;
	ld.global.nc.v2.f64 	{%fd12954, %fd12955}, [%rd1111];
	fma.rn.f64 	%fd12956, %fd12953, %fd12952, %fd12954;
	fma.rn.f64 	%fd12957, %fd12956, %fd12952, %fd12955;
	ld.global.nc.v2.f64 	{%fd12958, %fd12959}, [%rd1111+16];
	fma.rn.f64 	%fd12960, %fd12957, %fd12952, %fd12958;
	fma.rn.f64 	%fd12961, %fd12960, %fd12952, %fd12959;
	ld.global.nc.v2.f64 	{%fd12962, %fd12963}, [%rd1111+32];
	fma.rn.f64 	%fd12964, %fd12961, %fd12952, %fd12962;
	fma.rn.f64 	%fd12965, %fd12964, %fd12952, %fd12963;
	fma.rn.f64 	%fd12966, %fd12965, %fd21675, %fd21675;
	fma.rn.f64 	%fd12967, %fd12965, %fd12952, 0d3FF0000000000000;
	selp.f64 	%fd12968, %fd12967, %fd12966, %p1100;
	and.b32  	%r3427, %r5025, 2;
	setp.eq.s32 	%p1101, %r3427, 0;
	mov.f64 	%fd12969, 0d0000000000000000;
	sub.f64 	%fd12970, %fd12969, %fd12968;
	selp.f64 	%fd12971, %fd12968, %fd12970, %p1101;
	add.f64 	%fd1797, %fd1784, %fd12971;
	@%p1099 bra 	$L__BB0_1242;
	mul.f64 	%fd12972, %fd1790, 0d3FE45F306DC9C883;
	cvt.rni.s32.f64 	%r5026, %fd12972;
	cvt.rn.f64.s32 	%fd12973, %r5026;
	fma.rn.f64 	%fd12974, %fd12973, 0dBFF921FB54442D18, %fd1790;
	fma.rn.f64 	%fd12975, %fd12973, 0dBC91A62633145C00, %fd12974;
	fma.rn.f64 	%fd21676, %fd12973, 0dB97B839A252049C0, %fd12975;
	setp.ltu.f64 	%p1102, %fd1791, 0d41E0000000000000;
	@%p1102 bra 	$L__BB0_1243;
	{ // callseq 275, 0
	.param .b64 param0;
	st.param.f64 	[param0], %fd1790;
	.param .align 16 .b8 retval0[16];
	call.uni (retval0), 
	__internal_trig_reduction_slowpathd, 
	(
	param0
	);
	ld.param.f64 	%fd21676, [retval0];
	ld.param.b32 	%r5026, [retval0+8];
	} // callseq 275
	bra.uni 	$L__BB0_1243;
$L__BB0_1242:
	mov.f64 	%fd12977, 0d0000000000000000;
	mul.rn.f64 	%fd21676, %fd1790, %fd12977;
	mov.b32 	%r5026, 0;
$L__BB0_1243:
	shl.b32 	%r3430, %r5026, 6;
	cvt.u64.u32 	%rd1112, %r3430;
	and.b64  	%rd1113, %rd1112, 64;
	add.s64 	%rd1115, %rd1110, %rd1113;
	mul.rn.f64 	%fd12978, %fd21676, %fd21676;
	and.b32  	%r3431, %r5026, 1;
	setp.eq.b32 	%p1103, %r3431, 1;
	selp.f64 	%fd12979, 0dBDA8FF8320FD8164, 0d3DE5DB65F9785EBA, %p1103;
	ld.global.nc.v2.f64 	{%fd12980, %fd12981}, [%rd1115];
	fma.rn.f64 	%fd12982, %fd12979, %fd12978, %fd12980;
	fma.rn.f64 	%fd12983, %fd12982, %fd12978, %fd12981;
	ld.global.nc.v2.f64 	{%fd12984, %fd12985}, [%rd1115+16];
	fma.rn.f64 	%fd12986, %fd12983, %fd12978, %fd12984;
	fma.rn.f64 	%fd12987, %fd12986, %fd12978, %fd12985;
	ld.global.nc.v2.f64 	{%fd12988, %fd12989}, [%rd1115+32];
	fma.rn.f64 	%fd12990, %fd12987, %fd12978, %fd12988;
	fma.rn.f64 	%fd12991, %fd12990, %fd12978, %fd12989;
	fma.rn.f64 	%fd12992, %fd12991, %fd21676, %fd21676;
	fma.rn.f64 	%fd12993, %fd12991, %fd12978, 0d3FF0000000000000;
	selp.f64 	%fd12994, %fd12993, %fd12992, %p1103;
	and.b32  	%r3432, %r5026, 2;
	setp.eq.s32 	%p1104, %r3432, 0;
	mov.f64 	%fd12995, 0d0000000000000000;
	sub.f64 	%fd12996, %fd12995, %fd12994;
	selp.f64 	%fd12997, %fd12994, %fd12996, %p1104;
	add.f64 	%fd1802, %fd1789, %fd12997;
	ld.global.f64 	%fd12998, [%rd2+3312];
	ld.global.f64 	%fd12999, [%rd2+3320];
	ld.global.f64 	%fd13000, [%rd2+3328];
	sub.f64 	%fd13001, %fd12998, %fd1;
	sub.f64 	%fd13002, %fd12999, %fd2;
	sub.f64 	%fd13003, %fd13000, %fd3;
	mul.f64 	%fd13004, %fd13002, %fd13002;
	fma.rn.f64 	%fd13005, %fd13001, %fd13001, %fd13004;
	fma.rn.f64 	%fd13006, %fd13003, %fd13003, %fd13005;
	sqrt.rn.f64 	%fd13007, %fd13006;
	sub.f64 	%fd13008, %fd12998, %fd4;
	sub.f64 	%fd13009, %fd12999, %fd5;
	sub.f64 	%fd13010, %fd13000, %fd6;
	mul.f64 	%fd13011, %fd13009, %fd13009;
	fma.rn.f64 	%fd13012, %fd13008, %fd13008, %fd13011;
	fma.rn.f64 	%fd13013, %fd13010, %fd13010, %fd13012;
	sqrt.rn.f64 	%fd13014, %fd13013;
	add.f64 	%fd13015, %fd13007, %fd13014;
	mul.f64 	%fd1803, %fd13015, 0d40C88B2F704A9409;
	abs.f64 	%fd1804, %fd1803;
	setp.eq.f64 	%p1105, %fd1804, 0d7FF0000000000000;
	@%p1105 bra 	$L__BB0_1247;
	mul.f64 	%fd13016, %fd1803, 0d3FE45F306DC9C883;
	cvt.rni.s32.f64 	%r5027, %fd13016;
	cvt.rn.f64.s32 	%fd13017, %r5027;
	fma.rn.f64 	%fd13018, %fd13017, 0dBFF921FB54442D18, %fd1803;
	fma.rn.f64 	%fd13019, %fd13017, 0dBC91A62633145C00, %fd13018;
	fma.rn.f64 	%fd21678, %fd13017, 0dB97B839A252049C0, %fd13019;
	setp.ltu.f64 	%p1106, %fd1804, 0d41E0000000000000;
	@%p1106 bra 	$L__BB0_1246;
	{ // callseq 276, 0
	.param .b64 param0;
	st.param.f64 	[param0], %fd1803;
	.param .align 16 .b8 retval0[16];
	call.uni (retval0), 
	__internal_trig_reduction_slowpathd, 
	(
	param0
	);
	ld.param.f64 	%fd21678, [retval0];
	ld.param.b32 	%r5027, [retval0+8];
	} // callseq 276
$L__BB0_1246:
	add.s32 	%r5028, %r5027, 1;
	bra.uni 	$L__BB0_1248;
$L__BB0_1247:
	mov.f64 	%fd13021, 0d0000000000000000;
	mul.rn.f64 	%fd21678, %fd1803, %fd13021;
	mov.b32 	%r5028, 1;
$L__BB0_1248:
	setp.eq.f64 	%p1107, %fd1804, 0d7FF0000000000000;
	shl.b32 	%r3435, %r5028, 6;
	cvt.u64.u32 	%rd1116, %r3435;
	and.b64  	%rd1117, %rd1116, 64;
	mov.u64 	%rd1118, __cudart_sin_cos_coeffs;
	add.s64 	%rd1119, %rd1118, %rd1117;
	mul.rn.f64 	%fd13022, %fd21678, %fd21678;
	and.b32  	%r3436, %r5028, 1;
	setp.eq.b32 	%p1108, %r3436, 1;
	selp.f64 	%fd13023, 0dBDA8FF8320FD8164, 0d3DE5DB65F9785EBA, %p1108;
	ld.global.nc.v2.f64 	{%fd13024, %fd13025}, [%rd1119];
	fma.rn.f64 	%fd13026, %fd13023, %fd13022, %fd13024;
	fma.rn.f64 	%fd13027, %fd13026, %fd13022, %fd13025;
	ld.global.nc.v2.f64 	{%fd13028, %fd13029}, [%rd1119+16];
	fma.rn.f64 	%fd13030, %fd13027, %fd13022, %fd13028;
	fma.rn.f64 	%fd13031, %fd13030, %fd13022, %fd13029;
	ld.global.nc.v2.f64 	{%fd13032, %fd13033}, [%rd1119+32];
	fma.rn.f64 	%fd13034, %fd13031, %fd13022, %fd13032;
	fma.rn.f64 	%fd13035, %fd13034, %fd13022, %fd13033;
	fma.rn.f64 	%fd13036, %fd13035, %fd21678, %fd21678;
	fma.rn.f64 	%fd13037, %fd13035, %fd13022, 0d3FF0000000000000;
	selp.f64 	%fd13038, %fd13037, %fd13036, %p1108;
	and.b32  	%r3437, %r5028, 2;
	setp.eq.s32 	%p1109, %r3437, 0;
	mov.f64 	%fd13039, 0d0000000000000000;
	sub.f64 	%fd13040, %fd13039, %fd13038;
	selp.f64 	%fd13041, %fd13038, %fd13040, %p1109;
	add.f64 	%fd1810, %fd1797, %fd13041;
	@%p1107 bra 	$L__BB0_1251;
	mul.f64 	%fd13042, %fd1803, 0d3FE45F306DC9C883;
	cvt.rni.s32.f64 	%r5029, %fd13042;
	cvt.rn.f64.s32 	%fd13043, %r5029;
	fma.rn.f64 	%fd13044, %fd13043, 0dBFF921FB54442D18, %fd1803;
	fma.rn.f64 	%fd13045, %fd13043, 0dBC91A62633145C00, %fd13044;
	fma.rn.f64 	%fd21679, %fd13043, 0dB97B839A252049C0, %fd13045;
	setp.ltu.f64 	%p1110, %fd1804, 0d41E0000000000000;
	@%p1110 bra 	$L__BB0_1252;
	{ // callseq 277, 0
	.param .b64 param0;
	st.param.f64 	[param0], %fd1803;
	.param .align 16 .b8 retval0[16];
	call.uni (retval0), 
	__internal_trig_reduction_slowpathd, 
	(
	param0
	);
	ld.param.f64 	%fd21679, [retval0];
	ld.param.b32 	%r5029, [retval0+8];
	} // callseq 277
	bra.uni 	$L__BB0_1252;
$L__BB0_1251:
	mov.f64 	%fd13047, 0d0000000000000000;
	mul.rn.f64 	%fd21679, %fd1803, %fd13047;
	mov.b32 	%r5029, 0;
$L__BB0_1252:
	shl.b32 	%r3440, %r5029, 6;
	cvt.u64.u32 	%rd1120, %r3440;
	and.b64  	%rd1121, %rd1120, 64;
	add.s64 	%rd1123, %rd1118, %rd1121;
	mul.rn.f64 	%fd13048, %fd21679, %fd21679;
	and.b32  	%r3441, %r5029, 1;
	setp.eq.b32 	%p1111, %r3441, 1;
	selp.f64 	%fd13049, 0dBDA8FF8320FD8164, 0d3DE5DB65F9785EBA, %p1111;
	ld.global.nc.v2.f64 	{%fd13050, %fd13051}, [%rd1123];
	fma.rn.f64 	%fd13052, %fd13049, %fd13048, %fd13050;
	fma.rn.f64 	%fd13053, %fd13052, %fd13048, %fd13051;
	ld.global.nc.v2.f64 	{%fd13054, %fd13055}, [%rd1123+16];
	fma.rn.f64 	%fd13056, %fd13053, %fd13048, %fd13054;
	fma.rn.f64 	%fd13057, %fd13056, %fd13048, %fd13055;
	ld.global.nc.v2.f64 	{%fd13058, %fd13059}, [%rd1123+32];
	fma.rn.f64 	%fd13060, %fd13057, %fd13048, %fd13058;
	fma.rn.f64 	%fd13061, %fd13060, %fd13048, %fd13059;
	fma.rn.f64 	%fd13062, %fd13061, %fd21679, %fd21679;
	fma.rn.f64 	%fd13063, %fd13061, %fd13048, 0d3FF0000000000000;
	selp.f64 	%fd13064, %fd13063, %fd13062, %p1111;
	and.b32  	%r3442, %r5029, 2;
	setp.eq.s32 	%p1112, %r3442, 0;
	mov.f64 	%fd13065, 0d0000000000000000;
	sub.f64 	%fd13066, %fd13065, %fd13064;
	selp.f64 	%fd13067, %fd13064, %fd13066, %p1112;
	add.f64 	%fd1815, %fd1802, %fd13067;
	ld.global.f64 	%fd13068, [%rd2+3336];
	ld.global.f64 	%fd13069, [%rd2+3344];
	ld.global.f64 	%fd13070, [%rd2+3352];
	sub.f64 	%fd13071, %fd13068, %fd1;
	sub.f64 	%fd13072, %fd13069, %fd2;
	sub.f64 	%fd13073, %fd13070, %fd3;
	mul.f64 	%fd13074, %fd13072, %fd13072;
	fma.rn.f64 	%fd13075, %fd13071, %fd13071, %fd13074;
	fma.rn.f64 	%fd13076, %fd13073, %fd13073, %fd13075;
	sqrt.rn.f64 	%fd13077, %fd13076;
	sub.f64 	%fd13078, %fd13068, %fd4;
	sub.f64 	%fd13079, %fd13069, %fd5;
	sub.f64 	%fd13080, %fd13070, %fd6;
	mul.f64 	%fd13081, %fd13079, %fd13079;
	fma.rn.f64 	%fd13082, %fd13078, %fd13078, %fd13081;
	fma.rn.f64 	%fd13083, %fd13080, %fd13080, %fd13082;
	sqrt.rn.f64 	%fd13084, %fd13083;
	add.f64 	%fd13085, %fd13077, %fd13084;
	mul.f64 	%fd1816, %fd13085, 0d40C88B2F704A9409;
	abs.f64 	%fd1817, %fd1816;
	setp.eq.f64 	%p1113, %fd1817, 0d7FF0000000000000;
	@%p1113 bra 	$L__BB0_1256;
	mul.f64 	%fd13086, %fd1816, 0d3FE45F306DC9C883;
	cvt.rni.s32.f64 	%r5030, %fd13086;
	cvt.rn.f64.s32 	%fd13087, %r5030;
	fma.rn.f64 	%fd13088, %fd13087, 0dBFF921FB54442D18, %fd1816;
	fma.rn.f64 	%fd13089, %fd13087, 0dBC91A62633145C00, %fd13088;
	fma.rn.f64 	%fd21681, %fd13087, 0dB97B839A252049C0, %fd13089;
	setp.ltu.f64 	%p1114, %fd1817, 0d41E0000000000000;
	@%p1114 bra 	$L__BB0_1255;
	{ // callseq 278, 0
	.param .b64 param0;
	st.param.f64 	[param0], %fd1816;
	.param .align 16 .b8 retval0[16];
	call.uni (retval0), 
	__internal_trig_reduction_slowpathd, 
	(
	param0
	);
	ld.param.f64 	%fd21681, [retval0];
	ld.param.b32 	%r5030, [retval0+8];
	} // callseq 278
$L__BB0_1255:
	add.s32 	%r5031, %r5030, 1;
	bra.uni 	$L__BB0_1257;
$L__BB0_1256:
	mov.f64 	%fd13091, 0d0000000000000000;
	mul.rn.f64 	%fd21681, %fd1816, %fd13091;
	mov.b32 	%r5031, 1;
$L__BB0_1257:
	setp.eq.f64 	%p1115, %fd1817, 0d7FF0000000000000;
	shl.b32 	%r3445, %r5031, 6;
	cvt.u64.u32 	%rd1124, %r3445;
	and.b64  	%rd1125, %rd1124, 64;
	mov.u64 	%rd1126, __cudart_sin_cos_coeffs;
	add.s64 	%rd1127, %rd1126, %rd1125;
	mul.rn.f64 	%fd13092, %fd21681, %fd21681;
	and.b32  	%r3446, %r5031, 1;
	setp.eq.b32 	%p1116, %r3446, 1;
	selp.f64 	%fd13093, 0dBDA8FF8320FD8164, 0d3DE5DB65F9785EBA, %p1116;
	ld.global.nc.v2.f64 	{%fd13094, %fd13095}, [%rd1127];
	fma.rn.f64 	%fd13096, %fd13093, %fd13092, %fd13094;
	fma.rn.f64 	%fd13097, %fd13096, %fd13092, %fd13095;
	ld.global.nc.v2.f64 	{%fd13098, %fd13099}, [%rd1127+16];
	fma.rn.f64 	%fd13100, %fd13097, %fd13092, %fd13098;
	fma.rn.f64 	%fd13101, %fd13100, %fd13092, %fd13099;
	ld.global.nc.v2.f64 	{%fd13102, %fd13103}, [%rd1127+32];
	fma.rn.f64 	%fd13104, %fd13101, %fd13092, %fd13102;
	fma.rn.f64 	%fd13105, %fd13104, %fd13092, %fd13103;
	fma.rn.f64 	%fd13106, %fd13105, %fd21681, %fd21681;
	fma.rn.f64 	%fd13107, %fd13105, %fd13092, 0d3FF0000000000000;
	selp.f64 	%fd13108, %fd13107, %fd13106, %p1116;
	and.b32  	%r3447, %r5031, 2;
	setp.eq.s32 	%p1117, %r3447, 0;
	mov.f64 	%fd13109, 0d0000000000000000;
	sub.f64 	%fd13110, %fd13109, %fd13108;
	selp.f64 	%fd13111, %fd13108, %fd13110, %p1117;
	add.f64 	%fd1823, %fd1810, %fd13111;
	@%p1115 bra 	$L__BB0_1260;
	mul.f64 	%fd13112, %fd1816, 0d3FE45F306DC9C883;
	cvt.rni.s32.f64 	%r5032, %fd13112;
	cvt.rn.f64.s32 	%fd13113, %r5032;
	fma.rn.f64 	%fd13114, %fd13113, 0dBFF921FB54442D18, %fd1816;
	fma.rn.f64 	%fd13115, %fd13113, 0dBC91A62633145C00, %fd13114;
	fma.rn.f64 	%fd21682, %fd13113, 0dB97B839A252049C0, %fd13115;
	setp.ltu.f64 	%p1118, %fd1817, 0d41E0000000000000;
	@%p1118 bra 	$L__BB0_1261;
	{ // callseq 279, 0
	.param .b64 param0;
	st.param.f64 	[param0], %fd1816;
	.param .align 16 .b8 retval0[16];
	call.uni (retval0), 
	__internal_trig_reduction_slowpathd, 
	(
	param0
	);
	ld.param.f64 	%fd21682, [retval0];
	ld.param.b32 	%r5032, [retval0+8];
	} // callseq 279
	bra.uni 	$L__BB0_1261;
$L__BB0_1260:
	mov.f64 	%fd13117, 0d0000000000000000;
	mul.rn.f64 	%fd21682, %fd1816, %fd13117;
	mov.b32 	%r5032, 0;
$L__BB0_1261:
	shl.b32 	%r3450, %r5032, 6;
	cvt.u64.u32 	%rd1128, %r3450;
	and.b64  	%rd1129, %rd1128, 64;
	add.s64 	%rd1131, %rd1126, %rd1129;
	mul.rn.f64 	%fd13118, %fd21682, %fd21682;
	and.b32  	%r3451, %r5032, 1;
	setp.eq.b32 	%p1119, %r3451, 1;
	selp.f64 	%fd13119, 0dBDA8FF8320FD8164, 0d3DE5DB65F9785EBA, %p1119;
	ld.global.nc.v2.f64 	{%fd13120, %fd13121}, [%rd1131];
	fma.rn.f64 	%fd13122, %fd13119, %fd13118, %fd13120;
	fma.rn.f64 	%fd13123, %fd13122, %fd13118, %fd13121;
	ld.global.nc.v2.f64 	{%fd13124, %fd13125}, [%rd1131+16];
	fma.rn.f64 	%fd13126, %fd13123, %fd13118, %fd13124;
	fma.rn.f64 	%fd13127, %fd13126, %fd13118, %fd13125;
	ld.global.nc.v2.f64 	{%fd13128, %fd13129}, [%rd1131+32];
	fma.rn.f64 	%fd13130, %fd13127, %fd13118, %fd13128;
	fma.rn.f64 	%fd13131, %fd13130, %fd13118, %fd13129;
	fma.rn.f64 	%fd13132, %fd13131, %fd21682, %fd21682;
	fma.rn.f64 	%fd13133, %fd13131, %fd13118, 0d3FF0000000000000;
	selp.f64 	%fd13134, %fd13133, %fd13132, %p1119;
	and.b32  	%r3452, %r5032, 2;
	setp.eq.s32 	%p1120, %r3452, 0;
	mov.f64 	%fd13135, 0d0000000000000000;
	sub.f64 	%fd13136, %fd13135, %fd13134;
	selp.f64 	%fd13137, %fd13134, %fd13136, %p1120;
	add.f64 	%fd1828, %fd1815, %fd13137;
	ld.global.f64 	%fd13138, [%rd2+3360];
	ld.global.f64 	%fd13139, [%rd2+3368];
	ld.global.f64 	%fd13140, [%rd2+3376];
	sub.f64 	%fd13141, %fd13138, %fd1;
	sub.f64 	%fd13142, %fd13139, %fd2;
	sub.f64 	%fd13143, %fd13140, %fd3;
	mul.f64 	%fd13144, %fd13142, %fd13142;
	fma.rn.f64 	%fd13145, %fd13141, %fd13141, %fd13144;
	fma.rn.f64 	%fd13146, %fd13143, %fd13143, %fd13145;
	sqrt.rn.f64 	%fd13147, %fd13146;
	sub.f64 	%fd13148, %fd13138, %fd4;
	sub.f64 	%fd13149, %fd13139, %fd5;
	sub.f64 	%fd13150, %fd13140, %fd6;
	mul.f64 	%fd13151, %fd13149, %fd13149;
	fma.rn.f64 	%fd13152, %fd13148, %fd13148, %fd13151;
	fma.rn.f64 	%fd13153, %fd13150, %fd13150, %fd13152;
	sqrt.rn.f64 	%fd13154, %fd13153;
	add.f64 	%fd13155, %fd13147, %fd13154;
	mul.f64 	%fd1829, %fd13155, 0d40C88B2F704A9409;
	abs.f64 	%fd1830, %fd1829;
	setp.eq.f64 	%p1121, %fd1830, 0d7FF0000000000000;
	@%p1121 bra 	$L__BB0_1265;
	mul.f64 	%fd13156, %fd1829, 0d3FE45F306DC9C883;
	cvt.rni.s32.f64 	%r5033, %fd13156;
	cvt.rn.f64.s32 	%fd13157, %r5033;
	fma.rn.f64 	%fd13158, %fd13157, 0dBFF921FB54442D18, %fd1829;
	fma.rn.f64 	%fd13159, %fd13157, 0dBC91A62633145C00, %fd13158;
	fma.rn.f64 	%fd21684, %fd13157, 0dB97B839A252049C0, %fd13159;
	setp.ltu.f64 	%p1122, %fd1830, 0d41E0000000000000;
	@%p1122 bra 	$L__BB0_1264;
	{ // callseq 280, 0
	.param .b64 param0;
	st.param.f64 	[param0], %fd1829;
	.param .align 16 .b8 retval0[16];
	call.uni (retval0), 
	__internal_trig_reduction_slowpathd, 
	(
	param0
	);
	ld.param.f64 	%fd21684, [retval0];
	ld.param.b32 	%r5033, [retval0+8];
	} // callseq 280
$L__BB0_1264:
	add.s32 	%r5034, %r5033, 1;
	bra.uni 	$L__BB0_1266;
$L__BB0_1265:
	mov.f64 	%fd13161, 0d0000000000000000;
	mul.rn.f64 	%fd21684, %fd1829, %fd13161;
	mov.b32 	%r5034, 1;
$L__BB0_1266:
	setp.eq.f64 	%p1123, %fd1830, 0d7FF0000000000000;
	shl.b32 	%r3455, %r5034, 6;
	cvt.u64.u32 	%rd1132, %r3455;
	and.b64  	%rd1133, %rd1132, 64;
	mov.u64 	%rd1134, __cudart_sin_cos_coeffs;
	add.s64 	%rd1135, %rd1134, %rd1133;
	mul.rn.f64 	%fd13162, %fd21684, %fd21684;
	and.b32  	%r3456, %r5034, 1;
	setp.eq.b32 	%p1124, %r3456, 1;
	selp.f64 	%fd13163, 0dBDA8FF8320FD8164, 0d3DE5DB65F9785EBA, %p1124;
	ld.global.nc.v2.f64 	{%fd13164, %fd13165}, [%rd1135];
	fma.rn.f64 	%fd13166, %fd13163, %fd13162, %fd13164;
	fma.rn.f64 	%fd13167, %fd13166, %fd13162, %fd13165;
	ld.global.nc.v2.f64 	{%fd13168, %fd13169}, [%rd1135+16];
	fma.rn.f64 	%fd13170, %fd13167, %fd13162, %fd13168;
	fma.rn.f64 	%fd13171, %fd13170, %fd13162, %fd13169;
	ld.global.nc.v2.f64 	{%fd13172, %fd13173}, [%rd1135+32];
	fma.rn.f64 	%fd13174, %fd13171, %fd13162, %fd13172;
	fma.rn.f64 	%fd13175, %fd13174, %fd13162, %fd13173;
	fma.rn.f64 	%fd13176, %fd13175, %fd21684, %fd21684;
	fma.rn.f64 	%fd13177, %fd13175, %fd13162, 0d3FF0000000000000;
	selp.f64 	%fd13178, %fd13177, %fd13176, %p1124;
	and.b32  	%r3457, %r5034, 2;
	setp.eq.s32 	%p1125, %r3457, 0;
	mov.f64 	%fd13179, 0d0000000000000000;
	sub.f64 	%fd13180, %fd13179, %fd13178;
	selp.f64 	%fd13181, %fd13178, %fd13180, %p1125;
	add.f64 	%fd1836, %fd1823, %fd13181;
	@%p1123 bra 	$L__BB0_1269;
	mul.f64 	%fd13182, %fd1829, 0d3FE45F306DC9C883;
	cvt.rni.s32.f64 	%r5035, %fd13182;
	cvt.rn.f64.s32 	%fd13183, %r5035;
	fma.rn.f64 	%fd13184, %fd13183, 0dBFF921FB54442D18, %fd1829;
	fma.rn.f64 	%fd13185, %fd13183, 0dBC91A62633145C00, %fd13184;
	fma.rn.f64 	%fd21685, %fd13183, 0dB97B839A252049C0, %fd13185;
	setp.ltu.f64 	%p1126, %fd1830, 0d41E0000000000000;
	@%p1126 bra 	$L__BB0_1270;
	{ // callseq 281, 0
	.param .b64 param0;
	st.param.f64 	[param0], %fd1829;
	.param .align 16 .b8 retval0[16];
	call.uni (retval0), 
	__internal_trig_reduction_slowpathd, 
	(
	param0
	);
	ld.param.f64 	%fd21685, [retval0];
	ld.param.b32 	%r5035, [retval0+8];
	} // callseq 281
	bra.uni 	$L__BB0_1270;
$L__BB0_1269:
	mov.f64 	%fd13187, 0d0000000000000000;
	mul.rn.f64 	%fd21685, %fd1829, %fd13187;
	mov.b32 	%r5035, 0;
$L__BB0_1270:
	shl.b32 	%r3460, %r5035, 6;
	cvt.u64.u32 	%rd1136, %r3460;
	and.b64  	%rd1137, %rd1136, 64;
	add.s64 	%rd1139, %rd1134, %rd1137;
	mul.rn.f64 	%fd13188, %fd21685, %fd21685;
	and.b32  	%r3461, %r5035, 1;
	setp.eq.b32 	%p1127, %r3461, 1;
	selp.f64 	%fd13189, 0dBDA8FF8320FD8164, 0d3DE5DB65F9785EBA, %p1127;
	ld.global.nc.v2.f64 	{%fd13190, %fd13191}, [%rd1139];
	fma.rn.f64 	%fd13192, %fd13189, %fd13188, %fd13190;
	fma.rn.f64 	%fd13193, %fd13192, %fd13188, %fd13191;
	ld.global.nc.v2.f64 	{%fd13194, %fd13195}, [%rd1139+16];
	fma.rn.f64 	%fd13196, %fd13193, %fd13188, %fd13194;
	fma.rn.f64 	%fd13197, %fd13196, %fd13188, %fd13195;
	ld.global.nc.v2.f64 	{%fd13198, %fd13199}, [%rd1139+32];
	fma.rn.f64 	%fd13200, %fd13197, %fd13188, %fd13198;
	fma.rn.f64 	%fd13201, %fd13200, %fd13188, %fd13199;
	fma.rn.f64 	%fd13202, %fd13201, %fd21685, %fd21685;
	fma.rn.f64 	%fd13203, %fd13201, %fd13188, 0d3FF0000000000000;
	selp.f64 	%fd13204, %fd13203, %fd13202, %p1127;
	and.b32  	%r3462, %r5035, 2;
	setp.eq.s32 	%p1128, %r3462, 0;
	mov.f64 	%fd13205, 0d0000000000000000;
	sub.f64 	%fd13206, %fd13205, %fd13204;
	selp.f64 	%fd13207, %fd13204, %fd13206, %p1128;
	add.f64 	%fd1841, %fd1828, %fd13207;
	ld.global.f64 	%fd13208, [%rd2+3384];
	ld.global.f64 	%fd13209, [%rd2+3392];
	ld.global.f64 	%fd13210, [%rd2+3400];
	sub.f64 	%fd13211, %fd13208, %fd1;
	sub.f64 	%fd13212, %fd13209, %fd2;
	sub.f64 	%fd13213, %fd13210, %fd3;
	mul.f64 	%fd13214, %fd13212, %fd13212;
	fma.rn.f64 	%fd13215, %fd13211, %fd13211, %fd13214;
	fma.rn.f64 	%fd13216, %fd13213, %fd13213, %fd13215;
	sqrt.rn.f64 	%fd13217, %fd13216;
	sub.f64 	%fd13218, %fd13208, %fd4;
	sub.f64 	%fd13219, %fd13209, %fd5;
	sub.f64 	%fd13220, %fd13210, %fd6;
	mul.f64 	%fd13221, %fd13219, %fd13219;
	fma.rn.f64 	%fd13222, %fd13218, %fd13218, %fd13221;
	fma.rn.f64 	%fd13223, %fd13220, %fd13220, %fd13222;
	sqrt.rn.f64 	%fd13224, %fd13223;
	add.f64 	%fd13225, %fd13217, %fd13224;
	mul.f64 	%fd1842, %fd13225, 0d40C88B2F704A9409;
	abs.f64 	%fd1843, %fd1842;
	setp.eq.f64 	%p1129, %fd1843, 0d7FF0000000000000;
	@%p1129 bra 	$L__BB0_1274;
	mul.f64 	%fd13226, %fd1842, 0d3FE45F306DC9C883;
	cvt.rni.s32.f64 	%r5036, %fd13226;
	cvt.rn.f64.s32 	%fd13227, %r5036;
	fma.rn.f64 	%fd13228, %fd13227, 0dBFF921FB54442D18, %fd1842;
	fma.rn.f64 	%fd13229, %fd13227, 0dBC91A62633145C00, %fd13228;
	fma.rn.f64 	%fd21687, %fd13227, 0dB97B839A252049C0, %fd13229;
	setp.ltu.f64 	%p1130, %fd1843, 0d41E0000000000000;
	@%p1130 bra 	$L__BB0_1273;
	{ // callseq 282, 0
	.param .b64 param0;
	st.param.f64 	[param0], %fd1842;
	.param .align 16 .b8 retval0[16];
	call.uni (retval0), 
	__internal_trig_reduction_slowpathd, 
	(
	param0
	);
	ld.param.f64 	%fd21687, [retval0];
	ld.param.b32 	%r5036, [retval0+8];
	} // callseq 282
$L__BB0_1273:
	add.s32 	%r5037, %r5036, 1;
	bra.uni 	$L__BB0_1275;
$L__BB0_1274:
	mov.f64 	%fd13231, 0d0000000000000000;
	mul.rn.f64 	%fd21687, %fd1842, %fd13231;
	mov.b32 	%r5037, 1;
$L__BB0_1275:
	setp.eq.f64 	%p1131, %fd1843, 0d7FF0000000000000;
	shl.b32 	%r3465, %r5037, 6;
	cvt.u64.u32 	%rd1140, %r3465;
	and.b64  	%rd1141, %rd1140, 64;
	mov.u64 	%rd1142, __cudart_sin_cos_coeffs;
	add.s64 	%rd1143, %rd1142, %rd1141;
	mul.rn.f64 	%fd13232, %fd21687, %fd21687;
	and.b32  	%r3466, %r5037, 1;
	setp.eq.b32 	%p1132, %r3466, 1;
	selp.f64 	%fd13233, 0dBDA8FF8320FD8164, 0d3DE5DB65F9785EBA, %p1132;
	ld.global.nc.v2.f64 	{%fd13234, %fd13235}, [%rd1143];
	fma.rn.f64 	%fd13236, %fd13233, %fd13232, %fd13234;
	fma.rn.f64 	%fd13237, %fd13236, %fd13232, %fd13235;
	ld.global.nc.v2.f64 	{%fd13238, %fd13239}, [%rd1143+16];
	fma.rn.f64 	%fd13240, %fd13237, %fd13232, %fd13238;
	fma.rn.f64 	%fd13241, %fd13240, %fd13232, %fd13239;
	ld.global.nc.v2.f64 	{%fd13242, %fd13243}, [%rd1143+32];
	fma.rn.f64 	%fd13244, %fd13241, %fd13232, %fd13242;
	fma.rn.f64 	%fd13245, %fd13244, %fd13232, %fd13243;
	fma.rn.f64 	%fd13246, %fd13245, %fd21687, %fd21687;
	fma.rn.f64 	%fd13247, %fd13245, %fd13232, 0d3FF0000000000000;
	selp.f64 	%fd13248, %fd13247, %fd13246, %p1132;
	and.b32  	%r3467, %r5037, 2;
	setp.eq.s32 	%p1133, %r3467, 0;
	mov.f64 	%fd13249, 0d0000000000000000;
	sub.f64 	%fd13250, %fd13249, %fd13248;
	selp.f64 	%fd13251, %fd13248, %fd13250, %p1133;
	add.f64 	%fd1849, %fd1836, %fd13251;
	@%p1131 bra 	$L__BB0_1278;
	mul.f64 	%fd13252, %fd1842, 0d3FE45F306DC9C883;
	cvt.rni.s32.f64 	%r5038, %fd13252;
	cvt.rn.f64.s32 	%fd13253, %r5038;
	fma.rn.f64 	%fd13254, %fd13253, 0dBFF921FB54442D18, %fd1842;
	fma.rn.f64 	%fd13255, %fd13253, 0dBC91A62633145C00, %fd13254;
	fma.rn.f64 	%fd21688, %fd13253, 0dB97B839A252049C0, %fd13255;
	setp.ltu.f64 	%p1134, %fd1843, 0d41E0000000000000;
	@%p1134 bra 	$L__BB0_1279;
	{ // callseq 283, 0
	.param .b64 param0;
	st.param.f64 	[param0], %fd1842;
	.param .align 16 .b8 retval0[16];
	call.uni (retval0), 
	__internal_trig_reduction_slowpathd, 
	(
	param0
	);
	ld.param.f64 	%fd21688, [retval0];
	ld.param.b32 	%r5038, [retval0+8];
	} // callseq 283
	bra.uni 	$L__BB0_1279;
$L__BB0_1278:
	mov.f64 	%fd13257, 0d0000000000000000;
	mul.rn.f64 	%fd21688, %fd1842, %fd13257;
	mov.b32 	%r5038, 0;
$L__BB0_1279:
	shl.b32 	%r3470, %r5038, 6;
	cvt.u64.u32 	%rd1144, %r3470;
	and.b64  	%rd1145, %rd1144, 64;
	add.s64 	%rd1147, %rd1142, %rd1145;
	mul.rn.f64 	%fd13258, %fd21688, %fd21688;
	and.b32  	%r3471, %r5038, 1;
	setp.eq.b32 	%p1135, %r3471, 1;
	selp.f64 	%fd13259, 0dBDA8FF8320FD8164, 0d3DE5DB65F9785EBA, %p1135;
	ld.global.nc.v2.f64 	{%fd13260, %fd13261}, [%rd1147];
	fma.rn.f64 	%fd13262, %fd13259, %fd13258, %fd13260;
	fma.rn.f64 	%fd13263, %fd13262, %fd13258, %fd13261;
	ld.global.nc.v2.f64 	{%fd13264, %fd13265}, [%rd1147+16];
	fma.rn.f64 	%fd13266, %fd13263, %fd13258, %fd13264;
	fma.rn.f64 	%fd13267, %fd13266, %fd13258, %fd13265;
	ld.global.nc.v2.f64 	{%fd13268, %fd13269}, [%rd1147+32];
	fma.rn.f64 	%fd13270, %fd13267, %fd13258, %fd13268;
	fma.rn.f64 	%fd13271, %fd13270, %fd13258, %fd13269;
	fma.rn.f64 	%fd13272, %fd13271, %fd21688, %fd21688;
	fma.rn.f64 	%fd13273, %fd13271, %fd13258, 0d3FF0000000000000;
	selp.f64 	%fd13274, %fd13273, %fd13272, %p1135;
	and.b32  	%r3472, %r5038, 2;
	setp.eq.s32 	%p1136, %r3472, 0;
	mov.f64 	%fd13275, 0d0000000000000000;
	sub.f64 	%fd13276, %fd13275, %fd13274;
	selp.f64 	%fd13277, %fd13274, %fd13276, %p1136;
	add.f64 	%fd1854, %fd1841, %fd13277;
	ld.global.f64 	%fd13278, [%rd2+3408];
	ld.global.f64 	%fd13279, [%rd2+3416];
	ld.global.f64 	%fd13280, [%rd2+3424];
	sub.f64 	%fd13281, %fd13278, %fd1;
	sub.f64 	%fd13282, %fd13279, %fd2;
	sub.f64 	%fd13283, %fd13280, %fd3;
	mul.f64 	%fd13284, %fd13282, %fd13282;
	fma.rn.f64 	%fd13285, %fd13281, %fd13281, %fd13284;
	fma.rn.f64 	%fd13286, %fd13283, %fd13283, %fd13285;
	sqrt.rn.f64 	%fd13287, %fd13286;
	sub.f64 	%fd13288, %fd13278, %fd4;
	sub.f64 	%fd13289, %fd13279, %fd5;
	sub.f64 	%fd13290, %fd13280, %fd6;
	mul.f64 	%fd13291, %fd13289, %fd13289;
	fma.rn.f64 	%fd13292, %fd13288, %fd13288, %fd13291;
	fma.rn.f64 	%fd13293, %fd13290, %fd13290, %fd13292;
	sqrt.rn.f64 	%fd13294, %fd13293;
	add.f64 	%fd13295, %fd13287, %fd13294;
	mul.f64 	%fd1855, %fd13295, 0d40C88B2F704A9409;
	abs.f64 	%fd1856, %fd1855;
	setp.eq.f64 	%p1137, %fd1856, 0d7FF0000000000000;
	@%p1137 bra 	$L__BB0_1283;
	mul.f64 	%fd13296, %fd1855, 0d3FE45F306DC9C883;
	cvt.rni.s32.f64 	%r5039, %fd13296;
	cvt.rn.f64.s32 	%fd13297, %r5039;
	fma.rn.f64 	%fd13298, %fd13297, 0dBFF921FB54442D18, %fd1855;
	fma.rn.f64 	%fd13299, %fd13297, 0dBC91A62633145C00, %fd13298;
	fma.rn.f64 	%fd21690, %fd13297, 0dB97B839A252049C0, %fd13299;
	setp.ltu.f64 	%p1138, %fd1856, 0d41E0000000000000;
	@%p1138 bra 	$L__BB0_1282;
	{ // callseq 284, 0
	.param .b64 param0;
	st.param.f64 	[param0], %fd1855;
	.param .align 16 .b8 retval0[16];
	call.uni (retval0), 
	__internal_trig_reduction_slowpathd, 
	(
	param0
	);
	ld.param.f64 	%fd21690, [retval0];
	ld.param.b32 	%r5039, [retval0+8];
	} // callseq 284
$L__BB0_1282:
	add.s32 	%r5040, %r5039, 1;
	bra.uni 	$L__BB0_1284;
$L__BB0_1283:
	mov.f64 	%fd13301, 0d0000000000000000;
	mul.rn.f64 	%fd21690, %fd1855, %fd13301;
	mov.b32 	%r5040, 1;
$L__BB0_1284:
	setp.eq.f64 	%p1139, %fd1856, 0d7FF0000000000000;
	shl.b32 	%r3475, %r5040, 6;
	cvt.u64.u32 	%rd1148, %r3475;
	and.b64  	%rd1149, %rd1148, 64;
	mov.u64 	%rd1150, __cudart_sin_cos_coeffs;
	add.s64 	%rd1151, %rd1150, %rd1149;
	mul.rn.f64 	%fd13302, %fd21690, %fd21690;
	and.b32  	%r3476, %r5040, 1;
	setp.eq.b32 	%p1140, %r3476, 1;
	selp.f64 	%fd13303, 0dBDA8FF8320FD8164, 0d3DE5DB65F9785EBA, %p1140;
	ld.global.nc.v2.f64 	{%fd13304, %fd13305}, [%rd1151];
	fma.rn.f64 	%fd13306, %fd13303, %fd13302, %fd13304;
	fma.rn.f64 	%fd13307, %fd13306, %fd13302, %fd13305;
	ld.global.nc.v2.f64 	{%fd13308, %fd13309}, [%rd1151+16];
	fma.rn.f64 	%fd13310, %fd13307, %fd13302, %fd13308;
	fma.rn.f64 	%fd13311, %fd13310, %fd13302, %fd13309;
	ld.global.nc.v2.f64 	{%fd13312, %fd13313}, [%rd1151+32];
	fma.rn.f64 	%fd13314, %fd13311, %fd13302, %fd13312;
	fma.rn.f64 	%fd13315, %fd13314, %fd13302, %fd13313;
	fma.rn.f64 	%fd13316, %fd13315, %fd21690, %fd21690;
	fma.rn.f64 	%fd13317, %fd13315, %fd13302, 0d3FF0000000000000;
	selp.f64 	%fd13318, %fd13317, %fd13316, %p1140;
	and.b32  	%r3477, %r5040, 2;
	setp.eq.s32 	%p1141, %r3477, 0;
	mov.f64 	%fd13319, 0d0000000000000000;
	sub.f64 	%fd13320, %fd13319, %fd13318;
	selp.f64 	%fd13321, %fd13318, %fd13320, %p1141;
	add.f64 	%fd1862, %fd1849, %fd13321;
	@%p1139 bra 	$L__BB0_1287;
	mul.f64 	%fd13322, %fd1855, 0d3FE45F306DC9C883;
	cvt.rni.s32.f64 	%r5041, %fd13322;
	cvt.rn.f64.s32 	%fd13323, %r5041;
	fma.rn.f64 	%fd13324, %fd13323, 0dBFF921FB54442D18, %fd1855;
	fma.rn.f64 	%fd13325, %fd13323, 0dBC91A62633145C00, %fd13324;
	fma.rn.f64 	%fd21691, %fd13323, 0dB97B839A252049C0, %fd13325;
	setp.ltu.f64 	%p1142, %fd1856, 0d41E0000000000000;
	@%p1142 bra 	$L__BB0_1288;
	{ // callseq 285, 0
	.param .b64 param0;
	st.param.f64 	[param0], %fd1855;
	.param .align 16 .b8 retval0[16];
	call.uni (retval0), 
	__internal_trig_reduction_slowpathd, 
	(
	param0
	);
	ld.param.f64 	%fd21691, [retval0];
	ld.param.b32 	%r5041, [retval0+8];
	} // callseq 285
	bra.uni 	$L__BB0_1288;
$L__BB0_1287:
	mov.f64 	%fd13327, 0d0000000000000000;
	mul.rn.f64 	%fd21691, %fd1855, %fd13327;
	mov.b32 	%r5041, 0;
$L__BB0_1288:
	shl.b32 	%r3480, %r5041, 6;
	cvt.u64.u32 	%rd1152, %r3480;
	and.b64  	%rd1153, %rd1152, 64;
	add.s64 	%rd1155, %rd1150, %rd1153;
	mul.rn.f64 	%fd13328, %fd21691, %fd21691;
	and.b32  	%r3481, %r5041, 1;
	setp.eq.b32 	%p1143, %r3481, 1;
	selp.f64 	%fd13329, 0dBDA8FF8320FD8164, 0d3DE5DB65F9785EBA, %p1143;
	ld.global.nc.v2.f64 	{%fd13330, %fd13331}, [%rd1155];
	fma.rn.f64 	%fd13332, %fd13329, %fd13328, %fd13330;
	fma.rn.f64 	%fd13333, %fd13332, %fd13328, %fd13331;
	ld.global.nc.v2.f64 	{%fd13334, %fd13335}, [%rd1155+16];
	fma.rn.f64 	%fd13336, %fd13333, %fd13328, %fd13334;
	fma.rn.f64 	%fd13337, %fd13336, %fd13328, %fd13335;
	ld.global.nc.v2.f64 	{%fd13338, %fd13339}, [%rd1155+32];
	fma.rn.f64 	%fd13340, %fd13337, %fd13328, %fd13338;
	fma.rn.f64 	%fd13341, %fd13340, %fd13328, %fd13339;
	fma.rn.f64 	%fd13342, %fd13341, %fd21691, %fd21691;
	fma.rn.f64 	%fd13343, %fd13341, %fd13328, 0d3FF0000000000000;
	selp.f64 	%fd13344, %fd13343, %fd13342, %p1143;
	and.b32  	%r3482, %r5041, 2;
	setp.eq.s32 	%p1144, %r3482, 0;
	mov.f64 	%fd13345, 0d0000000000000000;
	sub.f64 	%fd13346, %fd13345, %fd13344;
	selp.f64 	%fd13347, %fd13344, %fd13346, %p1144;
	add.f64 	%fd1867, %fd1854, %fd13347;
	ld.global.f64 	%fd13348, [%rd2+3432];
	ld.global.f64 	%fd13349, [%rd2+3440];
	ld.global.f64 	%fd13350, [%rd2+3448];
	sub.f64 	%fd13351, %fd13348, %fd1;
	sub.f64 	%fd13352, %fd13349, %fd2;
	sub.f64 	%fd13353, %fd13350, %fd3;
	mul.f64 	%fd13354, %fd13352, %fd13352;
	fma.rn.f64 	%fd13355, %fd13351, %fd13351, %fd13354;
	fma.rn.f64 	%fd13356, %fd13353, %fd13353, %fd13355;
	sqrt.rn.f64 	%fd13357, %fd13356;
	sub.f64 	%fd13358, %fd13348, %fd4;
	sub.f64 	%fd13359, %fd13349, %fd5;
	sub.f64 	%fd13360, %fd13350, %fd6;
	mul.f64 	%fd13361, %fd13359, %fd13359;
	fma.rn.f64 	%fd13362, %fd13358, %fd13358, %fd13361;
	fma.rn.f64 	%fd13363, %fd13360, %fd13360, %fd13362;
	sqrt.rn.f64 	%fd13364, %fd13363;
	add.f64 	%fd13365, %fd13357, %fd13364;
	mul.f64 	%fd1868, %fd13365, 0d40C88B2F704A9409;
	abs.f64 	%fd1869, %fd1868;
	setp.eq.f64 	%p1145, %fd1869, 0d7FF0000000000000;
	@%p1145 bra 	$L__BB0_1292;
	mul.f64 	%fd13366, %fd1868, 0d3FE45F306DC9C883;
	cvt.rni.s32.f64 	%r5042, %fd13366;
	cvt.rn.f64.s32 	%fd13367, %r5042;
	fma.rn.f64 	%fd13368, %fd13367, 0dBFF921FB54442D18, %fd1868;
	fma.rn.f64 	%fd13369, %fd13367, 0dBC91A62633145C00, %fd13368;
	fma.rn.f64 	%fd21693, %fd13367, 0dB97B839A252049C0, %fd13369;
	setp.ltu.f64 	%p1146, %fd1869, 0d41E0000000000000;
	@%p1146 bra 	$L__BB0_1291;
	{ // callseq 286, 0
	.param .b64 param0;
	st.param.f64 	[param0], %fd1868;
	.param .align 16 .b8 retval0[16];
	call.uni (retval0), 
	__internal_trig_reduction_slowpathd, 
	(
	param0
	);
	ld.param.f64 	%fd21693, [retval0];
	ld.param.b32 	%r5042, [retval0+8];
	} // callseq 286
$L__BB0_1291:
	add.s32 	%r5043, %r5042, 1;
	bra.uni 	$L__BB0_1293;
$L__BB0_1292:
	mov.f64 	%fd13371, 0d0000000000000000;
	mul.rn.f64 	%fd21693, %fd1868, %fd13371;
	mov.b32 	%r5043, 1;
$L__BB0_1293:
	setp.eq.f64 	%p1147, %fd1869, 0d7FF0000000000000;
	shl.b32 	%r3485, %r5043, 6;
	cvt.u64.u32 	%rd1156, %r3485;
	and.b64  	%rd1157, %rd1156, 64;
	mov.u64 	%rd1158, __cudart_sin_cos_coeffs;
	add.s64 	%rd1159, %rd1158, %rd1157;
	mul.rn.f64 	%fd13372, %fd21693, %fd21693;
	and.b32  	%r3486, %r5043, 1;
	setp.eq.b32 	%p1148, %r3486, 1;
	selp.f64 	%fd13373, 0dBDA8FF8320FD8164, 0d3DE5DB65F9785EBA, %p1148;
	ld.global.nc.v2.f64 	{%fd13374, %fd13375}, [%rd1159];
	fma.rn.f64 	%fd13376, %fd13373, %fd13372, %fd13374;
	fma.rn.f64 	%fd13377, %fd13376, %fd13372, %fd13375;
	ld.global.nc.v2.f64 	{%fd13378, %fd13379}, [%rd1159+16];
	fma.rn.f64 	%fd13380, %fd13377, %fd13372, %fd13378;
	fma.rn.f64 	%fd13381, %fd13380, %fd13372, %fd13379;
	ld.global.nc.v2.f64 	{%fd13382, %fd13383}, [%rd1159+32];
	fma.rn.f64 	%fd13384, %fd13381, %fd13372, %fd13382;
	fma.rn.f64 	%fd13385, %fd13384, %fd13372, %fd13383;
	fma.rn.f64 	%fd13386, %fd13385, %fd21693, %fd21693;
	fma.rn.f64 	%fd13387, %fd13385, %fd13372, 0d3FF0000000000000;
	selp.f64 	%fd13388, %fd13387, %fd13386, %p1148;
	and.b32  	%r3487, %r5043, 2;
	setp.eq.s32 	%p1149, %r3487, 0;
	mov.f64 	%fd13389, 0d0000000000000000;
	sub.f64 	%fd13390, %fd13389, %fd13388;
	selp.f64 	%fd13391, %fd13388, %fd13390, %p1149;
	add.f64 	%fd1875, %fd1862, %fd13391;
	@%p1147 bra 	$L__BB0_1296;
	mul.f64 	%fd13392, %fd1868, 0d3FE45F306DC9C883;
	cvt.rni.s32.f64 	%r5044, %fd13392;
	cvt.rn.f64.s32 	%fd13393, %r5044;
	fma.rn.f64 	%fd13394, %fd13393, 0dBFF921FB54442D18, %fd1868;
	fma.rn.f64 	%fd13395, %fd13393, 0dBC91A62633145C00, %fd13394;
	fma.rn.f64 	%fd21694, %fd13393, 0dB97B839A252049C0, %fd13395;
	setp.ltu.f64 	%p1150, %fd1869, 0d41E0000000000000;
	@%p1150 bra 	$L__BB0_1297;
	{ // callseq 287, 0
	.param .b64 param0;
	st.param.f64 	[param0], %fd1868;
	.param .align 16 .b8 retval0[16];
	call.uni (retval0), 
	__internal_trig_reduction_slowpathd, 
	(
	param0
	);
	ld.param.f64 	%fd21694, [retval0];
	ld.param.b32 	%r5044, [retval0+8];
	} // callseq 287
	bra.uni 	$L__BB0_1297;
$L__BB0_1296:
	mov.f64 	%fd13397, 0d0000000000000000;
	mul.rn.f64 	%fd21694, %fd1868, %fd13397;
	mov.b32 	%r5044, 0;
$L__BB0_1297:
	shl.b32 	%r3490, %r5044, 6;
	cvt.u64.u32 	%rd1160, %r3490;
	and.b64  	%rd1161, %rd1160, 64;
	add.s64 	%rd1163, %rd1158, %rd1161;
	mul.rn.f64 	%fd13398, %fd21694, %fd21694;
	and.b32  	%r3491, %r5044, 1;
	setp.eq.b32 	%p1151, %r3491, 1;
	selp.f64 	%fd13399, 0dBDA8FF8320FD8164, 0d3DE5DB65F9785EBA, %p1151;
	ld.global.nc.v2.f64 	{%fd13400, %fd13401}, [%rd1163];
	fma.rn.f64 	%fd13402, %fd13399, %fd13398, %fd13400;
	fma.rn.f64 	%fd13403, %fd13402, %fd13398, %fd13401;
	ld.global.nc.v2.f64 	{%fd13404, %fd13405}, [%rd1163+16];
	fma.rn.f64 	%fd13406, %fd13403, %fd13398, %fd13404;
	fma.rn.f64 	%fd13407, %fd13406, %fd13398, %fd13405;
	ld.global.nc.v2.f64 	{%fd13408, %fd13409}, [%rd1163+32];
	fma.rn.f64 	%fd13410, %fd13407, %fd13398, %fd13408;
	fma.rn.f64 	%fd13411, %fd13410, %fd13398, %fd13409;
	fma.rn.f64 	%fd13412, %fd13411, %fd21694, %fd21694;
	fma.rn.f64 	%fd13413, %fd13411, %fd13398, 0d3FF0000000000000;
	selp.f64 	%fd13414, %fd13413, %fd13412, %p1151;
	and.b32  	%r3492, %r5044, 2;
	setp.eq.s32 	%p1152, %r3492, 0;
	mov.f64 	%fd13415, 0d0000000000000000;
	sub.f64 	%fd13416, %fd13415, %fd13414;
	selp.f64 	%fd13417, %fd13414, %fd13416, %p1152;
	add.f64 	%fd1880, %fd1867, %fd13417;
	ld.global.f64 	%fd13418, [%rd2+3456];
	ld.global.f64 	%fd13419, [%rd2+3464];
	ld.global.f64 	%fd13420, [%rd2+3472];
	sub.f64 	%fd13421, %fd13418, %fd1;
	sub.f64 	%fd13422, %fd13419, %fd2;
	sub.f64 	%fd13423, %fd13420, %fd3;
	mul.f64 	%fd13424, %fd13422, %fd13422;
	fma.rn.f64 	%fd13425, %fd13421, %fd13421, %fd13424;
	fma.rn.f64 	%fd13426, %fd13423, %fd13423, %fd13425;
	sqrt.rn.f64 	%fd13427, %fd13426;
	sub.f64 	%fd13428, %fd13418, %fd4;
	sub.f64 	%fd13429, %fd13419, %fd5;
	sub.f64 	%fd13430, %fd13420, %fd6;
	mul.f64 	%fd13431, %fd13429, %fd13429;
	fma.rn.f64 	%fd13432, %fd13428, %fd13428, %fd13431;
	fma.rn.f64 	%fd13433, %fd13430, %fd13430, %fd13432;
	sqrt.rn.f64 	%fd13434, %fd13433;
	add.f64 	%fd13435, %fd13427, %fd13434;
	mul.f64 	%fd1881, %fd13435, 0d40C88B2F704A9409;
	abs.f64 	%fd1882, %fd1881;
	setp.eq.f64 	%p1153, %fd1882, 0d7FF0000000000000;
	@%p1153 bra 	$L__BB0_1301;
	mul.f64 	%fd13436, %fd1881, 0d3FE45F306DC9C883;
	cvt.rni.s32.f64 	%r5045, %fd13436;
	cvt.rn.f64.s32 	%fd13437, %r5045;
	fma.rn.f64 	%fd13438, %fd13437, 0dBFF921FB54442D18, %fd1881;
	fma.rn.f64 	%fd13439, %fd13437, 0dBC91A62633145C00, %fd13438;
	fma.rn.f64 	%fd21696, %fd13437, 0dB97B839A252049C0, %fd13439;
	setp.ltu.f64 	%p1154, %fd1882, 0d41E0000000000000;
	@%p1154 bra 	$L__BB0_1300;
	{ // callseq 288, 0
	.param .b64 param0;
	st.param.f64 	[param0], %fd1881;
	.param .align 16 .b8 retval0[16];
	call.uni (retval0), 
	__internal_trig_reduction_slowpathd, 
	(
	param0
	);
	ld.param.f64 	%fd21696, [retval0];
	ld.param.b32 	%r5045, [retval0+8];
	} // callseq 288
$L__BB0_1300:
	add.s32 	%r5046, %r5045, 1;
	bra.uni 	$L__BB0_1302;
$L__BB0_1301:
	mov.f64 	%fd13441, 0d0000000000000000;
	mul.rn.f64 	%fd21696, %fd1881, %fd13441;
	mov.b32 	%r5046, 1;
$L__BB0_1302:
	setp.eq.f64 	%p1155, %fd1882, 0d7FF0000000000000;
	shl.b32 	%r3495, %r5046, 6;
	cvt.u64.u32 	%rd1164, %r3495;
	and.b64  	%rd1165, %rd1164, 64;
	mov.u64 	%rd1166, __cudart_sin_cos_coeffs;
	add.s64 	%rd1167, %rd1166, %rd1165;
	mul.rn.f64 	%fd13442, %fd21696, %fd21696;
	and.b32  	%r3496, %r5046, 1;
	setp.eq.b32 	%p1156, %r3496, 1;
	selp.f64 	%fd13443, 0dBDA8FF8320FD8164, 0d3DE5DB65F9785EBA, %p1156;
	ld.global.nc.v2.f64 	{%fd13444, %fd13445}, [%rd1167];
	fma.rn.f64 	%fd13446, %fd13443, %fd13442, %fd13444;
	fma.rn.f64 	%fd13447, %fd13446, %fd13442, %fd13445;
	ld.global.nc.v2.f64 	{%fd13448, %fd13449}, [%rd1167+16];
	fma.rn.f64 	%fd13450, %fd13447, %fd13442, %fd13448;
	fma.rn.f64 	%fd13451, %fd13450, %fd13442, %fd13449;
	ld.global.nc.v2.f64 	{%fd13452, %fd13453}, [%rd1167+32];
	fma.rn.f64 	%fd13454, %fd13451, %fd13442, %fd13452;
	fma.rn.f64 	%fd13455, %fd13454, %fd13442, %fd13453;
	fma.rn.f64 	%fd13456, %fd13455, %fd21696, %fd21696;
	fma.rn.f64 	%fd13457, %fd13455, %fd13442, 0d3FF0000000000000;
	selp.f64 	%fd13458, %fd13457, %fd13456, %p1156;
	and.b32  	%r3497, %r5046, 2;
	setp.eq.s32 	%p1157, %r3497, 0;
	mov.f64 	%fd13459, 0d0000000000000000;
	sub.f64 	%fd13460, %fd13459, %fd13458;
	selp.f64 	%fd13461, %fd13458, %fd13460, %p1157;
	add.f64 	%fd1888, %fd1875, %fd13461;
	@%p1155 bra 	$L__BB0_1305;
	mul.f64 	%fd13462, %fd1881, 0d3FE45F306DC9C883;
	cvt.rni.s32.f64 	%r5047, %fd13462;
	cvt.rn.f64.s32 	%fd13463, %r5047;
	fma.rn.f64 	%fd13464, %fd13463, 0dBFF921FB54442D18, %fd1881;
	fma.rn.f64 	%fd13465, %fd13463, 0dBC91A62633145C00, %fd13464;
	fma.rn.f64 	%fd21697, %fd13463, 0dB97B839A252049C0, %fd13465;
	setp.ltu.f64 	%p1158, %fd1882, 0d41E0000000000000;
	@%p1158 bra 	$L__BB0_1306;
	{ // callseq 289, 0
	.param .b64 param0;
	st.param.f64 	[param0], %fd1881;
	.param .align 16 .b8 retval0[16];
	call.uni (retval0), 
	__internal_trig_reduction_slowpathd, 
	(
	param0
	);
	ld.param.f64 	%fd21697, [retval0];
	ld.param.b32 	%r5047, [retval0+8];
	} // callseq 289
	bra.uni 	$L__BB0_1306;
$L__BB0_1305:
	mov.f64 	%fd13467, 0d0000000000000000;
	mul.rn.f64 	%fd21697, %fd1881, %fd13467;
	mov.b32 	%r5047, 0;
$L__BB0_1306:
	shl.b32 	%r3500, %r5047, 6;
	cvt.u64.u32 	%rd1168, %r3500;
	and.b64  	%rd1169, %rd1168, 64;
	add.s64 	%rd1171, %rd1166, %rd1169;
	mul.rn.f64 	%fd13468, %fd21697, %fd21697;
	and.b32  	%r3501, %r5047, 1;
	setp.eq.b32 	%p1159, %r3501, 1;
	selp.f64 	%fd13469, 0dBDA8FF8320FD8164, 0d3DE5DB65F9785EBA, %p1159;
	ld.global.nc.v2.f64 	{%fd13470, %fd13471}, [%rd1171];
	fma.rn.f64 	%fd13472, %fd13469, %fd13468, %fd13470;
	fma.rn.f64 	%fd13473, %fd13472, %fd13468, %fd13471;
	ld.global.nc.v2.f64 	{%fd13474, %fd13475}, [%rd1171+16];
	fma.rn.f64 	%fd13476, %fd13473, %fd13468, %fd13474;
	fma.rn.f64 	%fd13477, %fd13476, %fd13468, %fd13475;
	ld.global.nc.v2.f64 	{%fd13478, %fd13479}, [%rd1171+32];
	fma.rn.f64 	%fd13480, %fd13477, %fd13468, %fd13478;
	fma.rn.f64 	%fd13481, %fd13480, %fd13468, %fd13479;
	fma.rn.f64 	%fd13482, %fd13481, %fd21697, %fd21697;
	fma.rn.f64 	%fd13483, %fd13481, %fd13468, 0d3FF0000000000000;
	selp.f64 	%fd13484, %fd13483, %fd13482, %p1159;
	and.b32  	%r3502, %r5047, 2;
	setp.eq.s32 	%p1160, %r3502, 0;
	mov.f64 	%fd13485, 0d0000000000000000;
	sub.f64 	%fd13486, %fd13485, %fd13484;
	selp.f64 	%fd13487, %fd13484, %fd13486, %p1160;
	add.f64 	%fd1893, %fd1880, %fd13487;
	ld.global.f64 	%fd13488, [%rd2+3480];
	ld.global.f64 	%fd13489, [%rd2+3488];
	ld.global.f64 	%fd13490, [%rd2+3496];
	sub.f64 	%fd13491, %fd13488, %fd1;
	sub.f64 	%fd13492, %fd13489, %fd2;
	sub.f64 	%fd13493, %fd13490, %fd3;
	mul.f64 	%fd13494, %fd13492, %fd13492;
	fma.rn.f64 	%fd13495, %fd13491, %fd13491, %fd13494;
	fma.rn.f64 	%fd13496, %fd13493, %fd13493, %fd13495;
	sqrt.rn.f64 	%fd13497, %fd13496;
	sub.f64 	%fd13498, %fd13488, %fd4;
	sub.f64 	%fd13499, %fd13489, %fd5;
	sub.f64 	%fd13500, %fd13490, %fd6;
	mul.f64 	%fd13501, %fd13499, %fd13499;
	fma.rn.f64 	%fd13502, %fd13498, %fd13498, %fd13501;
	fma.rn.f64 	%fd13503, %fd13500, %fd13500, %fd13502;
	sqrt.rn.f64 	%fd13504, %fd13503;
	add.f64 	%fd13505, %fd13497, %fd13504;
	mul.f64 	%fd1894, %fd13505, 0d40C88B2F704A9409;
	abs.f64 	%fd1895, %fd1894;
	setp.eq.f64 	%p1161, %fd1895, 0d7FF0000000000000;
	@%p1161 bra 	$L__BB0_1310;
	mul.f64 	%fd13506, %fd1894, 0d3FE45F306DC9C883;
	cvt.rni.s32.f64 	%r5048, %fd13506;
	cvt.rn.f64.s32 	%fd13507, %r5048;
	fma.rn.f64 	%fd13508, %fd13507, 0dBFF921FB54442D18, %fd1894;
	fma.rn.f64 	%fd13509, %fd13507, 0dBC91A62633145C00, %fd13508;
	fma.rn.f64 	%fd21699, %fd13507, 0dB97B839A252049C0, %fd13509;
	setp.ltu.f64 	%p1162, %fd1895, 0d41E0000000000000;
	@%p1162 bra 	$L__BB0_1309;
	{ // callseq 290, 0
	.param .b64 param0;
	st.param.f64 	[param0], %fd1894;
	.param .align 16 .b8 retval0[16];
	call.uni (retval0), 
	__internal_trig_reduction_slowpathd, 
	(
	param0
	);
	ld.param.f64 	%fd21699, [retval0];
	ld.param.b32 	%r5048, [retval0+8];
	} // callseq 290
$L__BB0_1309:
	add.s32 	%r5049, %r5048, 1;
	bra.uni 	$L__BB0_1311;
$L__BB0_1310:
	mov.f64 	%fd13511, 0d0000000000000000;
	mul.rn.f64 	%fd21699, %fd1894, %fd13511;
	mov.b32 	%r5049, 1;
$L__BB0_1311:
	setp.eq.f64 	%p1163, %fd1895, 0d7FF0000000000000;
	shl.b32 	%r3505, %r5049, 6;
	cvt.u64.u32 	%rd1172, %r3505;
	and.b64  	%rd1173, %rd1172, 64;
	mov.u64 	%rd1174, __cudart_sin_cos_coeffs;
	add.s64 	%rd1175, %rd1174, %rd1173;
	mul.rn.f64 	%fd13512, %fd21699, %fd21699;
	and.b32  	%r3506, %r5049, 1;
	setp.eq.b32 	%p1164, %r3506, 1;
	selp.f64 	%fd13513, 0dBDA8FF8320FD8164, 0d3DE5DB65F9785EBA, %p1164;
	ld.global.nc.v2.f64 	{%fd13514, %fd13515}, [%rd1175];
	fma.rn.f64 	%fd13516, %fd13513, %fd13512, %fd13514;
	fma.rn.f64 	%fd13517, %fd13516, %fd13512, %fd13515;
	ld.global.nc.v2.f64 	{%fd13518, %fd13519}, [%rd1175+16];
	fma.rn.f64 	%fd13520, %fd13517, %fd13512, %fd13518;
	fma.rn.f64 	%fd13521, %fd13520, %fd13512, %fd13519;
	ld.global.nc.v2.f64 	{%fd13522, %fd13523}, [%rd1175+32];
	fma.rn.f64 	%fd13524, %fd13521, %fd13512, %fd13522;
	fma.rn.f64 	%fd13525, %fd13524, %fd13512, %fd13523;
	fma.rn.f64 	%fd13526, %fd13525, %fd21699, %fd21699;
	fma.rn.f64 	%fd13527, %fd13525, %fd13512, 0d3FF0000000000000;
	selp.f64 	%fd13528, %fd13527, %fd13526, %p1164;
	and.b32  	%r3507, %r5049, 2;
	setp.eq.s32 	%p1165, %r3507, 0;
	mov.f64 	%fd13529, 0d0000000000000000;
	sub.f64 	%fd13530, %fd13529, %fd13528;
	selp.f64 	%fd13531, %fd13528, %fd13530, %p1165;
	add.f64 	%fd1901, %fd1888, %fd13531;
	@%p1163 bra 	$L__BB0_1314;
	mul.f64 	%fd13532, %fd1894, 0d3FE45F306DC9C883;
	cvt.rni.s32.f64 	%r5050, %fd13532;
	cvt.rn.f64.s32 	%fd13533, %r5050;
	fma.rn.f64 	%fd13534, %fd13533, 0dBFF921FB54442D18, %fd1894;
	fma.rn.f64 	%fd13535, %fd13533, 0dBC91A62633145C00, %fd13534;
	fma.rn.f64 	%fd21700, %fd13533, 0dB97B839A252049C0, %fd13535;
	setp.ltu.f64 	%p1166, %fd1895, 0d41E0000000000000;
	@%p1166 bra 	$L__BB0_1315;
	{ // callseq 291, 0
	.param .b64 param0;
	st.param.f64 	[param0], %fd1894;
	.param .align 16 .b8 retval0[16];
	call.uni (retval0), 
	__internal_trig_reduction_slowpathd, 
	(
	param0
	);
	ld.param.f64 	%fd21700, [retval0];
	ld.param.b32 	%r5050, [retval0+8];
	} // callseq 291
	bra.uni 	$L__BB0_1315;
$L__BB0_1314:
	mov.f64 	%fd13537, 0d0000000000000000;
	mul.rn.f64 	%fd21700, %fd1894, %fd13537;
	mov.b32 	%r5050, 0;
$L__BB0_1315:
	shl.b32 	%r3510, %r5050, 6;
	cvt.u64.u32 	%rd1176, %r3510;
	and.b64  	%rd1177, %rd1176, 64;
	add.s64 	%rd1179, %rd1174, %rd1177;
	mul.rn.f64 	%fd13538, %fd21700, %fd21700;
	and.b32  	%r3511, %r5050, 1;
	setp.eq.b32 	%p1167, %r3511, 1;
	selp.f64 	%fd13539, 0dBDA8FF8320FD8164, 0d3DE5DB65F9785EBA, %p1167;
	ld.global.nc.v2.f64 	{%fd13540, %fd13541}, [%rd1179];
	fma.rn.f64 	%fd13542, %fd13539, %fd13538, %fd13540;
	fma.rn.f64 	%fd13543, %fd13542, %fd13538, %fd13541;
	ld.global.nc.v2.f64 	{%fd13544, %fd13545}, [%rd1179+16];
	fma.rn.f64 	%fd13546, %fd13543, %fd13538, %fd13544;
	fma.rn.f64 	%fd13547, %fd13546, %fd13538, %fd13545;
	ld.global.nc.v2.f64 	{%fd13548, %fd13549}, [%rd1179+32];
	fma.rn.f64 	%fd13550, %fd13547, %fd13538, %fd13548;
	fma.rn.f64 	%fd13551, %fd13550, %fd13538, %fd13549;
	fma.rn.f64 	%fd13552, %fd13551, %fd21700, %fd21700;
	fma.rn.f64 	%fd13553, %fd13551, %fd13538, 0d3FF0000000000000;
	selp.f64 	%fd13554, %fd13553, %fd13552, %p1167;
	and.b32  	%r3512, %r5050, 2;
	setp.eq.s32 	%p1168, %r3512, 0;
	mov.f64 	%fd13555, 0d0000000000000000;
	sub.f64 	%fd13556, %fd13555, %fd13554;
	selp.f64 	%fd13557, %fd13554, %fd13556, %p1168;
	add.f64 	%fd1906, %fd1893, %fd13557;
	ld.global.f64 	%fd13558, [%rd2+3504];
	ld.global.f64 	%fd13559, [%rd2+3512];
	ld.global.f64 	%fd13560, [%rd2+3520];
	sub.f64 	%fd13561, %fd13558, %fd1;
	sub.f64 	%fd13562, %fd13559, %fd2;
	sub.f64 	%fd13563, %fd13560, %fd3;
	mul.f64 	%fd13564, %fd13562, %fd13562;
	fma.rn.f64 	%fd13565, %fd13561, %fd13561, %fd13564;
	fma.rn.f64 	%fd13566, %fd13563, %fd13563, %fd13565;
	sqrt.rn.f64 	%fd13567, %fd13566;
	sub.f64 	%fd13568, %fd13558, %fd4;
	sub.f64 	%fd13569, %fd13559, %fd5;
	sub.f64 	%fd13570, %fd13560, %fd6;
	mul.f64 	%fd13571, %fd13569, %fd13569;
	fma.rn.f64 	%fd13572, %fd13568, %fd13568, %fd13571;
	fma.rn.f64 	%fd13573, %fd13570, %fd13570, %fd13572;
	sqrt.rn.f64 	%fd13574, %fd13573;
	add.f64 	%fd13575, %fd13567, %fd13574;
	mul.f64 	%fd1907, %fd13575, 0d40C88B2F704A9409;
	abs.f64 	%fd1908, %fd1907;
	setp.eq.f64 	%p1169, %fd1908, 0d7FF0000000000000;
	@%p1169 bra 	$L__BB0_1319;
	mul.f64 	%fd13576, %fd1907, 0d3FE45F306DC9C883;
	cvt.rni.s32.f64 	%r5051, %fd13576;
	cvt.rn.f64.s32 	%fd13577, %r5051;
	fma.rn.f64 	%fd13578, %fd13577, 0dBFF921FB54442D18, %fd1907;
	fma.rn.f64 	%fd13579, %fd13577, 0dBC91A62633145C00, %fd13578;
	fma.rn.f64 	%fd21702, %fd13577, 0dB97B839A252049C0, %fd13579;
	setp.ltu.f64 	%p1170, %fd1908, 0d41E0000000000000;
	@%p1170 bra 	$L__BB0_1318;
	{ // callseq 292, 0
	.param .b64 param0;
	st.param.f64 	[param0], %fd1907;
	.param .align 16 .b8 retval0[16];
	call.uni (retval0), 
	__internal_trig_reduction_slowpathd, 
	(
	param0
	);
	ld.param.f64 	%fd21702, [retval0];
	ld.param.b32 	%r5051, [retval0+8];
	} // callseq 292
$L__BB0_1318:
	add.s32 	%r5052, %r5051, 1;
	bra.uni 	$L__BB0_1320;
$L__BB0_1319:
	mov.f64 	%fd13581, 0d0000000000000000;
	mul.rn.f64 	%fd21702, %fd1907, %fd13581;
	mov.b32 	%r5052, 1;
$L__BB0_1320:
	setp.eq.f64 	%p1171, %fd1908, 0d7FF0000000000000;
	shl.b32 	%r3515, %r5052, 6;
	cvt.u64.u32 	%rd1180, %r3515;
	and.b64  	%rd1181, %rd1180, 64;
	mov.u64 	%rd1182, __cudart_sin_cos_coeffs;
	add.s64 	%rd1183, %rd1182, %rd1181;
	mul.rn.f64 	%fd13582, %fd21702, %fd21702;
	and.b32  	%r3516, %r5052, 1;
	setp.eq.b32 	%p1172, %r3516, 1;
	selp.f64 	%fd13583, 0dBDA8FF8320FD8164, 0d3DE5DB65F9785EBA, %p1172;
	ld.global.nc.v2.f64 	{%fd13584, %fd13585}, [%rd1183];
	fma.rn.f64 	%fd13586, %fd13583, %fd13582, %fd13584;
	fma.rn.f64 	%fd13587, %fd13586, %fd13582, %fd13585;
	ld.global.nc.v2.f64 	{%fd13588, %fd13589}, [%rd1183+16];
	fma.rn.f64 	%fd13590, %fd13587, %fd13582, %fd13588;
	fma.rn.f64 	%fd13591, %fd13590, %fd13582, %fd13589;
	ld.global.nc.v2.f64 	{%fd13592, %fd13593}, [%rd1183+32];
	fma.rn.f64 	%fd13594, %fd13591, %fd13582, %fd13592;
	fma.rn.f64 	%fd13595, %fd13594, %fd13582, %fd13593;
	fma.rn.f64 	%fd13596, %fd13595, %fd21702, %fd21702;
	fma.rn.f64 	%fd13597, %fd13595, %fd13582, 0d3FF0000000000000;
	selp.f64 	%fd13598, %fd13597, %fd13596, %p1172;
	and.b32  	%r3517, %r5052, 2;
	setp.eq.s32 	%p1173, %r3517, 0;
	mov.f64 	%fd13599, 0d0000000000000000;
	sub.f64 	%fd13600, %fd13599, %fd13598;
	selp.f64 	%fd13601, %fd13598, %fd13600, %p1173;
	add.f64 	%fd1914, %fd1901, %fd13601;
	@%p1171 bra 	$L__BB0_1323;
	mul.f64 	%fd13602, %fd1907, 0d3FE45F306DC9C883;
	cvt.rni.s32.f64 	%r5053, %fd13602;
	cvt.rn.f64.s32 	%fd13603, %r5053;
	fma.rn.f64 	%fd13604, %fd13603, 0dBFF921FB54442D18, %fd1907;
	fma.rn.f64 	%fd13605, %fd13603, 0dBC91A62633145C00, %fd13604;
	fma.rn.f64 	%fd21703, %fd13603, 0dB97B839A252049C0, %fd13605;
	setp.ltu.f64 	%p1174, %fd1908, 0d41E0000000000000;
	@%p1174 bra 	$L__BB0_1324;
	{ // callseq 293, 0
	.param .b64 param0;
	st.param.f64 	[param0], %fd1907;
	.param .align 16 .b8 retval0[16];
	call.uni (retval0), 
	__internal_trig_reduction_slowpathd, 
	(
	param0
	);
	ld.param.f64 	%fd21703, [retval0];
	ld.param.b32 	%r5053, [retval0+8];
	} // callseq 293
	bra.uni 	$L__BB0_1324;
$L__BB0_1323:
	mov.f64 	%fd13607, 0d0000000000000000;
	mul.rn.f64 	%fd21703, %fd1907, %fd13607;
	mov.b32 	%r5053, 0;
$L__BB0_1324:
	shl.b32 	%r3520, %r5053, 6;
	cvt.u64.u32 	%rd1184, %r3520;
	and.b64  	%rd1185, %rd1184, 64;
	add.s64 	%rd1187, %rd1182, %rd1185;
	mul.rn.f64 	%fd13608, %fd21703, %fd21703;
	and.b32  	%r3521, %r5053, 1;
	setp.eq.b32 	%p1175, %r3521, 1;
	selp.f64 	%fd13609, 0dBDA8FF8320FD8164, 0d3DE5DB65F9785EBA, %p1175;
	ld.global.nc.v2.f64 	{%fd13610, %fd13611}, [%rd1187];
	fma.rn.f64 	%fd13612, %fd13609, %fd13608, %fd13610;
	fma.rn.f64 	%fd13613, %fd13612, %fd13608, %fd13611;
	ld.global.nc.v2.f64 	{%fd13614, %fd13615}, [%rd1187+16];
	fma.rn.f64 	%fd13616, %fd13613, %fd13608, %fd13614;
	fma.rn.f64 	%fd13617, %fd13616, %fd13608, %fd13615;
	ld.global.nc.v2.f64 	{%fd13618, %fd13619}, [%rd1187+32];
	fma.rn.f64 	%fd13620, %fd13617, %fd13608, %fd13618;
	fma.rn.f64 	%fd13621, %fd13620, %fd13608, %fd13619;
	fma.rn.f64 	%fd13622, %fd13621, %fd21703, %fd21703;
	fma.rn.f64 	%fd13623, %fd13621, %fd13608, 0d3FF0000000000000;
	selp.f64 	%fd13624, %fd13623, %fd13622, %p1175;
	and.b32  	%r3522, %r5053, 2;
	setp.eq.s32 	%p1176, %r3522, 0;
	mov.f64 	%fd13625, 0d0000000000000000;
	sub.f64 	%fd13626, %fd13625, %fd13624;
	selp.f64 	%fd13627, %fd13624, %fd13626, %p1176;
	add.f64 	%fd1919, %fd1906, %fd13627;
	ld.global.f64 	%fd13628, [%rd2+3528];
	ld.global.f64 	%fd13629, [%rd2+3536];
	ld.global.f64 	%fd13630, [%rd2+3544];
	sub.f64 	%fd13631, %fd13628, %fd1;
	sub.f64 	%fd13632, %fd13629, %fd2;
	sub.f64 	%fd13633, %fd13630, %fd3;
	mul.f64 	%fd13634, %fd13632, %fd13632;
	fma.rn.f64 	%fd13635, %fd13631, %fd13631, %fd13634;
	fma.rn.f64 	%fd13636, %fd13633, %fd13633, %fd13635;
	sqrt.rn.f64 	%fd13637, %fd13636;
	sub.f64 	%fd13638, %fd13628, %fd4;
	sub.f64 	%fd13639, %fd13629, %fd5;
	sub.f64 	%fd13640, %fd13630, %fd6;
	mul.f64 	%fd13641, %fd13639, %fd13639;
	fma.rn.f64 	%fd13642, %fd13638, %fd13638, %fd13641;
	fma.rn.f64 	%fd13643, %fd13640, %fd13640, %fd13642;
	sqrt.rn.f64 	%fd13644, %fd13643;
	add.f64 	%fd13645, %fd13637, %fd13644;
	mul.f64 	%fd1920, %fd13645, 0d40C88B2F704A9409;
	abs.f64 	%fd1921, %fd1920;
	setp.eq.f64 	%p1177, %fd1921, 0d7FF0000000000000;
	@%p1177 bra 	$L__BB0_1328;
	mul.f64 	%fd13646, %fd1920, 0d3FE45F306DC9C883;
	cvt.rni.s32.f64 	%r5054, %fd13646;
	cvt.rn.f64.s32 	%fd13647, %r5054;
	fma.rn.f64 	%fd13648, %fd13647, 0dBFF921FB54442D18, %fd1920;
	fma.rn.f64 	%fd13649, %fd13647, 0dBC91A62633145C00, %fd13648;
	fma.rn.f64 	%fd21705, %fd13647, 0dB97B839A252049C0, %fd13649;
	setp.ltu.f64 	%p1178, %fd1921, 0d41E0000000000000;
	@%p1178 bra 	$L__BB0_1327;
	{ // callseq 294, 0
	.param .b64 param0;
	st.param.f64 	[param0], %fd1920;
	.param .align 16 .b8 retval0[16];
	call.uni (retval0), 
	__internal_trig_reduction_slowpathd, 
	(
	param0
	);
	ld.param.f64 	%fd21705, [retval0];
	ld.param.b32 	%r5054, [retval0+8];
	} // callseq 294
$L__BB0_1327:
	add.s32 	%r5055, %r5054, 1;
	bra.uni 	$L__BB0_1329;
$L__BB0_1328:
	mov.f64 	%fd13651, 0d0000000000000000;
	mul.rn.f64 	%fd21705, %fd1920, %fd13651;
	mov.b32 	%r5055, 1;
$L__BB0_1329:
	setp.eq.f64 	%p1179, %fd1921, 0d7FF0000000000000;
	shl.b32 	%r3525, %r5055, 6;
	cvt.u64.u32 	%rd1188, %r3525;
	and.b64  	%rd1189, %rd1188, 64;
	mov.u64 	%rd1190, __cudart_sin_cos_coeffs;
	add.s64 	%rd1191, %rd1190, %rd1189;
	mul.rn.f64 	%fd13652, %fd21705, %fd21705;
	and.b32  	%r3526, %r5055, 1;
	setp.eq.b32 	%p1180, %r3526, 1;
	selp.f64 	%fd13653, 0dBDA8FF8320FD8164, 0d3DE5DB65F9785EBA, %p1180;
	ld.global.nc.v2.f64 	{%fd13654, %fd13655}, [%rd1191];
	fma.rn.f64 	%fd13656, %fd13653, %fd13652, %fd13654;
	fma.rn.f64 	%fd13657, %fd13656, %fd13652, %fd13655;
	ld.global.nc.v2.f64 	{%fd13658, %fd13659}, [%rd1191+16];
	fma.rn.f64 	%fd13660, %fd13657, %fd13652, %fd13658;
	fma.rn.f64 	%fd13661, %fd13660, %fd13652, %fd13659;
	ld.global.nc.v2.f64 	{%fd13662, %fd13663}, [%rd1191+32];
	fma.rn.f64 	%fd13664, %fd13661, %fd13652, %fd13662;
	fma.rn.f64 	%fd13665, %fd13664, %fd13652, %fd13663;
	fma.rn.f64 	%fd13666, %fd13665, %fd21705, %fd21705;
	fma.rn.f64 	%fd13667, %fd13665, %fd13652, 0d3FF0000000000000;
	selp.f64 	%fd13668, %fd13667, %fd13666, %p1180;
	and.b32  	%r3527, %r5055, 2;
	setp.eq.s32 	%p1181, %r3527, 0;
	mov.f64 	%fd13669, 0d0000000000000000;
	sub.f64 	%fd13670, %fd13669, %fd13668;
	selp.f64 	%fd13671, %fd13668, %fd13670, %p1181;
	add.f64 	%fd1927, %fd1914, %fd13671;
	@%p1179 bra 	$L__BB0_1332;
	mul.f64 	%fd13672, %fd1920, 0d3FE45F306DC9C883;
	cvt.rni.s32.f64 	%r5056, %fd13672;
	cvt.rn.f64.s32 	%fd13673, %r5056;
	fma.rn.f64 	%fd13674, %fd13673, 0dBFF921FB54442D18, %fd1920;
	fma.rn.f64 	%fd13675, %fd13673, 0dBC91A62633145C00, %fd13674;
	fma.rn.f64 	%fd21706, %fd13673, 0dB97B839A252049C0, %fd13675;
	setp.ltu.f64 	%p1182, %fd1921, 0d41E0000000000000;
	@%p1182 bra 	$L__BB0_1333;
	{ // callseq 295, 0
	.param .b64 param0;
	st.param.f64 	[param0], %fd1920;
	.param .align 16 .b8 retval0[16];
	call.uni (retval0), 
	__internal_trig_reduction_slowpathd, 
	(
	param0
	);
	ld.param.f64 	%fd21706, [retval0];
	ld.param.b32 	%r5056, [retval0+8];
	} // callseq 295
	bra.uni 	$L__BB0_1333;
$L__BB0_1332:
	mov.f64 	%fd13677, 0d0000000000000000;
	mul.rn.f64 	%fd21706, %fd1920, %fd13677;
	mov.b32 	%r5056, 0;
$L__BB0_1333:
	shl.b32 	%r3530, %r5056, 6;
	cvt.u64.u32 	%rd1192, %r3530;
	and.b64  	%rd1193, %rd1192, 64;
	add.s64 	%rd1195, %rd1190, %rd1193;
	mul.rn.f64 	%fd13678, %fd21706, %fd21706;
	and.b32  	%r3531, %r5056, 1;
	setp.eq.b32 	%p1183, %r3531, 1;
	selp.f64 	%fd13679, 0dBDA8FF8320FD8164, 0d3DE5DB65F9785EBA, %p1183;
	ld.global.nc.v2.f64 	{%fd13680, %fd13681}, [%rd1195];
	fma.rn.f64 	%fd13682, %fd13679, %fd13678, %fd13680;
	fma.rn.f64 	%fd13683, %fd13682, %fd13678, %fd13681;
	ld.global.nc.v2.f64 	{%fd13684, %fd13685}, [%rd1195+16];
	fma.rn.f64 	%fd13686, %fd13683, %fd13678, %fd13684;
	fma.rn.f64 	%fd13687, %fd13686, %fd13678, %fd13685;
	ld.global.nc.v2.f64 	{%fd13688, %fd13689}, [%rd1195+32];
	fma.rn.f64 	%fd13690, %fd13687, %fd13678, %fd13688;
	fma.rn.f64 	%fd13691, %fd13690, %fd13678, %fd13689;
	fma.rn.f64 	%fd13692, %fd13691, %fd21706, %fd21706;
	fma.rn.f64 	%fd13693, %fd13691, %fd13678, 0d3FF0000000000000;
	selp.f64 	%fd13694, %fd13693, %fd13692, %p1183;
	and.b32  	%r3532, %r5056, 2;
	setp.eq.s32 	%p1184, %r3532, 0;
	mov.f64 	%fd13695, 0d0000000000000000;
	sub.f64 	%fd13696, %fd13695, %fd13694;
	selp.f64 	%fd13697, %fd13694, %fd13696, %p1184;
	add.f64 	%fd1932, %fd1919, %fd13697;
	ld.global.f64 	%fd13698, [%rd2+3552];
	ld.global.f64 	%fd13699, [%rd2+3560];
	ld.global.f64 	%fd13700, [%rd2+3568];
	sub.f64 	%fd13701, %fd13698, %fd1;
	sub.f64 	%fd13702, %fd13699, %fd2;
	sub.f64 	%fd13703, %fd13700, %fd3;
	mul.f64 	%fd13704, %fd13702, %fd13702;
	fma.rn.f64 	%fd13705, %fd13701, %fd13701, %fd13704;
	fma.rn.f64 	%fd13706, %fd13703, %fd13703, %fd13705;
	sqrt.rn.f64 	%fd13707, %fd13706;
	sub.f64 	%fd13708, %fd13698, %fd4;
	sub.f64 	%fd13709, %fd13699, %fd5;
	sub.f64 	%fd13710, %fd13700, %fd6;
	mul.f64 	%fd13711, %fd13709, %fd13709;
	fma.rn.f64 	%fd13712, %fd13708, %fd13708, %fd13711;
	fma.rn.f64 	%fd13713, %fd13710, %fd13710, %fd13712;
	sqrt.rn.f64 	%fd13714, %fd13713;
	add.f64 	%fd13715, %fd13707, %fd13714;
	mul.f64 	%fd1933, %fd13715, 0d40C88B2F704A9409;
	abs.f64 	%fd1934, %fd1933;
	setp.eq.f64 	%p1185, %fd1934, 0d7FF0000000000000;
	@%p1185 bra 	$L__BB0_1337;
	mul.f64 	%fd13716, %fd1933, 0d3FE45F306DC9C883;
	cvt.rni.s32.f64 	%r5057, %fd13716;
	cvt.rn.f64.s32 	%fd13717, %r5057;
	fma.rn.f64 	%fd13718, %fd13717, 0dBFF921FB54442D18, %fd1933;
	fma.rn.f64 	%fd13719, %fd13717, 0dBC91A62633145C00, %fd13718;
	fma.rn.f64 	%fd21708, %fd13717, 0dB97B839A252049C0, %fd13719;
	setp.ltu.f64 	%p1186, %fd1934, 0d41E0000000000000;
	@%p1186 bra 	$L__BB0_1336;
	{ // callseq 296, 0
	.param .b64 param0;
	st.param.f64 	[param0], %fd1933;
	.param .align 16 .b8 retval0[16];
	call.uni (retval0), 
	__internal_trig_reduction_slowpathd, 
	(
	param0
	);
	ld.param.f64 	%fd21708, [retval0];
	ld.param.b32 	%r5057, [retval0+8];
	} // callseq 296
$L__BB0_1336:
	add.s32 	%r5058, %r5057, 1;
	bra.uni 	$L__BB0_1338;
$L__BB0_1337:
	mov.f64 	%fd13721, 0d0000000000000000;
	mul.rn.f64 	%fd21708, %fd1933, %fd13721;
	mov.b32 	%r5058, 1;
$L__BB0_1338:
	setp.eq.f64 	%p1187, %fd1934, 0d7FF0000000000000;
	shl.b32 	%r3535, %r5058, 6;
	cvt.u64.u32 	%rd1196, %r3535;
	and.b64  	%rd1197, %rd1196, 64;
	mov.u64 	%rd1198, __cudart_sin_cos_coeffs;
	add.s64 	%rd1199, %rd1198, %rd1197;
	mul.rn.f64 	%fd13722, %fd21708, %fd21708;
	and.b32  	%r3536, %r5058, 1;
	setp.eq.b32 	%p1188, %r3536, 1;
	selp.f64 	%fd13723, 0dBDA8FF8320FD8164, 0d3DE5DB65F9785EBA, %p1188;
	ld.global.nc.v2.f64 	{%fd13724, %fd13725}, [%rd1199];
	fma.rn.f64 	%fd13726, %fd13723, %fd13722, %fd13724;
	fma.rn.f64 	%fd13727, %fd13726, %fd13722, %fd13725;
	ld.global.nc.v2.f64 	{%fd13728, %fd13729}, [%rd1199+16];
	fma.rn.f64 	%fd13730, %fd13727, %fd13722, %fd13728;
	fma.rn.f64 	%fd13731, %fd13730, %fd13722, %fd13729;
	ld.global.nc.v2.f64 	{%fd13732, %fd13733}, [%rd1199+32];
	fma.rn.f64 	%fd13734, %fd13731, %fd13722, %fd13732;
	fma.rn.f64 	%fd13735, %fd13734, %fd13722, %fd13733;
	fma.rn.f64 	%fd13736, %fd13735, %fd21708, %fd21708;
	fma.rn.f64 	%fd13737, %fd13735, %fd13722, 0d3FF0000000000000;
	selp.f64 	%fd13738, %fd13737, %fd13736, %p1188;
	and.b32  	%r3537, %r5058, 2;
	setp.eq.s32 	%p1189, %r3537, 0;
	mov.f64 	%fd13739, 0d0000000000000000;
	sub.f64 	%fd13740, %fd13739, %fd13738;
	selp.f64 	%fd13741, %fd13738, %fd13740, %p1189;
	add.f64 	%fd1940, %fd1927, %fd13741;
	@%p1187 bra 	$L__BB0_1341;
	mul.f64 	%fd13742, %fd1933, 0d3FE45F306DC9C883;
	cvt.rni.s32.f64 	%r5059, %fd13742;
	cvt.rn.f64.s32 	%fd13743, %r5059;
	fma.rn.f64 	%fd13744, %fd13743, 0dBFF921FB54442D18, %fd1933;
	fma.rn.f64 	%fd13745, %fd13743, 0dBC91A62633145C00, %fd13744;
	fma.rn.f64 	%fd21709, %fd13743, 0dB97B839A252049C0, %fd13745;
	setp.ltu.f64 	%p1190, %fd1934, 0d41E0000000000000;
	@%p1190 bra 	$L__BB0_1342;
	{ // callseq 297, 0
	.param .b64 param0;
	st.param.f64 	[param0], %fd1933;
	.param .align 16 .b8 retval0[16];
	call.uni (retval0), 
	__internal_trig_reduction_slowpathd, 
	(
	param0
	);
	ld.param.f64 	%fd21709, [retval0];
	ld.param.b32 	%r5059, [retval0+8];
	} // callseq 297
	bra.uni 	$L__BB0_1342;
$L__BB0_1341:
	mov.f64 	%fd13747, 0d0000000000000000;
	mul.rn.f64 	%fd21709, %fd1933, %fd13747;
	mov.b32 	%r5059, 0;
$L__BB0_1342:
	shl.b32 	%r3540, %r5059, 6;
	cvt.u64.u32 	%rd1200, %r3540;
	and.b64  	%rd1201, %rd1200, 64;
	add.s64 	%rd1203, %rd1198, %rd1201;
	mul.rn.f64 	%fd13748, %fd21709, %fd21709;
	and.b32  	%r3541, %r5059, 1;
	setp.eq.b32 	%p1191, %r3541, 1;
	selp.f64 	%fd13749, 0dBDA8FF8320FD8164, 0d3DE5DB65F9785EBA, %p1191;
	ld.global.nc.v2.f64 	{%fd13750, %fd13751}, [%rd1203];
	fma.rn.f64 	%fd13752, %fd13749, %fd13748, %fd13750;
	fma.rn.f64 	%fd13753, %fd13752, %fd13748, %fd13751;
	ld.global.nc.v2.f64 	{%fd13754, %fd13755}, [%rd1203+16];
	fma.rn.f64 	%fd13756, %fd13753, %fd13748, %fd13754;
	fma.rn.f64 	%fd13757, %fd13756, %fd13748, %fd13755;
	ld.global.nc.v2.f64 	{%fd13758, %fd13759}, [%rd1203+32];
	fma.rn.f64 	%fd13760, %fd13757, %fd13748, %fd13758;
	fma.rn.f64 	%fd13761, %fd13760, %fd13748, %fd13759;
	fma.rn.f64 	%fd13762, %fd13761, %fd21709, %fd21709;
	fma.rn.f64 	%fd13763, %fd13761, %fd13748, 0d3FF0000000000000;
	selp.f64 	%fd13764, %fd13763, %fd13762, %p1191;
	and.b32  	%r3542, %r5059, 2;
	setp.eq.s32 	%p1192, %r3542, 0;
	mov.f64 	%fd13765, 0d0000000000000000;
	sub.f64 	%fd13766, %fd13765, %fd13764;
	selp.f64 	%fd13767, %fd13764, %fd13766, %p1192;
	add.f64 	%fd1945, %fd1932, %fd13767;
	ld.global.f64 	%fd13768, [%rd2+3576];
	ld.global.f64 	%fd13769, [%rd2+3584];
	ld.global.f64 	%fd13770, [%rd2+3592];
	sub.f64 	%fd13771, %fd13768, %fd1;
	sub.f64 	%fd13772, %fd13769, %fd2;
	sub.f64 	%fd13773, %fd13770, %fd3;
	mul.f64 	%fd13774, %fd13772, %fd13772;
	fma.rn.f64 	%fd13775, %fd13771, %fd13771, %fd13774;
	fma.rn.f64 	%fd13776, %fd13773, %fd13773, %fd13775;
	sqrt.rn.f64 	%fd13777, %fd13776;
	sub.f64 	%fd13778, %fd13768, %fd4;
	sub.f64 	%fd13779, %fd13769, %fd5;
	sub.f64 	%fd13780, %fd13770, %fd6;
	mul.f64 	%fd13781, %fd13779, %fd13779;
	fma.rn.f64 	%fd13782, %fd13778, %fd13778, %fd13781;
	fma.rn.f64 	%fd13783, %fd13780, %fd13780, %fd13782;
	sqrt.rn.f64 	%fd13784, %fd13783;
	add.f64 	%fd13785, %fd13777, %fd13784;
	mul.f64 	%fd1946, %fd13785, 0d40C88B2F704A9409;
	abs.f64 	%fd1947, %fd1946;
	setp.eq.f64 	%p1193, %fd1947, 0d7FF0000000000000;
	@%p1193 bra 	$L__BB0_1346;
	mul.f64 	%fd13786, %fd1946, 0d3FE45F306DC9C883;
	cvt.rni.s32.f64 	%r5060, %fd13786;
	cvt.rn.f64.s32 	%fd13787, %r5060;
	fma.rn.f64 	%fd13788, %fd13787, 0dBFF921FB54442D18, %fd1946;
	fma.rn.f64 	%fd13789, %fd13787, 0dBC91A62633145C00, %fd13788;
	fma.rn.f64 	%fd21711, %fd13787, 0dB97B839A252049C0, %fd13789;
	setp.ltu.f64 	%p1194, %fd1947, 0d41E0000000000000;
	@%p1194 bra 	$L__BB0_1345;
	{ // callseq 298, 0
	.param .b64 param0;
	st.param.f64 	[param0], %fd1946;
	.param .align 16 .b8 retval0[16];
	call.uni (retval0), 
	__internal_trig_reduction_slowpathd, 
	(
	param0
	);
	ld.param.f64 	%fd21711, [retval0];
	ld.param.b32 	%r5060, [retval0+8];
	} // callseq 298
$L__BB0_1345:
	add.s32 	%r5061, %r5060, 1;
	bra.uni 	$L__BB0_1347;
$L__BB0_1346:
	mov.f64 	%fd13791, 0d0000000000000000;
	mul.rn.f64 	%fd21711, %fd1946, %fd13791;
	mov.b32 	%r5061, 1;
$L__BB0_1347:
	setp.eq.f64 	%p1195, %fd1947, 0d7FF0000000000000;
	shl.b32 	%r3545, %r5061, 6;
	cvt.u64.u32 	%rd1204, %r3545;
	and.b64  	%rd1205, %rd1204, 64;
	mov.u64 	%rd1206, __cudart_sin_cos_coeffs;
	add.s64 	%rd1207, %rd1206, %rd1205;
	mul.rn.f64 	%fd13792, %fd21711, %fd21711;
	and.b32  	%r3546, %r5061, 1;
	setp.eq.b32 	%p1196, %r3546, 1;
	selp.f64 	%fd13793, 0dBDA8FF8320FD8164, 0d3DE5DB65F9785EBA, %p1196;
	ld.global.nc.v2.f64 	{%fd13794, %fd13795}, [%rd1207];
	fma.rn.f64 	%fd13796, %fd13793, %fd13792, %fd13794;
	fma.rn.f64 	%fd13797, %fd13796, %fd13792, %fd13795;
	ld.global.nc.v2.f64 	{%fd13798, %fd13799}, [%rd1207+16];
	fma.rn.f64 	%fd13800, %fd13797, %fd13792, %fd13798;
	fma.rn.f64 	%fd13801, %fd13800, %fd13792, %fd13799;
	ld.global.nc.v2.f64 	{%fd13802, %fd13803}, [%rd1207+32];
	fma.rn.f64 	%fd13804, %fd13801, %fd13792, %fd13802;
	fma.rn.f64 	%fd13805, %fd13804, %fd13792, %fd13803;
	fma.rn.f64 	%fd13806, %fd13805, %fd21711, %fd21711;
	fma.rn.f64 	%fd13807, %fd13805, %fd13792, 0d3FF0000000000000;
	selp.f64 	%fd13808, %fd13807, %fd13806, %p1196;
	and.b32  	%r3547, %r5061, 2;
	setp.eq.s32 	%p1197, %r3547, 0;
	mov.f64 	%fd13809, 0d0000000000000000;
	sub.f64 	%fd13810, %fd13809, %fd13808;
	selp.f64 	%fd13811, %fd13808, %fd13810, %p1197;
	add.f64 	%fd1953, %fd1940, %fd13811;
	@%p1195 bra 	$L__BB0_1350;
	mul.f64 	%fd13812, %fd1946, 0d3FE45F306DC9C883;
	cvt.rni.s32.f64 	%r5062, %fd13812;
	cvt.rn.f64.s32 	%fd13813, %r5062;
	fma.rn.f64 	%fd13814, %fd13813, 0dBFF921FB54442D18, %fd1946;
	fma.rn.f64 	%fd13815, %fd13813, 0dBC91A62633145C00, %fd13814;
	fma.rn.f64 	%fd21712, %fd13813, 0dB97B839A252049C0, %fd13815;
	setp.ltu.f64 	%p1198, %fd1947, 0d41E0000000000000;
	@%p1198 bra 	$L__BB0_1351;
	{ // callseq 299, 0
	.param .b64 param0;
	st.param.f64 	[param0], %fd1946;
	.param .align 16 .b8 retval0[16];
	call.uni (retval0), 
	__internal_trig_reduction_slowpathd, 
	(
	param0
	);
	ld.param.f64 	%fd21712, [retval0];
	ld.param.b32 	%r5062, [retval0+8];
	} // callseq 299
	bra.uni 	$L__BB0_1351;
$L__BB0_1350:
	mov.f64 	%fd13817, 0d0000000000000000;
	mul.rn.f64 	%fd21712, %fd1946, %fd13817;
	mov.b32 	%r5062, 0;
$L__BB0_1351:
	shl.b32 	%r3550, %r5062, 6;
	cvt.u64.u32 	%rd1208, %r3550;
	and.b64  	%rd1209, %rd1208, 64;
	add.s64 	%rd1211, %rd1206, %rd1209;
	mul.rn.f64 	%fd13818, %fd21712, %fd21712;
	and.b32  	%r3551, %r5062, 1;
	setp.eq.b32 	%p1199, %r3551, 1;
	selp.f64 	%fd13819, 0dBDA8FF8320FD8164, 0d3DE5DB65F9785EBA, %p1199;
	ld.global.nc.v2.f64 	{%fd13820, %fd13821}, [%rd1211];
	fma.rn.f64 	%fd13822, %fd13819, %fd13818, %fd13820;
	fma.rn.f64 	%fd13823, %fd13822, %fd13818, %fd13821;
	ld.global.nc.v2.f64 	{%fd13824, %fd13825}, [%rd1211+16];
	fma.rn.f64 	%fd13826, %fd13823, %fd13818, %fd13824;
	fma.rn.f64 	%fd13827, %fd13826, %fd13818, %fd13825;
	ld.global.nc.v2.f64 	{%fd13828, %fd13829}, [%rd1211+32];
	fma.rn.f64 	%fd13830, %fd13827, %fd13818, %fd13828;
	fma.rn.f64 	%fd13831, %fd13830, %fd13818, %fd13829;
	fma.rn.f64 	%fd13832, %fd13831, %fd21712, %fd21712;
	fma.rn.f64 	%fd13833, %fd13831, %fd13818, 0d3FF0000000000000;
	selp.f64 	%fd13834, %fd13833, %fd13832, %p1199;
	and.b32  	%r3552, %r5062, 2;
	setp.eq.s32 	%p1200, %r3552, 0;
	mov.f64 	%fd13835, 0d0000000000000000;
	sub.f64 	%fd13836, %fd13835, %fd13834;
	selp.f64 	%fd13837, %fd13834, %fd13836, %p1200;
	add.f64 	%fd1958, %fd1945, %fd13837;
	ld.global.f64 	%fd13838, [%rd2+3600];
	ld.global.f64 	%fd13839, [%rd2+3608];
	ld.global.f64 	%fd13840, [%rd2+3616];
	sub.f64 	%fd13841, %fd13838, %fd1;
	sub.f64 	%fd13842, %fd13839, %fd2;
	sub.f64 	%fd13843, %fd13840, %fd3;
	mul.f64 	%fd13844, %fd13842, %fd13842;
	fma.rn.f64 	%fd13845, %fd13841, %fd13841, %fd13844;
	fma.rn.f64 	%fd13846, %fd13843, %fd13843, %fd13845;
	sqrt.rn.f64 	%fd13847, %fd13846;
	sub.f64 	%fd13848, %fd13838, %fd4;
	sub.f64 	%fd13849, %fd13839, %fd5;
	sub.f64 	%fd13850, %fd13840, %fd6;
	mul.f64 	%fd13851, %fd13849, %fd13849;
	fma.rn.f64 	%fd13852, %fd13848, %fd13848, %fd13851;
	fma.rn.f64 	%fd13853, %fd13850, %fd13850, %fd13852;
	sqrt.rn.f64 	%fd13854, %fd13853;
	add.f64 	%fd13855, %fd13847, %fd13854;
	mul.f64 	%fd1959, %fd13855, 0d40C88B2F704A9409;
	abs.f64 	%fd1960, %fd1959;
	setp.eq.f64 	%p1201, %fd1960, 0d7FF0000000000000;
	@%p1201 bra 	$L__BB0_1355;
	mul.f64 	%fd13856, %fd1959, 0d3FE45F306DC9C883;
	cvt.rni.s32.f64 	%r5063, %fd13856;
	cvt.rn.f64.s32 	%fd13857, %r5063;
	fma.rn.f64 	%fd13858, %fd13857, 0dBFF921FB54442D18, %fd1959;
	fma.rn.f64 	%fd13859, %fd13857, 0dBC91A62633145C00, %fd13858;
	fma.rn.f64 	%fd21714, %fd13857, 0dB97B839A252049C0, %fd13859;
	setp.ltu.f64 	%p1202, %fd1960, 0d41E0000000000000;
	@%p1202 bra 	$L__BB0_1354;
	{ // callseq 300, 0
	.param .b64 param0;
	st.param.f64 	[param0], %fd1959;
	.param .align 16 .b8 retval0[16];
	call.uni (retval0), 
	__internal_trig_reduction_slowpathd, 
	(
	param0
	);
	ld.param.f64 	%fd21714, [retval0];
	ld.param.b32 	%r5063, [retval0+8];
	} // callseq 300
$L__BB0_1354:
	add.s32 	%r5064, %r5063, 1;
	bra.uni 	$L__BB0_1356;
$L__BB0_1355:
	mov.f64 	%fd13861, 0d0000000000000000;
	mul.rn.f64 	%fd21714, %fd1959, %fd13861;
	mov.b32 	%r5064, 1;
$L__BB0_1356:
	setp.eq.f64 	%p1203, %fd1960, 0d7FF0000000000000;
	shl.b32 	%r3555, %r5064, 6;
	cvt.u64.u32 	%rd1212, %r3555;
	and.b64  	%rd1213, %rd1212, 64;
	mov.u64 	%rd1214, __cudart_sin_cos_coeffs;
	add.s64 	%rd1215, %rd1214, %rd1213;
	mul.rn.f64 	%fd13862, %fd21714, %fd21714;
	and.b32  	%r3556, %r5064, 1;
	setp.eq.b32 	%p1204, %r3556, 1;
	selp.f64 	%fd13863, 0dBDA8FF8320FD8164, 0d3DE5DB65F9785EBA, %p1204;
	ld.global.nc.v2.f64 	{%fd13864, %fd13865}, [%rd1215];
	fma.rn.f64 	%fd13866, %fd13863, %fd13862, %fd13864;
	fma.rn.f64 	%fd13867, %fd13866, %fd13862, %fd13865;
	ld.global.nc.v2.f64 	{%fd13868, %fd13869}, [%rd1215+16];
	fma.rn.f64 	%fd13870, %fd13867, %fd13862, %fd13868;
	fma.rn.f64 	%fd13871, %fd13870, %fd13862, %fd13869;
	ld.global.nc.v2.f64 	{%fd13872, %fd13873}, [%rd1215+32];
	fma.rn.f64 	%fd13874, %fd13871, %fd13862, %fd13872;
	fma.rn.f64 	%fd13875, %fd13874, %fd13862, %fd13873;
	fma.rn.f64 	%fd13876, %fd13875, %fd21714, %fd21714;
	fma.rn.f64 	%fd13877, %fd13875, %fd13862, 0d3FF0000000000000;
	selp.f64 	%fd13878, %fd13877, %fd13876, %p1204;
	and.b32  	%r3557, %r5064, 2;
	setp.eq.s32 	%p1205, %r3557, 0;
	mov.f64 	%fd13879, 0d0000000000000000;
	sub.f64 	%fd13880, %fd13879, %fd13878;
	selp.f64 	%fd13881, %fd13878, %fd13880, %p1205;
	add.f64 	%fd1966, %fd1953, %fd13881;
	@%p1203 bra 	$L__BB0_1359;
	mul.f64 	%fd13882, %fd1959, 0d3FE45F306DC9C883;
	cvt.rni.s32.f64 	%r5065, %fd13882;
	cvt.rn.f64.s32 	%fd13883, %r5065;
	fma.rn.f64 	%fd13884, %fd13883, 0dBFF921FB54442D18, %fd1959;
	fma.rn.f64 	%fd13885, %fd13883, 0dBC91A62633145C00, %fd13884;
	fma.rn.f64 	%fd21715, %fd13883, 0dB97B839A252049C0, %fd13885;
	setp.ltu.f64 	%p1206, %fd1960, 0d41E0000000000000;
	@%p1206 bra 	$L__BB0_1360;
	{ // callseq 301, 0
	.param .b64 param0;
	st.param.f64 	[param0], %fd1959;
	.param .align 16 .b8 retval0[16];
	call.uni (retval0), 
	__internal_trig_reduction_slowpathd, 
	(
	param0
	);
	ld.param.f64 	%fd21715, [retval0];
	ld.param.b32 	%r5065, [retval0+8];
	} // callseq 301
	bra.uni 	$L__BB0_1360;
$L__BB0_1359:
	mov.f64 	%fd13887, 0d0000000000000000;
	mul.rn.f64 	%fd21715, %fd1959, %fd13887;
	mov.b32 	%r5065, 0;
$L__BB0_1360:
	shl.b32 	%r3560, %r5065, 6;
	cvt.u64.u32 	%rd1216, %r3560;
	and.b64  	%rd1217, %rd1216, 64;
	add.s64 	%rd1219, %rd1214, %rd1217;
	mul.rn.f64 	%fd13888, %fd21715, %fd21715;
	and.b32  	%r3561, %r5065, 1;
	setp.eq.b32 	%p1207, %r3561, 1;
	selp.f64 	%fd13889, 0dBDA8FF8320FD8164, 0d3DE5DB65F9785EBA, %p1207;
	ld.global.nc.v2.f64 	{%fd13890, %fd13891}, [%rd1219];
	fma.rn.f64 	%fd13892, %fd13889, %fd13888, %fd13890;
	fma.rn.f64 	%fd13893, %fd13892, %fd13888, %fd13891;
	ld.global.nc.v2.f64 	{%fd13894, %fd13895}, [%rd1219+16];
	fma.rn.f64 	%fd13896, %fd13893, %fd13888, %fd13894;
	fma.rn.f64 	%fd13897, %fd13896, %fd13888, %fd13895;
	ld.global.nc.v2.f64 	{%fd13898, %fd13899}, [%rd1219+32];
	fma.rn.f64 	%fd13900, %fd13897, %fd13888, %fd13898;
	fma.rn.f64 	%fd13901, %fd13900, %fd13888, %fd13899;
	fma.rn.f64 	%fd13902, %fd13901, %fd21715, %fd21715;
	fma.rn.f64 	%fd13903, %fd13901, %fd13888, 0d3FF0000000000000;
	selp.f64 	%fd13904, %fd13903, %fd13902, %p1207;
	and.b32  	%r3562, %r5065, 2;
	setp.eq.s32 	%p1208, %r3562, 0;
	mov.f64 	%fd13905, 0d0000000000000000;
	sub.f64 	%fd13906, %fd13905, %fd13904;
	selp.f64 	%fd13907, %fd13904, %fd13906, %p1208;
	add.f64 	%fd1971, %fd1958, %fd13907;
	ld.global.f64 	%fd13908, [%rd2+3624];
	ld.global.f64 	%fd13909, [%rd2+3632];
	ld.global.f64 	%fd13910, [%rd2+3640];
	sub.f64 	%fd13911, %fd13908, %fd1;
	sub.f64 	%fd13912, %fd13909, %fd2;
	sub.f64 	%fd13913, %fd13910, %fd3;
	mul.f64 	%fd13914, %fd13912, %fd13912;
	fma.rn.f64 	%fd13915, %fd13911, %fd13911, %fd13914;
	fma.rn.f64 	%fd13916, %fd13913, %fd13913, %fd13915;
	sqrt.rn.f64 	%fd13917, %fd13916;
	sub.f64 	%fd13918, %fd13908, %fd4;
	sub.f64 	%fd13919, %fd13909, %fd5;
	sub.f64 	%fd13920, %fd13910, %fd6;
	mul.f64 	%fd13921, %fd13919, %fd13919;
	fma.rn.f64 	%fd13922, %fd13918, %fd13918, %fd13921;
	fma.rn.f64 	%fd13923, %fd13920, %fd13920, %fd13922;
	sqrt.rn.f64 	%fd13924, %fd13923;
	add.f64 	%fd13925, %fd13917, %fd13924;
	mul.f64 	%fd1972, %fd13925, 0d40C88B2F704A9409;
	abs.f64 	%fd1973, %fd1972;
	setp.eq.f64 	%p1209, %fd1973, 0d7FF0000000000000;
	@%p1209 bra 	$L__BB0_1364;
	mul.f64 	%fd13926, %fd1972, 0d3FE45F306DC9C883;
	cvt.rni.s32.f64 	%r5066, %fd13926;
	cvt.rn.f64.s32 	%fd13927, %r5066;
	fma.rn.f64 	%fd13928, %fd13927, 0dBFF921FB54442D18, %fd1972;
	fma.rn.f64 	%fd13929, %fd13927, 0dBC91A62633145C00, %fd13928;
	fma.rn.f64 	%fd21717, %fd13927, 0dB97B839A252049C0, %fd13929;
	setp.ltu.f64 	%p1210, %fd1973, 0d41E0000000000000;
	@%p1210 bra 	$L__BB0_1363;
	{ // callseq 302, 0
	.param .b64 param0;
	st.param.f64 	[param0], %fd1972;
	.param .align 16 .b8 retval0[16];
	call.uni (retval0), 
	__internal_trig_reduction_slowpathd, 
	(
	param0
	);
	ld.param.f64 	%fd21717, [retval0];
	ld.param.b32 	%r5066, [retval0+8];
	} // callseq 302
$L__BB0_1363:
	add.s32 	%r5067, %r5066, 1;
	bra.uni 	$L__BB0_1365;
$L__BB0_1364:
	mov.f64 	%fd13931, 0d0000000000000000;
	mul.rn.f64 	%fd21717, %fd1972, %fd13931;
	mov.b32 	%r5067, 1;
$L__BB0_1365:
	setp.eq.f64 	%p1211, %fd1973, 0d7FF0000000000000;
	shl.b32 	%r3565, %r5067, 6;
	cvt.u64.u32 	%rd1220, %r3565;
	and.b64  	%rd1221, %rd1220, 64;
	mov.u64 	%rd1222, __cudart_sin_cos_coeffs;
	add.s64 	%rd1223, %rd1222, %rd1221;
	mul.rn.f64 	%fd13932, %fd21717, %fd21717;
	and.b32  	%r3566, %r5067, 1;
	setp.eq.b32 	%p1212, %r3566, 1;
	selp.f64 	%fd13933, 0dBDA8FF8320FD8164, 0d3DE5DB65F9785EBA, %p1212;
	ld.global.nc.v2.f64 	{%fd13934, %fd13935}, [%rd1223];
	fma.rn.f64 	%fd13936, %fd13933, %fd13932, %fd13934;
	fma.rn.f64 	%fd13937, %fd13936, %fd13932, %fd13935;
	ld.global.nc.v2.f64 	{%fd13938, %fd13939}, [%rd1223+16];
	fma.rn.f64 	%fd13940, %fd13937, %fd13932, %fd13938;
	fma.rn.f64 	%fd13941, %fd13940, %fd13932, %fd13939;
	ld.global.nc.v2.f64 	{%fd13942, %fd13943}, [%rd1223+32];
	fma.rn.f64 	%fd13944, %fd13941, %fd13932, %fd13942;
	fma.rn.f64 	%fd13945, %fd13944, %fd13932, %fd13943;
	fma.rn.f64 	%fd13946, %fd13945, %fd21717, %fd21717;
	fma.rn.f64 	%fd13947, %fd13945, %fd13932, 0d3FF0000000000000;
	selp.f64 	%fd13948, %fd13947, %fd13946, %p1212;
	and.b32  	%r3567, %r5067, 2;
	setp.eq.s32 	%p1213, %r3567, 0;
	mov.f64 	%fd13949, 0d0000000000000000;
	sub.f64 	%fd13950, %fd13949, %fd13948;
	selp.f64 	%fd13951, %fd13948, %fd13950, %p1213;
	add.f64 	%fd1979, %fd1966, %fd13951;
	@%p1211 bra 	$L__BB0_1368;
	mul.f64 	%fd13952, %fd1972, 0d3FE45F306DC9C883;
	cvt.rni.s32.f64 	%r5068, %fd13952;
	cvt.rn.f64.s32 	%fd13953, %r5068;
	fma.rn.f64 	%fd13954, %fd13953, 0dBFF921FB54442D18, %fd1972;
	fma.rn.f64 	%fd13955, %fd13953, 0dBC91A62633145C00, %fd13954;
	fma.rn.f64 	%fd21718, %fd13953, 0dB97B839A252049C0, %fd13955;
	setp.ltu.f64 	%p1214, %fd1973, 0d41E0000000000000;
	@%p1214 bra 	$L__BB0_1369;
	{ // callseq 303, 0
	.param .b64 param0;
	st.param.f64 	[param0], %fd1972;
	.param .align 16 .b8 retval0[16];
	call.uni (retval0), 
	__internal_trig_reduction_slowpathd, 
	(
	param0
	);
	ld.param.f64 	%fd21718, [retval0];
	ld.param.b32 	%r5068, [retval0+8];
	} // callseq 303
	bra.uni 	$L__BB0_1369;
$L__BB0_1368:
	mov.f64 	%fd13957, 0d0000000000000000;
	mul.rn.f64 	%fd21718, %fd1972, %fd13957;
	mov.b32 	%r5068, 0;
$L__BB0_1369:
	shl.b32 	%r3570, %r5068, 6;
	cvt.u64.u32 	%rd1224, %r3570;
	and.b64  	%rd1225, %rd1224, 64;
	add.s64 	%rd1227, %rd1222, %rd1225;
	mul.rn.f64 	%fd13958, %fd21718, %fd21718;
	and.b32  	%r3571, %r5068, 1;
	setp.eq.b32 	%p1215, %r3571, 1;
	selp.f64 	%fd13959, 0dBDA8FF8320FD8164, 0d3DE5DB65F9785EBA, %p1215;
	ld.global.nc.v2.f64 	{%fd13960, %fd13961}, [%rd1227];
	fma.rn.f64 	%fd13962, %fd13959, %fd13958, %fd13960;
	fma.rn.f64 	%fd13963, %fd13962, %fd13958, %fd13961;
	ld.global.nc.v2.f64 	{%fd13964, %fd13965}, [%rd1227+16];
	fma.rn.f64 	%fd13966, %fd13963, %fd13958, %fd13964;
	fma.rn.f64 	%fd13967, %fd13966, %fd13958, %fd13965;
	ld.global.nc.v2.f64 	{%fd13968, %fd13969}, [%rd1227+32];
	fma.rn.f64 	%fd13970, %fd13967, %fd13958, %fd13968;
	fma.rn.f64 	%fd13971, %fd13970, %fd13958, %fd13969;
	fma.rn.f64 	%fd13972, %fd13971, %fd21718, %fd21718;
	fma.rn.f64 	%fd13973, %fd13971, %fd13958, 0d3FF0000000000000;
	selp.f64 	%fd13974, %fd13973, %fd13972, %p1215;
	and.b32  	%r3572, %r5068, 2;
	setp.eq.s32 	%p1216, %r3572, 0;
	mov.f64 	%fd13975, 0d0000000000000000;
	sub.f64 	%fd13976, %fd13975, %fd13974;
	selp.f64 	%fd13977, %fd13974, %fd13976, %p1216;
	add.f64 	%fd1984, %fd1971, %fd13977;
	ld.global.f64 	%fd13978, [%rd2+3648];
	ld.global.f64 	%fd13979, [%rd2+3656];
	ld.global.f64 	%fd13980, [%rd2+3664];
	sub.f64 	%fd13981, %fd13978, %fd1;
	sub.f64 	%fd13982, %fd13979, %fd2;
	sub.f64 	%fd13983, %fd13980, %fd3;
	mul.f64 	%fd13984, %fd13982, %fd13982;
	fma.rn.f64 	%fd13985, %fd13981, %fd13981, %fd13984;
	fma.rn.f64 	%fd13986, %fd13983, %fd13983, %fd13985;
	sqrt.rn.f64 	%fd13987, %fd13986;
	sub.f64 	%fd13988, %fd13978, %fd4;
	sub.f64 	%fd13989, %fd13979, %fd5;
	sub.f64 	%fd13990, %fd13980, %fd6;
	mul.f64 	%fd13991, %fd13989, %fd13989;
	fma.rn.f64 	%fd13992, %fd13988, %fd13988, %fd13991;
	fma.rn.f64 	%fd13993, %fd13990, %fd13990, %fd13992;
	sqrt.rn.f64 	%fd13994, %fd13993;
	add.f64 	%fd13995, %fd13987, %fd13994;
	mul.f64 	%fd1985, %fd13995, 0d40C88B2F704A9409;
	abs.f64 	%fd1986, %fd1985;
	setp.eq.f64 	%p1217, %fd1986, 0d7FF0000000000000;
	@%p1217 bra 	$L__BB0_1373;
	mul.f64 	%fd13996, %fd1985, 0d3FE45F306DC9C883;
	cvt.rni.s32.f64 	%r5069, %fd13996;
	cvt.rn.f64.s32 	%fd13997, %r5069;
	fma.rn.f64 	%fd13998, %fd13997, 0dBFF921FB54442D18, %fd1985;
	fma.rn.f64 	%fd13999, %fd13997, 0dBC91A62633145C00, %fd13998;
	fma.rn.f64 	%fd21720, %fd13997, 0dB97B839A252049C0, %fd13999;
	setp.ltu.f64 	%p1218, %fd1986, 0d41E0000000000000;
	@%p1218 bra 	$L__BB0_1372;
	{ // callseq 304, 0
	.param .b64 param0;
	st.param.f64 	[param0], %fd1985;
	.param .align 16 .b8 retval0[16];
	call.uni (retval0), 
	__internal_trig_reduction_slowpathd, 
	(
	param0
	);
	ld.param.f64 	%fd21720, [retval0];
	ld.param.b32 	%r5069, [retval0+8];
	} // callseq 304
$L__BB0_1372:
	add.s32 	%r5070, %r5069, 1;
	bra.uni 	$L__BB0_1374;
$L__BB0_1373:
	mov.f64 	%fd14001, 0d0000000000000000;
	mul.rn.f64 	%fd21720, %fd1985, %fd14001;
	mov.b32 	%r5070, 1;
$L__BB0_1374:
	setp.eq.f64 	%p1219, %fd1986, 0d7FF0000000000000;
	shl.b32 	%r3575, %r5070, 6;
	cvt.u64.u32 	%rd1228, %r3575;
	and.b64  	%rd1229, %rd1228, 64;
	mov.u64 	%rd1230, __cudart_sin_cos_coeffs;
	add.s64 	%rd1231, %rd1230, %rd1229;
	mul.rn.f64 	%fd14002, %fd21720, %fd21720;
	and.b32  	%r3576, %r5070, 1;
	setp.eq.b32 	%p1220, %r3576, 1;
	selp.f64 	%fd14003, 0dBDA8FF8320FD8164, 0d3DE5DB65F9785EBA, %p1220;
	ld.global.nc.v2.f64 	{%fd14004, %fd14005}, [%rd1231];
	fma.rn.f64 	%fd14006, %fd14003, %fd14002, %fd14004;
	fma.rn.f64 	%fd14007, %fd14006, %fd14002, %fd14005;
	ld.global.nc.v2.f64 	{%fd14008, %fd14009}, [%rd1231+16];
	fma.rn.f64 	%fd14010, %fd14007, %fd14002, %fd14008;
	fma.rn.f64 	%fd14011, %fd14010, %fd14002, %fd14009;
	ld.global.nc.v2.f64 	{%fd14012, %fd14013}, [%rd1231+32];
	fma.rn.f64 	%fd14014, %fd14011, %fd14002, %fd14012;
	fma.rn.f64 	%fd14015, %fd14014, %fd14002, %fd14013;
	fma.rn.f64 	%fd14016, %fd14015, %fd21720, %fd21720;
	fma.rn.f64 	%fd14017, %fd14015, %fd14002, 0d3FF0000000000000;
	selp.f64 	%fd14018, %fd14017, %fd14016, %p1220;
	and.b32  	%r3577, %r5070, 2;
	setp.eq.s32 	%p1221, %r3577, 0;
	mov.f64 	%fd14019, 0d0000000000000000;
	sub.f64 	%fd14020, %fd14019, %fd14018;
	selp.f64 	%fd14021, %fd14018, %fd14020, %p1221;
	add.f64 	%fd1992, %fd1979, %fd14021;
	@%p1219 bra 	$L__BB0_1377;
	mul.f64 	%fd14022, %fd1985, 0d3FE45F306DC9C883;
	cvt.rni.s32.f64 	%r5071, %fd14022;
	cvt.rn.f64.s32 	%fd14023, %r5071;
	fma.rn.f64 	%fd14024, %fd14023, 0dBFF921FB54442D18, %fd1985;
	fma.rn.f64 	%fd14025, %fd14023, 0dBC91A62633145C00, %fd14024;
	fma.rn.f64 	%fd21721, %fd14023, 0dB97B839A252049C0, %fd14025;
	setp.ltu.f64 	%p1222, %fd1986, 0d41E0000000000000;
	@%p1222 bra 	$L__BB0_1378;
	{ // callseq 305, 0
	.param .b64 param0;
	st.param.f64 	[param0], %fd1985;
	.param .align 16 .b8 retval0[16];
	call.uni (retval0), 
	__internal_trig_reduction_slowpathd, 
	(
	param0
	);
	ld.param.f64 	%fd21721, [retval0];
	ld.param.b32 	%r5071, [retval0+8];
	} // callseq 305
	bra.uni 	$L__BB0_1378;
$L__BB0_1377:
	mov.f64 	%fd14027, 0d0000000000000000;
	mul.rn.f64 	%fd21721, %fd1985, %fd14027;
	mov.b32 	%r5071, 0;
$L__BB0_1378:
	shl.b32 	%r3580, %r5071, 6;
	cvt.u64.u32 	%rd1232, %r3580;
	and.b64  	%rd1233, %rd1232, 64;
	add.s64 	%rd1235, %rd1230, %rd1233;
	mul.rn.f64 	%fd14028, %fd21721, %fd21721;
	and.b32  	%r3581, %r5071, 1;
	setp.eq.b32 	%p1223, %r3581, 1;
	selp.f64 	%fd14029, 0dBDA8FF8320FD8164, 0d3DE5DB65F9785EBA, %p1223;
	ld.global.nc.v2.f64 	{%fd14030, %fd14031}, [%rd1235];
	fma.rn.f64 	%fd14032, %fd14029, %fd14028, %fd14030;
	fma.rn.f64 	%fd14033, %fd14032, %fd14028, %fd14031;
	ld.global.nc.v2.f64 	{%fd14034, %fd14035}, [%rd1235+16];
	fma.rn.f64 	%fd14036, %fd14033, %fd14028, %fd14034;
	fma.rn.f64 	%fd14037, %fd14036, %fd14028, %fd14035;
	ld.global.nc.v2.f64 	{%fd14038, %fd14039}, [%rd1235+32];
	fma.rn.f64 	%fd14040, %fd14037, %fd14028, %fd14038;
	fma.rn.f64 	%fd14041, %fd14040, %fd14028, %fd14039;
	fma.rn.f64 	%fd14042, %fd14041, %fd21721, %fd21721;
	fma.rn.f64 	%fd14043, %fd14041, %fd14028, 0d3FF0000000000000;
	selp.f64 	%fd14044, %fd14043, %fd14042, %p1223;
	and.b32  	%r3582, %r5071, 2;
	setp.eq.s32 	%p1224, %r3582, 0;
	mov.f64 	%fd14045, 0d0000000000000000;
	sub.f64 	%fd14046, %fd14045, %fd14044;
	selp.f64 	%fd14047, %fd14044, %fd14046, %p1224;
	add.f64 	%fd1997, %fd1984, %fd14047;
	ld.global.f64 	%fd14048, [%rd2+3672];
	ld.global.f64 	%fd14049, [%rd2+3680];
	ld.global.f64 	%fd14050, [%rd2+3688];
	sub.f64 	%fd14051, %fd14048, %fd1;
	sub.f64 	%fd14052, %fd14049, %fd2;
	sub.f64 	%fd14053, %fd14050, %fd3;
	mul.f64 	%fd14054, %fd14052, %fd14052;
	fma.rn.f64 	%fd14055, %fd14051, %fd14051, %fd14054;
	fma.rn.f64 	%fd14056, %fd14053, %fd14053, %fd14055;
	sqrt.rn.f64 	%fd14057, %fd14056;
	sub.f64 	%fd14058, %fd14048, %fd4;
	sub.f64 	%fd14059, %fd14049, %fd5;
	sub.f64 	%fd14060, %fd14050, %fd6;
	mul.f64 	%fd14061, %fd14059, %fd14059;
	fma.rn.f64 	%fd14062, %fd14058, %fd14058, %fd14061;
	fma.rn.f64 	%fd14063, %fd14060, %fd14060, %fd14062;
	sqrt.rn.f64 	%fd14064, %fd14063;
	add.f64 	%fd14065, %fd14057, %fd14064;
	mul.f64 	%fd1998, %fd14065, 0d40C88B2F704A9409;
	abs.f64 	%fd1999, %fd1998;
	setp.eq.f64 	%p1225, %fd1999, 0d7FF0000000000000;
	@%p1225 bra 	$L__BB0_1382;
	mul.f64 	%fd14066, %fd1998, 0d3FE45F306DC9C883;
	cvt.rni.s32.f64 	%r5072, %fd14066;
	cvt.rn.f64.s32 	%fd14067, %r5072;
	fma.rn.f64 	%fd14068, %fd14067, 0dBFF921FB54442D18, %fd1998;
	fma.rn.f64 	%fd14069, %fd14067, 0dBC91A62633145C00, %fd14068;
	fma.rn.f64 	%fd21723, %fd14067, 0dB97B839A252049C0, %fd14069;
	setp.ltu.f64 	%p1226, %fd1999, 0d41E0000000000000;
	@%p1226 bra 	$L__BB0_1381;
	{ // callseq 306, 0
	.param .b64 param0;
	st.param.f64 	[param0], %fd1998;
	.param .align 16 .b8 retval0[16];
	call.uni (retval0), 
	__internal_trig_reduction_slowpathd, 
	(
	param0
	);
	ld.param.f64 	%fd21723, [retval0];
	ld.param.b32 	%r5072, [retval0+8];
	} // callseq 306
$L__BB0_1381:
	add.s32 	%r5073, %r5072, 1;
	bra.uni 	$L__BB0_1383;
$L__BB0_1382:
	mov.f64 	%fd14071, 0d0000000000000000;
	mul.rn.f64 	%fd21723, %fd1998, %fd14071;
	mov.b32 	%r5073, 1;
$L__BB0_1383:
	setp.eq.f64 	%p1227, %fd1999, 0d7FF0000000000000;
	shl.b32 	%r3585, %r5073, 6;
	cvt.u64.u32 	%rd1236, %r3585;
	and.b64  	%rd1237, %rd1236, 64;
	mov.u64 	%rd1238, __cudart_sin_cos_coeffs;
	add.s64 	%rd1239, %rd1238, %rd1237;
	mul.rn.f64 	%fd14072, %fd21723, %fd21723;
	and.b32  	%r3586, %r5073, 1;
	setp.eq.b32 	%p1228, %r3586, 1;
	selp.f64 	%fd14073, 0dBDA8FF8320FD8164, 0d3DE5DB65F9785EBA, %p1228;
	ld.global.nc.v2.f64 	{%fd14074, %fd14075}, [%rd1239];
	fma.rn.f64 	%fd14076, %fd14073, %fd14072, %fd14074;
	fma.rn.f64 	%fd14077, %fd14076, %fd14072, %fd14075;
	ld.global.nc.v2.f64 	{%fd14078, %fd14079}, [%rd1239+16];
	fma.rn.f64 	%fd14080, %fd14077, %fd14072, %fd14078;
	fma.rn.f64 	%fd14081, %fd14080, %fd14072, %fd14079;
	ld.global.nc.v2.f64 	{%fd14082, %fd14083}, [%rd1239+32];
	fma.rn.f64 	%fd14084, %fd14081, %fd14072, %fd14082;
	fma.rn.f64 	%fd14085, %fd14084, %fd14072, %fd14083;
	fma.rn.f64 	%fd14086, %fd14085, %fd21723, %fd21723;
	fma.rn.f64 	%fd14087, %fd14085, %fd14072, 0d3FF0000000000000;
	selp.f64 	%fd14088, %fd14087, %fd14086, %p1228;
	and.b32  	%r3587, %r5073, 2;
	setp.eq.s32 	%p1229, %r3587, 0;
	mov.f64 	%fd14089, 0d0000000000000000;
	sub.f64 	%fd14090, %fd14089, %fd14088;
	selp.f64 	%fd14091, %fd14088, %fd14090, %p1229;
	add.f64 	%fd2005, %fd1992, %fd14091;
	@%p1227 bra 	$L__BB0_1386;
	mul.f64 	%fd14092, %fd1998, 0d3FE45F306DC9C883;
	cvt.rni.s32.f64 	%r5074, %fd14092;
	cvt.rn.f64.s32 	%fd14093, %r5074;
	fma.rn.f64 	%fd14094, %fd14093, 0dBFF921FB54442D18, %fd1998;
	fma.rn.f64 	%fd14095, %fd14093, 0dBC91A62633145C00, %fd14094;
	fma.rn.f64 	%fd21724, %fd14093, 0dB97B839A252049C0, %fd14095;
	setp.ltu.f64 	%p1230, %fd1999, 0d41E0000000000000;
	@%p1230 bra 	$L__BB0_1387;
	{ // callseq 307, 0
	.param .b64 param0;
	st.param.f64 	[param0], %fd1998;
	.param .align 16 .b8 retval0[16];
	call.uni (retval0), 
	__internal_trig_reduction_slowpathd, 
	(
	param0
	);
	ld.param.f64 	%fd21724, [retval0];
	ld.param.b32 	%r5074, [retval0+8];
	} // callseq 307
	bra.uni 	$L__BB0_1387;
$L__BB0_1386:
	mov.f64 	%fd14097, 0d0000000000000000;
	mul.rn.f64 	%fd21724, %fd1998, %fd14097;
	mov.b32 	%r5074, 0;
$L__BB0_1387:
	shl.b32 	%r3590, %r5074, 6;
	cvt.u64.u32 	%rd1240, %r3590;
	and.b64  	%rd1241, %rd1240, 64;
	add.s64 	%rd1243, %rd1238, %rd1241;
	mul.rn.f64 	%fd14098, %fd21724, %fd21724;
	and.b32  	%r3591, %r5074, 1;
	setp.eq.b32 	%p1231, %r3591, 1;
	selp.f64 	%fd14099, 0dBDA8FF8320FD8164, 0d3DE5DB65F9785EBA, %p1231;
	ld.global.nc.v2.f64 	{%fd14100, %fd14101}, [%rd1243];
	fma.rn.f64 	%fd14102, %fd14099, %fd14098, %fd14100;
	fma.rn.f64 	%fd14103, %fd14102, %fd14098, %fd14101;
	ld.global.nc.v2.f64 	{%fd14104, %fd14105}, [%rd1243+16];
	fma.rn.f64 	%fd14106, %fd14103, %fd14098, %fd14104;
	fma.rn.f64 	%fd14107, %fd14106, %fd14098, %fd14105;
	ld.global.nc.v2.f64 	{%fd14108, %fd14109}, [%rd1243+32];
	fma.rn.f64 	%fd14110, %fd14107, %fd14098, %fd14108;
	fma.rn.f64 	%fd14111, %fd14110, %fd14098, %fd14109;
	fma.rn.f64 	%fd14112, %fd14111, %fd21724, %fd21724;
	fma.rn.f64 	%fd14113, %fd14111, %fd14098, 0d3FF0000000000000;
	selp.f64 	%fd14114, %fd14113, %fd14112, %p1231;
	and.b32  	%r3592, %r5074, 2;
	setp.eq.s32 	%p1232, %r3592, 0;
	mov.f64 	%fd14115, 0d0000000000000000;
	sub.f64 	%fd14116, %fd14115, %fd14114;
	selp.f64 	%fd14117, %fd14114, %fd14116, %p1232;
	add.f64 	%fd2010, %fd1997, %fd14117;
	ld.global.f64 	%fd14118, [%rd2+3696];
	ld.global.f64 	%fd14119, [%rd2+3704];
	ld.global.f64 	%fd14120, [%rd2+3712];
	sub.f64 	%fd14121, %fd14118, %fd1;
	sub.f64 	%fd14122, %fd14119, %fd2;
	sub.f64 	%fd14123, %fd14120, %fd3;
	mul.f64 	%fd14124, %fd14122, %fd14122;
	fma.rn.f64 	%fd14125, %fd14121, %fd14121, %fd14124;
	fma.rn.f64 	%fd14126, %fd14123, %fd14123, %fd14125;
	sqrt.rn.f64 	%fd14127, %fd14126;
	sub.f64 	%fd14128, %fd14118, %fd4;
	sub.f64 	%fd14129, %fd14119, %fd5;
	sub.f64 	%fd14130, %fd14120, %fd6;
	mul.f64 	%fd14131, %fd14129, %fd14129;
	fma.rn.f64 	%fd14132, %fd14128, %fd14128, %fd14131;
	fma.rn.f64 	%fd14133, %fd14130, %fd14130, %fd14132;
	sqrt.rn.f64 	%fd14134, %fd14133;
	add.f64 	%fd14135, %fd14127, %fd14134;
	mul.f64 	%fd2011, %fd14135, 0d40C88B2F704A9409;
	abs.f64 	%fd2012, %fd2011;
	setp.eq.f64 	%p1233, %fd2012, 0d7FF0000000000000;
	@%p1233 bra 	$L__BB0_1391;
	mul.f64 	%fd14136, %fd2011, 0d3FE45F306DC9C883;
	cvt.rni.s32.f64 	%r5075, %fd14136;
	cvt.rn.f64.s32 	%fd14137, %r5075;
	fma.rn.f64 	%fd14138, %fd14137, 0dBFF921FB54442D18, %fd2011;
	fma.rn.f64 	%fd14139, %fd14137, 0dBC91A62633145C00, %fd14138;
	fma.rn.f64 	%fd21726, %fd14137, 0dB97B839A252049C0, %fd14139;
	setp.ltu.f64 	%p1234, %fd2012, 0d41E0000000000000;
	@%p1234 bra 	$L__BB0_1390;
	{ // callseq 308, 0
	.param .b64 param0;
	st.param.f64 	[param0], %fd2011;
	.param .align 16 .b8 retval0[16];
	call.uni (retval0), 
	__internal_trig_reduction_slowpathd, 
	(
	param0
	);
	ld.param.f64 	%fd21726, [retval0];
	ld.param.b32 	%r5075, [retval0+8];
	} // callseq 308
$L__BB0_1390:
	add.s32 	%r5076, %r5075, 1;
	bra.uni 	$L__BB0_1392;
$L__BB0_1391:
	mov.f64 	%fd14141, 0d0000000000000000;
	mul.rn.f64 	%fd21726, %fd2011, %fd14141;
	mov.b32 	%r5076, 1;
$L__BB0_1392:
	setp.eq.f64 	%p1235, %fd2012, 0d7FF0000000000000;
	shl.b32 	%r3595, %r5076, 6;
	cvt.u64.u32 	%rd1244, %r3595;
	and.b64  	%rd1245, %rd1244, 64;
	mov.u64 	%rd1246, __cudart_sin_cos_coeffs;
	add.s64 	%rd1247, %rd1246, %rd1245;
	mul.rn.f64 	%fd14142, %fd21726, %fd21726;
	and.b32  	%r3596, %r5076, 1;
	setp.eq.b32 	%p1236, %r3596, 1;
	selp.f64 	%fd14143, 0dBDA8FF8320FD8164, 0d3DE5DB65F9785EBA, %p1236;
	ld.global.nc.v2.f64 	{%fd14144, %fd14145}, [%rd1247];
	fma.rn.f64 	%fd14146, %fd14143, %fd14142, %fd14144;
	fma.rn.f64 	%fd14147, %fd14146, %fd14142, %fd14145;
	ld.global.nc.v2.f64 	{%fd14148, %fd14149}, [%rd1247+16];
	fma.rn.f64 	%fd14150, %fd14147, %fd14142, %fd14148;
	fma.rn.f64 	%fd14151, %fd14150, %fd14142, %fd14149;
	ld.global.nc.v2.f64 	{%fd14152, %fd14153}, [%rd1247+32];
	fma.rn.f64 	%fd14154, %fd14151, %fd14142, %fd14152;
	fma.rn.f64 	%fd14155, %fd14154, %fd14142, %fd14153;
	fma.rn.f64 	%fd14156, %fd14155, %fd21726, %fd21726;
	fma.rn.f64 	%fd14157, %fd14155, %fd14142, 0d3FF0000000000000;
	selp.f64 	%fd14158, %fd14157, %fd14156, %p1236;
	and.b32  	%r3597, %r5076, 2;
	setp.eq.s32 	%p1237, %r3597, 0;
	mov.f64 	%fd14159, 0d0000000000000000;
	sub.f64 	%fd14160, %fd14159, %fd14158;
	selp.f64 	%fd14161, %fd14158, %fd14160, %p1237;
	add.f64 	%fd2018, %fd2005, %fd14161;
	@%p1235 bra 	$L__BB0_1395;
	mul.f64 	%fd14162, %fd2011, 0d3FE45F306DC9C883;
	cvt.rni.s32.f64 	%r5077, %fd14162;
	cvt.rn.f64.s32 	%fd14163, %r5077;
	fma.rn.f64 	%fd14164, %fd14163, 0dBFF921FB54442D18, %fd2011;
	fma.rn.f64 	%fd14165, %fd14163, 0dBC91A62633145C00, %fd14164;
	fma.rn.f64 	%fd21727, %fd14163, 0dB97B839A252049C0, %fd14165;
	setp.ltu.f64 	%p1238, %fd2012, 0d41E0000000000000;
	@%p1238 bra 	$L__BB0_1396;
	{ // callseq 309, 0
	.param .b64 param0;
	st.param.f64 	[param0], %fd2011;
	.param .align 16 .b8 retval0[16];
	call.uni (retval0), 
	__internal_trig_reduction_slowpathd, 
	(
	param0
	);
	ld.param.f64 	%fd21727, [retval0];
	ld.param.b32 	%r5077, [retval0+8];
	} // callseq 309
	bra.uni 	$L__BB0_1396;
$L__BB0_1395:
	mov.f64 	%fd14167, 0d0000000000000000;
	mul.rn.f64 	%fd21727, %fd2011, %fd14167;
	mov.b32 	%r5077, 0;
$L__BB0_1396:
	shl.b32 	%r3600, %r5077, 6;
	cvt.u64.u32 	%rd1248, %r3600;
	and.b64  	%rd1249, %rd1248, 64;
	add.s64 	%rd1251, %rd1246, %rd1249;
	mul.rn.f64 	%fd14168, %fd21727, %fd21727;
	and.b32  	%r3601, %r5077, 1;
	setp.eq.b32 	%p1239, %r3601, 1;
	selp.f64 	%fd14169, 0dBDA8FF8320FD8164, 0d3DE5DB65F9785EBA, %p1239;
	ld.global.nc.v2.f64 	{%fd14170, %fd14171}, [%rd1251];
	fma.rn.f64 	%fd14172, %fd14169, %fd14168, %fd14170;
	fma.rn.f64 	%fd14173, %fd14172, %fd14168, %fd14171;
	ld.global.nc.v2.f64 	{%fd14174, %fd14175}, [%rd1251+16];
	fma.rn.f64 	%fd14176, %fd14173, %fd14168, %fd14174;
	fma.rn.f64 	%fd14177, %fd14176, %fd14168, %fd14175;
	ld.global.nc.v2.f64 	{%fd14178, %fd14179}, [%rd1251+32];
	fma.rn.f64 	%fd14180, %fd14177, %fd14168, %fd14178;
	fma.rn.f64 	%fd14181, %fd14180, %fd14168, %fd14179;
	fma.rn.f64 	%fd14182, %fd14181, %fd21727, %fd21727;
	fma.rn.f64 	%fd14183, %fd14181, %fd14168, 0d3FF0000000000000;
	selp.f64 	%fd14184, %fd14183, %fd14182, %p1239;
	and.b32  	%r3602, %r5077, 2;
	setp.eq.s32 	%p1240, %r3602, 0;
	mov.f64 	%fd14185, 0d0000000000000000;
	sub.f64 	%fd14186, %fd14185, %fd14184;
	selp.f64 	%fd14187, %fd14184, %fd14186, %p1240;
	add.f64 	%fd2023, %fd2010, %fd14187;
	ld.global.f64 	%fd14188, [%rd2+3720];
	ld.global.f64 	%fd14189, [%rd2+3728];
	ld.global.f64 	%fd14190, [%rd2+3736];
	sub.f64 	%fd14191, %fd14188, %fd1;
	sub.f64 	%fd14192, %fd14189, %fd2;
	sub.f64 	%fd14193, %fd14190, %fd3;
	mul.f64 	%fd14194, %fd14192, %fd14192;
	fma.rn.f64 	%fd14195, %fd14191, %fd14191, %fd14194;
	fma.rn.f64 	%fd14196, %fd14193, %fd14193, %fd14195;
	sqrt.rn.f64 	%fd14197, %fd14196;
	sub.f64 	%fd14198, %fd14188, %fd4;
	sub.f64 	%fd14199, %fd14189, %fd5;
	sub.f64 	%fd14200, %fd14190, %fd6;
	mul.f64 	%fd14201, %fd14199, %fd14199;
	fma.rn.f64 	%fd14202, %fd14198, %fd14198, %fd14201;
	fma.rn.f64 	%fd14203, %fd14200, %fd14200, %fd14202;
	sqrt.rn.f64 	%fd14204, %fd14203;
	add.f64 	%fd14205, %fd14197, %fd14204;
	mul.f64 	%fd2024, %fd14205, 0d40C88B2F704A9409;
	abs.f64 	%fd2025, %fd2024;
	setp.eq.f64 	%p1241, %fd2025, 0d7FF0000000000000;
	@%p1241 bra 	$L__BB0_1400;
	mul.f64 	%fd14206, %fd2024, 0d3FE45F306DC9C883;
	cvt.rni.s32.f64 	%r5078, %fd14206;
	cvt.rn.f64.s32 	%fd14207, %r5078;
	fma.rn.f64 	%fd14208, %fd14207, 0dBFF921FB54442D18, %fd2024;
	fma.rn.f64 	%fd14209, %fd14207, 0dBC91A62633145C00, %fd14208;
	fma.rn.f64 	%fd21729, %fd14207, 0dB97B839A252049C0, %fd14209;
	setp.ltu.f64 	%p1242, %fd2025, 0d41E0000000000000;
	@%p1242 bra 	$L__BB0_1399;
	{ // callseq 310, 0
	.param .b64 param0;
	st.param.f64 	[param0], %fd2024;
	.param .align 16 .b8 retval0[16];
	call.uni (retval0), 
	__internal_trig_reduction_slowpathd, 
	(
	param0
	);
	ld.param.f64 	%fd21729, [retval0];
	ld.param.b32 	%r5078, [retval0+8];
	} // callseq 310
$L__BB0_1399:
	add.s32 	%r5079, %r5078, 1;
	bra.uni 	$L__BB0_1401;
$L__BB0_1400:
	mov.f64 	%fd14211, 0d0000000000000000;
	mul.rn.f64 	%fd21729, %fd2024, %fd14211;
	mov.b32 	%r5079, 1;
$L__BB0_1401:
	setp.eq.f64 	%p1243, %fd2025, 0d7FF0000000000000;
	shl.b32 	%r3605, %r5079, 6;
	cvt.u64.u32 	%rd1252, %r3605;
	and.b64  	%rd1253, %rd1252, 64;
	mov.u64 	%rd1254, __cudart_sin_cos_coeffs;
	add.s64 	%rd1255, %rd1254, %rd1253;
	mul.rn.f64 	%fd14212, %fd21729, %fd21729;
	and.b32  	%r3606, %r5079, 1;
	setp.eq.b32 	%p1244, %r3606, 1;
	selp.f64 	%fd14213, 0dBDA8FF8320FD8164, 0d3DE5DB65F9785EBA, %p1244;
	ld.global.nc.v2.f64 	{%fd14214, %fd14215}, [%rd1255];
	fma.rn.f64 	%fd14216, %fd14213, %fd14212, %fd14214;
	fma.rn.f64 	%fd14217, %fd14216, %fd14212, %fd14215;
	ld.global.nc.v2.f64 	{%fd14218, %fd14219}, [%rd1255+16];
	fma.rn.f64 	%fd14220, %fd14217, %fd14212, %fd14218;
	fma.rn.f64 	%fd14221, %fd14220, %fd14212, %fd14219;
	ld.global.nc.v2.f64 	{%fd14222, %fd14223}, [%rd1255+32];
	fma.rn.f64 	%fd14224, %fd14221, %fd14212, %fd14222;
	fma.rn.f64 	%fd14225, %fd14224, %fd14212, %fd14223;
	fma.rn.f64 	%fd14226, %fd14225, %fd21729, %fd21729;
	fma.rn.f64 	%fd14227, %fd14225, %fd14212, 0d3FF0000000000000;
	selp.f64 	%fd14228, %fd14227, %fd14226, %p1244;
	and.b32  	%r3607, %r5079, 2;
	setp.eq.s32 	%p1245, %r3607, 0;
	mov.f64 	%fd14229, 0d0000000000000000;
	sub.f64 	%fd14230, %fd14229, %fd14228;
	selp.f64 	%fd14231, %fd14228, %fd14230, %p1245;
	add.f64 	%fd2031, %fd2018, %fd14231;
	@%p1243 bra 	$L__BB0_1404;
	mul.f64 	%fd14232, %fd2024, 0d3FE45F306DC9C883;
	cvt.rni.s32.f64 	%r5080, %fd14232;
	cvt.rn.f64.s32 	%fd14233, %r5080;
	fma.rn.f64 	%fd14234, %fd14233, 0dBFF921FB54442D18, %fd2024;
	fma.rn.f64 	%fd14235, %fd14233, 0dBC91A62633145C00, %fd14234;
	fma.rn.f64 	%fd21730, %fd14233, 0dB97B839A252049C0, %fd14235;
	setp.ltu.f64 	%p1246, %fd2025, 0d41E0000000000000;
	@%p1246 bra 	$L__BB0_1405;
	{ // callseq 311, 0
	.param .b64 param0;
	st.param.f64 	[param0], %fd2024;
	.param .align 16 .b8 retval0[16];
	call.uni (retval0), 
	__internal_trig_reduction_slowpathd, 
	(
	param0
	);
	ld.param.f64 	%fd21730, [retval0];
	ld.param.b32 	%r5080, [retval0+8];
	} // callseq 311
	bra.uni 	$L__BB0_1405;
$L__BB0_1404:
	mov.f64 	%fd14237, 0d0000000000000000;
	mul.rn.f64 	%fd21730, %fd2024, %fd14237;
	mov.b32 	%r5080, 0;
$L__BB0_1405:
	shl.b32 	%r3610, %r5080, 6;
	cvt.u64.u32 	%rd1256, %r3610;
	and.b64  	%rd1257, %rd1256, 64;
	add.s64 	%rd1259, %rd1254, %rd1257;
	mul.rn.f64 	%fd14238, %fd21730, %fd21730;
	and.b32  	%r3611, %r5080, 1;
	setp.eq.b32 	%p1247, %r3611, 1;
	selp.f64 	%fd14239, 0dBDA8FF8320FD8164, 0d3DE5DB65F9785EBA, %p1247;
	ld.global.nc.v2.f64 	{%fd14240, %fd14241}, [%rd1259];
	fma.rn.f64 	%fd14242, %fd14239, %fd14238, %fd14240;
	fma.rn.f64 	%fd14243, %fd14242, %fd14238, %fd14241;
	ld.global.nc.v2.f64 	{%fd14244, %fd14245}, [%rd1259+16];
	fma.rn.f64 	%fd14246, %fd14243, %fd14238, %fd14244;
	fma.rn.f64 	%fd14247, %fd14246, %fd14238, %fd14245;
	ld.global.nc.v2.f64 	{%fd14248, %fd14249}, [%rd1259+32];
	fma.rn.f64 	%fd14250, %fd14247, %fd14238, %fd14248;
	fma.rn.f64 	%fd14251, %fd14250, %fd14238, %fd14249;
	fma.rn.f64 	%fd14252, %fd14251, %fd21730, %fd21730;
	fma.rn.f64 	%fd14253, %fd14251, %fd14238, 0d3FF0000000000000;
	selp.f64 	%fd14254, %fd14253, %fd14252, %p1247;
	and.b32  	%r3612, %r5080, 2;
	setp.eq.s32 	%p1248, %r3612, 0;
	mov.f64 	%fd14255, 0d0000000000000000;
	sub.f64 	%fd14256, %fd14255, %fd14254;
	selp.f64 	%fd14257, %fd14254, %fd14256, %p1248;
	add.f64 	%fd2036, %fd2023, %fd14257;
	ld.global.f64 	%fd14258, [%rd2+3744];
	ld.global.f64 	%fd14259, [%rd2+3752];
	ld.global.f64 	%fd14260, [%rd2+3760];
	sub.f64 	%fd14261, %fd14258, %fd1;
	sub.f64 	%fd14262, %fd14259, %fd2;
	sub.f64 	%fd14263, %fd14260, %fd3;
	mul.f64 	%fd14264, %fd14262, %fd14262;
	fma.rn.f64 	%fd14265, %fd14261, %fd14261, %fd14264;
	fma.rn.f64 	%fd14266, %fd14263, %fd14263, %fd14265;
	sqrt.rn.f64 	%fd14267, %fd14266;
	sub.f64 	%fd14268, %fd14258, %fd4;
	sub.f64 	%fd14269, %fd14259, %fd5;
	sub.f64 	%fd14270, %fd14260, %fd6;
	mul.f64 	%fd14271, %fd14269, %fd14269;
	fma.rn.f64 	%fd14272, %fd14268, %fd14268, %fd14271;
	fma.rn.f64 	%fd14273, %fd14270, %fd14270, %fd14272;
	sqrt.rn.f64 	%fd14274, %fd14273;
	add.f64 	%fd14275, %fd14267, %fd14274;
	mul.f64 	%fd2037, %fd14275, 0d40C88B2F704A9409;
	abs.f64 	%fd2038, %fd2037;
	setp.eq.f64 	%p1249, %fd2038, 0d7FF0000000000000;
	@%p1249 bra 	$L__BB0_1409;
	mul.f64 	%fd14276, %fd2037, 0d3FE45F306DC9C883;
	cvt.rni.s32.f64 	%r5081, %fd14276;
	cvt.rn.f64.s32 	%fd14277, %r5081;
	fma.rn.f64 	%fd14278, %fd14277, 0dBFF921FB54442D18, %fd2037;
	fma.rn.f64 	%fd14279, %fd14277, 0dBC91A62633145C00, %fd14278;
	fma.rn.f64 	%fd21732, %fd14277, 0dB97B839A252049C0, %fd14279;
	setp.ltu.f64 	%p1250, %fd2038, 0d41E0000000000000;
	@%p1250 bra 	$L__BB0_1408;
	{ // callseq 312, 0
	.param .b64 param0;
	st.param.f64 	[param0], %fd2037;
	.param .align 16 .b8 retval0[16];
	call.uni (retval0), 
	__internal_trig_reduction_slowpathd, 
	(
	param0
	);
	ld.param.f64 	%fd21732, [retval0];
	ld.param.b32 	%r5081, [retval0+8];
	} // callseq 312
$L__BB0_1408:
	add.s32 	%r5082, %r5081, 1;
	bra.uni 	$L__BB0_1410;
$L__BB0_1409:
	mov.f64 	%fd14281, 0d0000000000000000;
	mul.rn.f64 	%fd21732, %fd2037, %fd14281;
	mov.b32 	%r5082, 1;
$L__BB0_1410:
	setp.eq.f64 	%p1251, %fd2038, 0d7FF0000000000000;
	shl.b32 	%r3615, %r5082, 6;
	cvt.u64.u32 	%rd1260, %r3615;
	and.b64  	%rd1261, %rd1260, 64;
	mov.u64 	%rd1262, __cudart_sin_cos_coeffs;
	add.s64 	%rd1263, %rd1262, %rd1261;
	mul.rn.f64 	%fd14282, %fd21732, %fd21732;
	and.b32  	%r3616, %r5082, 1;
	setp.eq.b32 	%p1252, %r3616, 1;
	selp.f64 	%fd14283, 0dBDA8FF8320FD8164, 0d3DE5DB65F9785EBA, %p1252;
	ld.global.nc.v2.f64 	{%fd14284, %fd14285}, [%rd1263];
	fma.rn.f64 	%fd14286, %fd14283, %fd14282, %fd14284;
	fma.rn.f64 	%fd14287, %fd14286, %fd14282, %fd14285;
	ld.global.nc.v2.f64 	{%fd14288, %fd14289}, [%rd1263+16];
	fma.rn.f64 	%fd14290, %fd14287, %fd14282, %fd14288;
	fma.rn.f64 	%fd14291, %fd14290, %fd14282, %fd14289;
	ld.global.nc.v2.f64 	{%fd14292, %fd14293}, [%rd1263+32];
	fma.rn.f64 	%fd14294, %fd14291, %fd14282, %fd14292;
	fma.rn.f64 	%fd14295, %fd14294, %fd14282, %fd14293;
	fma.rn.f64 	%fd14296, %fd14295, %fd21732, %fd21732;
	fma.rn.f64 	%fd14297, %fd14295, %fd14282, 0d3FF0000000000000;
	selp.f64 	%fd14298, %fd14297, %fd14296, %p1252;
	and.b32  	%r3617, %r5082, 2;
	setp.eq.s32 	%p1253, %r3617, 0;
	mov.f64 	%fd14299, 0d0000000000000000;
	sub.f64 	%fd14300, %fd14299, %fd14298;
	selp.f64 	%fd14301, %fd14298, %fd14300, %p1253;
	add.f64 	%fd2044, %fd2031, %fd14301;
	@%p1251 bra 	$L__BB0_1413;
	mul.f64 	%fd14302, %fd2037, 0d3FE45F306DC9C883;
	cvt.rni.s32.f64 	%r5083, %fd14302;
	cvt.rn.f64.s32 	%fd14303, %r5083;
	fma.rn.f64 	%fd14304, %fd14303, 0dBFF921FB54442D18, %fd2037;
	fma.rn.f64 	%fd14305, %fd14303, 0dBC91A62633145C00, %fd14304;
	fma.rn.f64 	%fd21733, %fd14303, 0dB97B839A252049C0, %fd14305;
	setp.ltu.f64 	%p1254, %fd2038, 0d41E0000000000000;
	@%p1254 bra 	$L__BB0_1414;
	{ // callseq 313, 0
	.param .b64 param0;
	st.param.f64 	[param0], %fd2037;
	.param .align 16 .b8 retval0[16];
	call.uni (retval0), 
	__internal_trig_reduction_slowpathd, 
	(
	param0
	);
	ld.param.f64 	%fd21733, [retval0];
	ld.param.b32 	%r5083, [retval0+8];
	} // callseq 313
	bra.uni 	$L__BB0_1414;
$L__BB0_1413:
	mov.f64 	%fd14307, 0d0000000000000000;
	mul.rn.f64 	%fd21733, %fd2037, %fd14307;
	mov.b32 	%r5083, 0;
$L__BB0_1414:
	shl.b32 	%r3620, %r5083, 6;
	cvt.u64.u32 	%rd1264, %r3620;
	and.b64  	%rd1265, %rd1264, 64;
	add.s64 	%rd1267, %rd1262, %rd1265;
	mul.rn.f64 	%fd14308, %fd21733, %fd21733;
	and.b32  	%r3621, %r5083, 1;
	setp.eq.b32 	%p1255, %r3621, 1;
	selp.f64 	%fd14309, 0dBDA8FF8320FD8164, 0d3DE5DB65F9785EBA, %p1255;
	ld.global.nc.v2.f64 	{%fd14310, %fd14311}, [%rd1267];
	fma.rn.f64 	%fd14312, %fd14309, %fd14308, %fd14310;
	fma.rn.f64 	%fd14313, %fd14312, %fd14308, %fd14311;
	ld.global.nc.v2.f64 	{%fd14314, %fd14315}, [%rd1267+16];
	fma.rn.f64 	%fd14316, %fd14313, %fd14308, %fd14314;
	fma.rn.f64 	%fd14317, %fd14316, %fd14308, %fd14315;
	ld.global.nc.v2.f64 	{%fd14318, %fd14319}, [%rd1267+32];
	fma.rn.f64 	%fd14320, %fd14317, %fd14308, %fd14318;
	fma.rn.f64 	%fd14321, %fd14320, %fd14308, %fd14319;
	fma.rn.f64 	%fd14322, %fd14321, %fd21733, %fd21733;
	fma.rn.f64 	%fd14323, %fd14321, %fd14308, 0d3FF0000000000000;
	selp.f64 	%fd14324, %fd14323, %fd14322, %p1255;
	and.b32  	%r3622, %r5083, 2;
	setp.eq.s32 	%p1256, %r3622, 0;
	mov.f64 	%fd14325, 0d0000000000000000;
	sub.f64 	%fd14326, %fd14325, %fd14324;
	selp.f64 	%fd14327, %fd14324, %fd14326, %p1256;
	add.f64 	%fd2049, %fd2036, %fd14327;
	ld.global.f64 	%fd14328, [%rd2+3768];
	ld.global.f64 	%fd14329, [%rd2+3776];
	ld.global.f64 	%fd14330, [%rd2+3784];
	sub.f64 	%fd14331, %fd14328, %fd1;
	sub.f64 	%fd14332, %fd14329, %fd2;
	sub.f64 	%fd14333, %fd14330, %fd3;
	mul.f64 	%fd14334, %fd14332, %fd14332;
	fma.rn.f64 	%fd14335, %fd14331, %fd14331, %fd14334;
	fma.rn.f64 	%fd14336, %fd14333, %fd14333, %fd14335;
	sqrt.rn.f64 	%fd14337, %fd14336;
	sub.f64 	%fd14338, %fd14328, %fd4;
	sub.f64 	%fd14339, %fd14329, %fd5;
	sub.f64 	%fd14340, %fd14330, %fd6;
	mul.f64 	%fd14341, %fd14339, %fd14339;
	fma.rn.f64 	%fd14342, %fd14338, %fd14338, %fd14341;
	fma.rn.f64 	%fd14343, %fd14340, %fd14340, %fd14342;
	sqrt.rn.f64 	%fd14344, %fd14343;
	add.f64 	%fd14345, %fd14337, %fd14344;
	mul.f64 	%fd2050, %fd14345, 0d40C88B2F704A9409;
	abs.f64 	%fd2051, %fd2050;
	setp.eq.f64 	%p1257, %fd2051, 0d7FF0000000000000;
	@%p1257 bra 	$L__BB0_1418;
	mul.f64 	%fd14346, %fd2050, 0d3FE45F306DC9C883;
	cvt.rni.s32.f64 	%r5084, %fd14346;
	cvt.rn.f64.s32 	%fd14347, %r5084;
	fma.rn.f64 	%fd14348, %fd14347, 0dBFF921FB54442D18, %fd2050;
	fma.rn.f64 	%fd14349, %fd14347, 0dBC91A62633145C00, %fd14348;
	fma.rn.f64 	%fd21735, %fd14347, 0dB97B839A252049C0, %fd14349;
	setp.ltu.f64 	%p1258, %fd2051, 0d41E0000000000000;
	@%p1258 bra 	$L__BB0_1417;
	{ // callseq 314, 0
	.param .b64 param0;
	st.param.f64 	[param0], %fd2050;
	.param .align 16 .b8 retval0[16];
	call.uni (retval0), 
	__internal_trig_reduction_slowpathd, 
	(
	param0
	);
	ld.param.f64 	%fd21735, [retval0];
	ld.param.b32 	%r5084, [retval0+8];
	} // callseq 314
$L__BB0_1417:
	add.s32 	%r5085, %r5084, 1;
	bra.uni 	$L__BB0_1419;
$L__BB0_1418:
	mov.f64 	%fd14351, 0d0000000000000000;
	mul.rn.f64 	%fd21735, %fd2050, %fd14351;
	mov.b32 	%r5085, 1;
$L__BB0_1419:
	setp.eq.f64 	%p1259, %fd2051, 0d7FF0000000000000;
	shl.b32 	%r3625, %r5085, 6;
	cvt.u64.u32 	%rd1268, %r3625;
	and.b64  	%rd1269, %rd1268, 64;
	mov.u64 	%rd1270, __cudart_sin_cos_coeffs;
	add.s64 	%rd1271, %rd1270, %rd1269;
	mul.rn.f64 	%fd14352, %fd21735, %fd21735;
	and.b32  	%r3626, %r5085, 1;
	setp.eq.b32 	%p1260, %r3626, 1;
	selp.f64 	%fd14353, 0dBDA8FF8320FD8164, 0d3DE5DB65F9785EBA, %p1260;
	ld.global.nc.v2.f64 	{%fd14354, %fd14355}, [%rd1271];
	fma.rn.f64 	%fd14356, %fd14353, %fd14352, %fd14354;
	fma.rn.f64 	%fd14357, %fd14356, %fd14352, %fd14355;
	ld.global.nc.v2.f64 	{%fd14358, %fd14359}, [%rd1271+16];
	fma.rn.f64 	%fd14360, %fd14357, %fd14352, %fd14358;
	fma.rn.f64 	%fd14361, %fd14360, %fd14352, %fd14359;
	ld.global.nc.v2.f64 	{%fd14362, %fd14363}, [%rd1271+32];
	fma.rn.f64 	%fd14364, %fd14361, %fd14352, %fd14362;
	fma.rn.f64 	%fd14365, %fd14364, %fd14352, %fd14363;
	fma.rn.f64 	%fd14366, %fd14365, %fd21735, %fd21735;
	fma.rn.f64 	%fd14367, %fd14365, %fd14352, 0d3FF0000000000000;
	selp.f64 	%fd14368, %fd14367, %fd14366, %p1260;
	and.b32  	%r3627, %r5085, 2;
	setp.eq.s32 	%p1261, %r3627, 0;
	mov.f64 	%fd14369, 0d0000000000000000;
	sub.f64 	%fd14370, %fd14369, %fd14368;
	selp.f64 	%fd14371, %fd14368, %fd14370, %p1261;
	add.f64 	%fd2057, %fd2044, %fd14371;
	@%p1259 bra 	$L__BB0_1422;
	mul.f64 	%fd14372, %fd2050, 0d3FE45F306DC9C883;
	cvt.rni.s32.f64 	%r5086, %fd14372;
	cvt.rn.f64.s32 	%fd14373, %r5086;
	fma.rn.f64 	%fd14374, %fd14373, 0dBFF921FB54442D18, %fd2050;
	fma.rn.f64 	%fd14375, %fd14373, 0dBC91A62633145C00, %fd14374;
	fma.rn.f64 	%fd21736, %fd14373, 0dB97B839A252049C0, %fd14375;
	setp.ltu.f64 	%p1262, %fd2051, 0d41E0000000000000;
	@%p1262 bra 	$L__BB0_1423;
	{ // callseq 315, 0
	.param .b64 param0;
	st.param.f64 	[param0], %fd2050;
	.param .align 16 .b8 retval0[16];
	call.uni (retval0), 
	__internal_trig_reduction_slowpathd, 
	(
	param0
	);
	ld.param.f64 	%fd21736, [retval0];
	ld.param.b32 	%r5086, [retval0+8];
	} // callseq 315
	bra.uni 	$L__BB0_1423;
$L__BB0_1422:
	mov.f64 	%fd14377, 0d0000000000000000;
	mul.rn.f64 	%fd21736, %fd2050, %fd14377;
	mov.b32 	%r5086, 0;
$L__BB0_1423:
	shl.b32 	%r3630, %r5086, 6;
	cvt.u64.u32 	%rd1272, %r3630;
	and.b64  	%rd1273, %rd1272, 64;
	add.s64 	%rd1275, %rd1270, %rd1273;
	mul.rn.f64 	%fd14378, %fd21736, %fd21736;
	and.b32  	%r3631, %r5086, 1;
	setp.eq.b32 	%p1263, %r3631, 1;
	selp.f64 	%fd14379, 0dBDA8FF8320FD8164, 0d3DE5DB65F9785EBA, %p1263;
	ld.global.nc.v2.f64 	{%fd14380, %fd14381}, [%rd1275];
	fma.rn.f64 	%fd14382, %fd14379, %fd14378, %fd14380;
	fma.rn.f64 	%fd14383, %fd14382, %fd14378, %fd14381;
	ld.global.nc.v2.f64 	{%fd14384, %fd14385}, [%rd1275+16];
	fma.rn.f64 	%fd14386, %fd14383, %fd14378, %fd14384;
	fma.rn.f64 	%fd14387, %fd14386, %fd14378, %fd14385;
	ld.global.nc.v2.f64 	{%fd14388, %fd14389}, [%rd1275+32];
	fma.rn.f64 	%fd14390, %fd14387, %fd14378, %fd14388;
	fma.rn.f64 	%fd14391, %fd14390, %fd14378, %fd14389;
	fma.rn.f64 	%fd14392, %fd14391, %fd21736, %fd21736;
	fma.rn.f64 	%fd14393, %fd14391, %fd14378, 0d3FF0000000000000;
	selp.f64 	%fd14394, %fd14393, %fd14392, %p1263;
	and.b32  	%r3632, %r5086, 2;
	setp.eq.s32 	%p1264, %r3632, 0;
	mov.f64 	%fd14395, 0d0000000000000000;
	sub.f64 	%fd14396, %fd14395, %fd14394;
	selp.f64 	%fd14397, %fd14394, %fd14396, %p1264;
	add.f64 	%fd2062, %fd2049, %fd14397;
	ld.global.f64 	%fd14398, [%rd2+3792];
	ld.global.f64 	%fd14399, [%rd2+3800];
	ld.global.f64 	%fd14400, [%rd2+3808];
	sub.f64 	%fd14401, %fd14398, %fd1;
	sub.f64 	%fd14402, %fd14399, %fd2;
	sub.f64 	%fd14403, %fd14400, %fd3;
	mul.f64 	%fd14404, %fd14402, %fd14402;
	fma.rn.f64 	%fd14405, %fd14401, %fd14401, %fd14404;
	fma.rn.f64 	%fd14406, %fd14403, %fd14403, %fd14405;
	sqrt.rn.f64 	%fd14407, %fd14406;
	sub.f64 	%fd14408, %fd14398, %fd4;
	sub.f64 	%fd14409, %fd14399, %fd5;
	sub.f64 	%fd14410, %fd14400, %fd6;
	mul.f64 	%fd14411, %fd14409, %fd14409;
	fma.rn.f64 	%fd14412, %fd14408, %fd14408, %fd14411;
	fma.rn.f64 	%fd14413, %fd14410, %fd14410, %fd14412;
	sqrt.rn.f64 	%fd14414, %fd14413;
	add.f64 	%fd14415, %fd14407, %fd14414;
	mul.f64 	%fd2063, %fd14415, 0d40C88B2F704A9409;
	abs.f64 	%fd2064, %fd2063;
	setp.eq.f64 	%p1265, %fd2064, 0d7FF0000000000000;
	@%p1265 bra 	$L__BB0_1427;
	mul.f64 	%fd14416, %fd2063, 0d3FE45F306DC9C883;
	cvt.rni.s32.f64 	%r5087, %fd14416;
	cvt.rn.f64.s32 	%fd14417, %r5087;
	fma.rn.f64 	%fd14418, %fd14417, 0dBFF921FB54442D18, %fd2063;
	fma.rn.f64 	%fd14419, %fd14417, 0dBC91A62633145C00, %fd14418;
	fma.rn.f64 	%fd21738, %fd14417, 0dB97B839A252049C0, %fd14419;
	setp.ltu.f64 	%p1266, %fd2064, 0d41E0000000000000;
	@%p1266 bra 	$L__BB0_1426;
	{ // callseq 316, 0
	.param .b64 param0;
	st.param.f64 	[param0], %fd2063;
	.param .align 16 .b8 retval0[16];
	call.uni (retval0), 
	__internal_trig_reduction_slowpathd, 
	(
	param0
	);
	ld.param.f64 	%fd21738, [retval0];
	ld.param.b32 	%r5087, [retval0+8];
	} // callseq 316
$L__BB0_1426:
	add.s32 	%r5088, %r5087, 1;
	bra.uni 	$L__BB0_1428;
$L__BB0_1427:
	mov.f64 	%fd14421, 0d0000000000000000;
	mul.rn.f64 	%fd21738, %fd2063, %fd14421;
	mov.b32 	%r5088, 1;
$L__BB0_1428:
	setp.eq.f64 	%p1267, %fd2064, 0d7FF0000000000000;
	shl.b32 	%r3635, %r5088, 6;
	cvt.u64.u32 	%rd1276, %r3635;
	and.b64  	%rd1277, %rd1276, 64;
	mov.u64 	%rd1278, __cudart_sin_cos_coeffs;
	add.s64 	%rd1279, %rd1278, %rd1277;
	mul.rn.f64 	%fd14422, %fd21738, %fd21738;
	and.b32  	%r3636, %r5088, 1;
	setp.eq.b32 	%p1268, %r3636, 1;
	selp.f64 	%fd14423, 0dBDA8FF8320FD8164, 0d3DE5DB65F9785EBA, %p1268;
	ld.global.nc.v2.f64 	{%fd14424, %fd14425}, [%rd1279];
	fma.rn.f64 	%fd14426, %fd14423, %fd14422, %fd14424;
	fma.rn.f64 	%fd14427, %fd14426, %fd14422, %fd14425;
	ld.global.nc.v2.f64 	{%fd14428, %fd14429}, [%rd1279+16];
	fma.rn.f64 	%fd14430, %fd14427, %fd14422, %fd14428;
	fma.rn.f64 	%fd14431, %fd14430, %fd14422, %fd14429;
	ld.global.nc.v2.f64 	{%fd14432, %fd14433}, [%rd1279+32];
	fma.rn.f64 	%fd14434, %fd14431, %fd14422, %fd14432;
	fma.rn.f64 	%fd14435, %fd14434, %fd14422, %fd14433;
	fma.rn.f64 	%fd14436, %fd14435, %fd21738, %fd21738;
	fma.rn.f64 	%fd14437, %fd14435, %fd14422, 0d3FF0000000000000;
	selp.f64 	%fd14438, %fd14437, %fd14436, %p1268;
	and.b32  	%r3637, %r5088, 2;
	setp.eq.s32 	%p1269, %r3637, 0;
	mov.f64 	%fd14439, 0d0000000000000000;
	sub.f64 	%fd14440, %fd14439, %fd14438;
	selp.f64 	%fd14441, %fd14438, %fd14440, %p1269;
	add.f64 	%fd2070, %fd2057, %fd14441;
	@%p1267 bra 	$L__BB0_1431;
	mul.f64 	%fd14442, %fd2063, 0d3FE45F306DC9C883;
	cvt.rni.s32.f64 	%r5089, %fd14442;
	cvt.rn.f64.s32 	%fd14443, %r5089;
	fma.rn.f64 	%fd14444, %fd14443, 0dBFF921FB54442D18, %fd2063;
	fma.rn.f64 	%fd14445, %fd14443, 0dBC91A62633145C00, %fd14444;
	fma.rn.f64 	%fd21739, %fd14443, 0dB97B839A252049C0, %fd14445;
	setp.ltu.f64 	%p1270, %fd2064, 0d41E0000000000000;
	@%p1270 bra 	$L__BB0_1432;
	{ // callseq 317, 0
	.param .b64 param0;
	st.param.f64 	[param0], %fd2063;
	.param .align 16 .b8 retval0[16];
	call.uni (retval0), 
	__internal_trig_reduction_slowpathd, 
	(
	param0
	);
	ld.param.f64 	%fd21739, [retval0];
	ld.param.b32 	%r5089, [retval0+8];
	} // callseq 317
	bra.uni 	$L__BB0_1432;
$L__BB0_1431:
	mov.f64 	%fd14447, 0d0000000000000000;
	mul.rn.f64 	%fd21739, %fd2063, %fd14447;
	mov.b32 	%r5089, 0;
$L__BB0_1432:
	shl.b32 	%r3640, %r5089, 6;
	cvt.u64.u32 	%rd1280, %r3640;
	and.b64  	%rd1281, %rd1280, 64;
	add.s64 	%rd1283, %rd1278, %rd1281;
	mul.rn.f64 	%fd14448, %fd21739, %fd21739;
	and.b32  	%r3641, %r5089, 1;
	setp.eq.b32 	%p1271, %r3641, 1;
	selp.f64 	%fd14449, 0dBDA8FF8320FD8164, 0d3DE5DB65F9785EBA, %p1271;
	ld.global.nc.v2.f64 	{%fd14450, %fd14451}, [%rd1283];
	fma.rn.f64 	%fd14452, %fd14449, %fd14448, %fd14450;
	fma.rn.f64 	%fd14453, %fd14452, %fd14448, %fd14451;
	ld.global.nc.v2.f64 	{%fd14454, %fd14455}, [%rd1283+16];
	fma.rn.f64 	%fd14456, %fd14453, %fd14448, %fd14454;
	fma.rn.f64 	%fd14457, %fd14456, %fd14448, %fd14455;
	ld.global.nc.v2.f64 	{%fd14458, %fd14459}, [%rd1283+32];
	fma.rn.f64 	%fd14460, %fd14457, %fd14448, %fd14458;
	fma.rn.f64 	%fd14461, %fd14460, %fd14448, %fd14459;
	fma.rn.f64 	%fd14462, %fd14461, %fd21739, %fd21739;
	fma.rn.f64 	%fd14463, %fd14461, %fd14448, 0d3FF0000000000000;
	selp.f64 	%fd14464, %fd14463, %fd14462, %p1271;
	and.b32  	%r3642, %r5089, 2;
	setp.eq.s32 	%p1272, %r3642, 0;
	mov.f64 	%fd14465, 0d0000000000000000;
	sub.f64 	%fd14466, %fd14465, %fd14464;
	selp.f64 	%fd14467, %fd14464, %fd14466, %p1272;
	add.f64 	%fd2075, %fd2062, %fd14467;
	ld.global.f64 	%fd14468, [%rd2+3816];
	ld.global.f64 	%fd14469, [%rd2+3824];
	ld.global.f64 	%fd14470, [%rd2+3832];
	sub.f64 	%fd14471, %fd14468, %fd1;
	sub.f64 	%fd14472, %fd14469, %fd2;
	sub.f64 	%fd14473, %fd14470, %fd3;
	mul.f64 	%fd14474, %fd14472, %fd14472;
	fma.rn.f64 	%fd14475, %fd14471, %fd14471, %fd14474;
	fma.rn.f64 	%fd14476, %fd14473, %fd14473, %fd14475;
	sqrt.rn.f64 	%fd14477, %fd14476;
	sub.f64 	%fd14478, %fd14468, %fd4;
	sub.f64 	%fd14479, %fd14469, %fd5;
	sub.f64 	%fd14480, %fd14470, %fd6;
	mul.f64 	%fd14481, %fd14479, %fd14479;
	fma.rn.f64 	%fd14482, %fd14478, %fd14478, %fd14481;
	fma.rn.f64 	%fd14483, %fd14480, %fd14480, %fd14482;
	sqrt.rn.f64 	%fd14484, %fd14483;
	add.f64 	%fd14485, %fd14477, %fd14484;
	mul.f64 	%fd2076, %fd14485, 0d40C88B2F704A9409;
	abs.f64 	%fd2077, %fd2076;
	setp.eq.f64 	%p1273, %fd2077, 0d7FF0000000000000;
	@%p1273 bra 	$L__BB0_1436;
	mul.f64 	%fd14486, %fd2076, 0d3FE45F306DC9C883;
	cvt.rni.s32.f64 	%r5090, %fd14486;
	cvt.rn.f64.s32 	%fd14487, %r5090;
	fma.rn.f64 	%fd14488, %fd14487, 0dBFF921FB54442D18, %fd2076;
	fma.rn.f64 	%fd14489, %fd14487, 0dBC91A62633145C00, %fd14488;
	fma.rn.f64 	%fd21741, %fd14487, 0dB97B839A252049C0, %fd14489;
	setp.ltu.f64 	%p1274, %fd2077, 0d41E0000000000000;
	@%p1274 bra 	$L__BB0_1435;
	{ // callseq 318, 0
	.param .b64 param0;
	st.param.f64 	[param0], %fd2076;
	.param .align 16 .b8 retval0[16];
	call.uni (retval0), 
	__internal_trig_reduction_slowpathd, 
	(
	param0
	);
	ld.param.f64 	%fd21741, [retval0];
	ld.param.b32 	%r5090, [retval0+8];
	} // callseq 318
$L__BB0_1435:
	add.s32 	%r5091, %r5090, 1;
	bra.uni 	$L__BB0_1437;
$L__BB0_1436:
	mov.f64 	%fd14491, 0d0000000000000000;
	mul.rn.f64 	%fd21741, %fd2076, %fd14491;
	mov.b32 	%r5091, 1;
$L__BB0_1437:
	setp.eq.f64 	%p1275, %fd2077, 0d7FF0000000000000;
	shl.b32 	%r3645, %r5091, 6;
	cvt.u64.u32 	%rd1284, %r3645;
	and.b64  	%rd1285, %rd1284, 64;
	mov.u64 	%rd1286, __cudart_sin_cos_coeffs;
	add.s64 	%rd1287, %rd1286, %rd1285;
	mul.rn.f64 	%fd14492, %fd21741, %fd21741;
	and.b32  	%r3646, %r5091, 1;
	setp.eq.b32 	%p1276, %r3646, 1;
	selp.f64 	%fd14493, 0dBDA8FF8320FD8164, 0d3DE5DB65F9785EBA, %p1276;
	ld.global.nc.v2.f64 	{%fd14494, %fd14495}, [%rd1287];
	fma.rn.f64 	%fd14496, %fd14493, %fd14492, %fd14494;
	fma.rn.f64 	%fd14497, %fd14496, %fd14492, %fd14495;
	ld.global.nc.v2.f64 	{%fd14498, %fd14499}, [%rd1287+16];
	fma.rn.f64 	%fd14500, %fd14497, %fd14492, %fd14498;
	fma.rn.f64 	%fd14501, %fd14500, %fd14492, %fd14499;
	ld.global.nc.v2.f64 	{%fd14502, %fd14503}, [%rd1287+32];
	fma.rn.f64 	%fd14504, %fd14501, %fd14492, %fd14502;
	fma.rn.f64 	%fd14505, %fd14504, %fd14492, %fd14503;
	fma.rn.f64 	%fd14506, %fd14505, %fd21741, %fd21741;
	fma.rn.f64 	%fd14507, %fd14505, %fd14492, 0d3FF0000000000000;
	selp.f64 	%fd14508, %fd14507, %fd14506, %p1276;
	and.b32  	%r3647, %r5091, 2;
	setp.eq.s32 	%p1277, %r3647, 0;
	mov.f64 	%fd14509, 0d0000000000000000;
	sub.f64 	%fd14510, %fd14509, %fd14508;
	selp.f64 	%fd14511, %fd14508, %fd14510, %p1277;
	add.f64 	%fd2083, %fd2070, %fd14511;
	@%p1275 bra 	$L__BB0_1440;
	mul.f64 	%fd14512, %fd2076, 0d3FE45F306DC9C883;
	cvt.rni.s32.f64 	%r5092, %fd14512;
	cvt.rn.f64.s32 	%fd14513, %r5092;
	fma.rn.f64 	%fd14514, %fd14513, 0dBFF921FB54442D18, %fd2076;
	fma.rn.f64 	%fd14515, %fd14513, 0dBC91A62633145C00, %fd14514;
	fma.rn.f64 	%fd21742, %fd14513, 0dB97B839A252049C0, %fd14515;
	setp.ltu.f64 	%p1278, %fd2077, 0d41E0000000000000;
	@%p1278 bra 	$L__BB0_1441;
	{ // callseq 319, 0
	.param .b64 param0;
	st.param.f64 	[param0], %fd2076;
	.param .align 16 .b8 retval0[16];
	call.uni (retval0), 
	__internal_trig_reduction_slowpathd, 
	(
	param0
	);
	ld.param.f64 	%fd21742, [retval0];
	ld.param.b32 	%r5092, [retval0+8];
	} // callseq 319
	bra.uni 	$L__BB0_1441;
$L__BB0_1440:
	mov.f64 	%fd14517, 0d0000000000000000;
	mul.rn.f64 	%fd21742, %fd2076, %fd14517;
	mov.b32 	%r5092, 0;
$L__BB0_1441:
	shl.b32 	%r3650, %r5092, 6;
	cvt.u64.u32 	%rd1288, %r3650;
	and.b64  	%rd1289, %rd1288, 64;
	add.s64 	%rd1291, %rd1286, %rd1289;
	mul.rn.f64 	%fd14518, %fd21742, %fd21742;
	and.b32  	%r3651, %r5092, 1;
	setp.eq.b32 	%p1279, %r3651, 1;
	selp.f64 	%fd14519, 0dBDA8FF8320FD8164, 0d3DE5DB65F9785EBA, %p1279;
	ld.global.nc.v2.f64 	{%fd14520, %fd14521}, [%rd1291];
	fma.rn.f64 	%fd14522, %fd14519, %fd14518, %fd14520;
	fma.rn.f64 	%fd14523, %fd14522, %fd14518, %fd14521;
	ld.global.nc.v2.f64 	{%fd14524, %fd14525}, [%rd1291+16];
	fma.rn.f64 	%fd14526, %fd14523, %fd14518, %fd14524;
	fma.rn.f64 	%fd14527, %fd14526, %fd14518, %fd14525;
	ld.global.nc.v2.f64 	{%fd14528, %fd14529}, [%rd1291+32];
	fma.rn.f64 	%fd14530, %fd14527, %fd14518, %fd14528;
	fma.rn.f64 	%fd14531, %fd14530, %fd14518, %fd14529;
	fma.rn.f64 	%fd14532, %fd14531, %fd21742, %fd21742;
	fma.rn.f64 	%fd14533, %fd14531, %fd14518, 0d3FF0000000000000;
	selp.f64 	%fd14534, %fd14533, %fd14532, %p1279;
	and.b32  	%r3652, %r5092, 2;
	setp.eq.s32 	%p1280, %r3652, 0;
	mov.f64 	%fd14535, 0d0000000000000000;
	sub.f64 	%fd14536, %fd14535, %fd14534;
	selp.f64 	%fd14537, %fd14534, %fd14536, %p1280;
	add.f64 	%fd2088, %fd2075, %fd14537;
	ld.global.f64 	%fd14538, [%rd2+3840];
	ld.global.f64 	%fd14539, [%rd2+3848];
	ld.global.f64 	%fd14540, [%rd2+3856];
	sub.f64 	%fd14541, %fd14538, %fd1;
	sub.f64 	%fd14542, %fd14539, %fd2;
	sub.f64 	%fd14543, %fd14540, %fd3;
	mul.f64 	%fd14544, %fd14542, %fd14542;
	fma.rn.f64 	%fd14545, %fd14541, %fd14541, %fd14544;
	fma.rn.f64 	%fd14546, %fd14543, %fd14543, %fd14545;
	sqrt.rn.f64 	%fd14547, %fd14546;
	sub.f64 	%fd14548, %fd14538, %fd4;
	sub.f64 	%fd14549, %fd14539, %fd5;
	sub.f64 	%fd14550, %fd14540, %fd6;
	mul.f64 	%fd14551, %fd14549, %fd14549;
	fma.rn.f64 	%fd14552, %fd14548, %fd14548, %fd14551;
	fma.rn.f64 	%fd14553, %fd14550, %fd14550, %fd14552;
	sqrt.rn.f64 	%fd14554, %fd14553;
	add.f64 	%fd14555, %fd14547, %fd14554;
	mul.f64 	%fd2089, %fd14555, 0d40C88B2F704A9409;
	abs.f64 	%fd2090, %fd2089;
	setp.eq.f64 	%p1281, %fd2090, 0d7FF0000000000000;
	@%p1281 bra 	$L__BB0_1445;
	mul.f64 	%fd14556, %fd2089, 0d3FE45F306DC9C883;
	cvt.rni.s32.f64 	%r5093, %fd14556;
	cvt.rn.f64.s32 	%fd14557, %r5093;
	fma.rn.f64 	%fd14558, %fd14557, 0dBFF921FB54442D18, %fd2089;
	fma.rn.f64 	%fd14559, %fd14557, 0dBC91A62633145C00, %fd14558;
	fma.rn.f64 	%fd21744, %fd14557, 0dB97B839A252049C0, %fd14559;
	setp.ltu.f64 	%p1282, %fd2090, 0d41E0000000000000;
	@%p1282 bra 	$L__BB0_1444;
	{ // callseq 320, 0
	.param .b64 param0;
	st.param.f64 	[param0], %fd2089;
	.param .align 16 .b8 retval0[16];
	call.uni (retval0), 
	__internal_trig_reduction_slowpathd, 
	(
	param0
	);
	ld.param.f64 	%fd21744, [retval0];
	ld.param.b32 	%r5093, [retval0+8];
	} // callseq 320
$L__BB0_1444:
	add.s32 	%r5094, %r5093, 1;
	bra.uni 	$L__BB0_1446;
$L__BB0_1445:
	mov.f64 	%fd14561, 0d0000000000000000;
	mul.rn.f64 	%fd21744, %fd2089, %fd14561;
	mov.b32 	%r5094, 1;
$L__BB0_1446:
	setp.eq.f64 	%p1283, %fd2090, 0d7FF0000000000000;
	shl.b32 	%r3655, %r5094, 6;
	cvt.u64.u32 	%rd1292, %r3655;
	and.b64  	%rd1293, %rd1292, 64;
	mov.u64 	%rd1294, __cudart_sin_cos_coeffs;
	add.s64 	%rd1295, %rd1294, %rd1293;
	mul.rn.f64 	%fd14562, %fd21744, %fd21744;
	and.b32  	%r3656, %r5094, 1;
	setp.eq.b32 	%p1284, %r3656, 1;
	selp.f64 	%fd14563, 0dBDA8FF8320FD8164, 0d3DE5DB65F9785EBA, %p1284;
	ld.global.nc.v2.f64 	{%fd14564, %fd14565}, [%rd1295];
	fma.rn.f64 	%fd14566, %fd14563, %fd14562, %fd14564;
	fma.rn.f64 	%fd14567, %fd14566, %fd14562, %fd14565;
	ld.global.nc.v2.f64 	{%fd14568, %fd14569}, [%rd1295+16];
	fma.rn.f64 	%fd14570, %fd14567, %fd14562, %fd14568;
	fma.rn.f64 	%fd14571, %fd14570, %fd14562, %fd14569;
	ld.global.nc.v2.f64 	{%fd14572, %fd14573}, [%rd1295+32];
	fma.rn.f64 	%fd14574, %fd14571, %fd14562, %fd14572;
	fma.rn.f64 	%fd14575, %fd14574, %fd14562, %fd14573;
	fma.rn.f64 	%fd14576, %fd14575, %fd21744, %fd21744;
	fma.rn.f64 	%fd14577, %fd14575, %fd14562, 0d3FF0000000000000;
	selp.f64 	%fd14578, %fd14577, %fd14576, %p1284;
	and.b32  	%r3657, %r5094, 2;
	setp.eq.s32 	%p1285, %r3657, 0;
	mov.f64 	%fd14579, 0d0000000000000000;
	sub.f64 	%fd14580, %fd14579, %fd14578;
	selp.f64 	%fd14581, %fd14578, %fd14580, %p1285;
	add.f64 	%fd2096, %fd2083, %fd14581;
	@%p1283 bra 	$L__BB0_1449;
	mul.f64 	%fd14582, %fd2089, 0d3FE45F306DC9C883;
	cvt.rni.s32.f64 	%r5095, %fd14582;
	cvt.rn.f64.s32 	%fd14583, %r5095;
	fma.rn.f64 	%fd14584, %fd14583, 0dBFF921FB54442D18, %fd2089;
	fma.rn.f64 	%fd14585, %fd14583, 0dBC91A62633145C00, %fd14584;
	fma.rn.f64 	%fd21745, %fd14583, 0dB97B839A252049C0, %fd14585;
	setp.ltu.f64 	%p1286, %fd2090, 0d41E0000000000000;
	@%p1286 bra 	$L__BB0_1450;
	{ // callseq 321, 0
	.param .b64 param0;
	st.param.f64 	[param0], %fd2089;
	.param .align 16 .b8 retval0[16];
	call.uni (retval0), 
	__internal_trig_reduction_slowpathd, 
	(
	param0
	);
	ld.param.f64 	%fd21745, [retval0];
	ld.param.b32 	%r5095, [retval0+8];
	} // callseq 321
	bra.uni 	$L__BB0_1450;
$L__BB0_1449:
	mov.f64 	%fd14587, 0d0000000000000000;
	mul.rn.f64 	%fd21745, %fd2089, %fd14587;
	mov.b32 	%r5095, 0;
$L__BB0_1450:
	shl.b32 	%r3660, %r5095, 6;
	cvt.u64.u32 	%rd1296, %r3660;
	and.b64  	%rd1297, %rd1296, 64;
	add.s64 	%rd1299, %rd1294, %rd1297;
	mul.rn.f64 	%fd14588, %fd21745, %fd21745;
	and.b32  	%r3661, %r5095, 1;
	setp.eq.b32 	%p1287, %r3661, 1;
	selp.f64 	%fd14589, 0dBDA8FF8320FD8164, 0d3DE5DB65F9785EBA, %p1287;
	ld.global.nc.v2.f64 	{%fd14590, %fd14591}, [%rd1299];
	fma.rn.f64 	%fd14592, %fd14589, %fd14588, %fd14590;
	fma.rn.f64 	%fd14593, %fd14592, %fd14588, %fd14591;
	ld.global.nc.v2.f64 	{%fd14594, %fd14595}, [%rd1299+16];
	fma.rn.f64 	%fd14596, %fd14593, %fd14588, %fd14594;
	fma.rn.f64 	%fd14597, %fd14596, %fd14588, %fd14595;
	ld.global.nc.v2.f64 	{%fd14598, %fd14599}, [%rd1299+32];
	fma.rn.f64 	%fd14600, %fd14597, %fd14588, %fd14598;
	fma.rn.f64 	%fd14601, %fd14600, %fd14588, %fd14599;
	fma.rn.f64 	%fd14602, %fd14601, %fd21745, %fd21745;
	fma.rn.f64 	%fd14603, %fd14601, %fd14588, 0d3FF0000000000000;
	selp.f64 	%fd14604, %fd14603, %fd14602, %p1287;
	and.b32  	%r3662, %r5095, 2;
	setp.eq.s32 	%p1288, %r3662, 0;
	mov.f64 	%fd14605, 0d0000000000000000;
	sub.f64 	%fd14606, %fd14605, %fd14604;
	selp.f64 	%fd14607, %fd14604, %fd14606, %p1288;
	add.f64 	%fd2101, %fd2088, %fd14607;
	ld.global.f64 	%fd14608, [%rd2+3864];
	ld.global.f64 	%fd14609, [%rd2+3872];
	ld.global.f64 	%fd14610, [%rd2+3880];
	sub.f64 	%fd14611, %fd14608, %fd1;
	sub.f64 	%fd14612, %fd14609, %fd2;
	sub.f64 	%fd14613, %fd14610, %fd3;
	mul.f64 	%fd14614, %fd14612, %fd14612;
	fma.rn.f64 	%fd14615, %fd14611, %fd14611, %fd14614;
	fma.rn.f64 	%fd14616, %fd14613, %fd14613, %fd14615;
	sqrt.rn.f64 	%fd14617, %fd14616;
	sub.f64 	%fd14618, %fd14608, %fd4;
	sub.f64 	%fd14619, %fd14609, %fd5;
	sub.f64 	%fd14620, %fd14610, %fd6;
	mul.f64 	%fd14621, %fd14619, %fd14619;
	fma.rn.f64 	%fd14622, %fd14618, %fd14618, %fd14621;
	fma.rn.f64 	%fd14623, %fd14620, %fd14620, %fd14622;
	sqrt.rn.f64 	%fd14624, %fd14623;
	add.f64 	%fd14625, %fd14617, %fd14624;
	mul.f64 	%fd2102, %fd14625, 0d40C88B2F704A9409;
	abs.f64 	%fd2103, %fd2102;
	setp.eq.f64 	%p1289, %fd2103, 0d7FF0000000000000;
	@%p1289 bra 	$L__BB0_1454;
	mul.f64 	%fd14626, %fd2102, 0d3FE45F306DC9C883;
	cvt.rni.s32.f64 	%r5096, %fd14626;
	cvt.rn.f64.s32 	%fd14627, %r5096;
	fma.rn.f64 	%fd14628, %fd14627, 0dBFF921FB54442D18, %fd2102;
	fma.rn.f64 	%fd14629, %fd14627, 0dBC91A62633145C00, %fd14628;
	fma.rn.f64 	%fd21747, %fd14627, 0dB97B839A252049C0, %fd14629;
	setp.ltu.f64 	%p1290, %fd2103, 0d41E0000000000000;
	@%p1290 bra 	$L__BB0_1453;
	{ // callseq 322, 0
	.param .b64 param0;
	st.param.f64 	[param0], %fd2102;
	.param .align 16 .b8 retval0[16];
	call.uni (retval0), 
	__internal_trig_reduction_slowpathd, 
	(
	param0
	);
	ld.param.f64 	%fd21747, [retval0];
	ld.param.b32 	%r5096, [retval0+8];
	} // callseq 322
$L__BB0_1453:
	add.s32 	%r5097, %r5096, 1;
	bra.uni 	$L__BB0_1455;
$L__BB0_1454:
	mov.f64 	%fd14631, 0d0000000000000000;
	mul.rn.f64 	%fd21747, %fd2102, %fd14631;
	mov.b32 	%r5097, 1;
$L__BB0_1455:
	setp.eq.f64 	%p1291, %fd2103, 0d7FF0000000000000;
	shl.b32 	%r3665, %r5097, 6;
	cvt.u64.u32 	%rd1300, %r3665;
	and.b64  	%rd1301, %rd1300, 64;
	mov.u64 	%rd1302, __cudart_sin_cos_coeffs;
	add.s64 	%rd1303, %rd1302, %rd1301;
	mul.rn.f64 	%fd14632, %fd21747, %fd21747;
	and.b32  	%r3666, %r5097, 1;
	setp.eq.b32 	%p1292, %r3666, 1;
	selp.f64 	%fd14633, 0dBDA8FF8320FD8164, 0d3DE5DB65F9785EBA, %p1292;
	ld.global.nc.v2.f64 	{%fd14634, %fd14635}, [%rd1303];
	fma.rn.f64 	%fd14636, %fd14633, %fd14632, %fd14634;
	fma.rn.f64 	%fd14637, %fd14636, %fd14632, %fd14635;
	ld.global.nc.v2.f64 	{%fd14638, %fd14639}, [%rd1303+16];
	fma.rn.f64 	%fd14640, %fd14637, %fd14632, %fd14638;
	fma.rn.f64 	%fd14641, %fd14640, %fd14632, %fd14639;
	ld.global.nc.v2.f64 	{%fd14642, %fd14643}, [%rd1303+32];
	fma.rn.f64 	%fd14644, %fd14641, %fd14632, %fd14642;
	fma.rn.f64 	%fd14645, %fd14644, %fd14632, %fd14643;
	fma.rn.f64 	%fd14646, %fd14645, %fd21747, %fd21747;
	fma.rn.f64 	%fd14647, %fd14645, %fd14632, 0d3FF0000000000000;
	selp.f64 	%fd14648, %fd14647, %fd14646, %p1292;
	and.b32  	%r3667, %r5097, 2;
	setp.eq.s32 	%p1293, %r3667, 0;
	mov.f64 	%fd14649, 0d0000000000000000;
	sub.f64 	%fd14650, %fd14649, %fd14648;
	selp.f64 	%fd14651, %fd14648, %fd14650, %p1293;
	add.f64 	%fd2109, %fd2096, %fd14651;
	@%p1291 bra 	$L__BB0_1458;
	mul.f64 	%fd14652, %fd2102, 0d3FE45F306DC9C883;
	cvt.rni.s32.f64 	%r5098, %fd14652;
	cvt.rn.f64.s32 	%fd14653, %r5098;
	fma.rn.f64 	%fd14654, %fd14653, 0dBFF921FB54442D18, %fd2102;
	fma.rn.f64 	%fd14655, %fd14653, 0dBC91A62633145C00, %fd14654;
	fma.rn.f64 	%fd21748, %fd14653, 0dB97B839A252049C0, %fd14655;
	setp.ltu.f64 	%p1294, %fd2103, 0d41E0000000000000;
	@%p1294 bra 	$L__BB0_1459;
	{ // callseq 323, 0
	.param .b64 param0;
	st.param.f64 	[param0], %fd2102;
	.param .align 16 .b8 retval0[16];
	call.uni (retval0), 
	__internal_trig_reduction_slowpathd, 
	(
	param0
	);
	ld.param.f64 	%fd21748, [retval0];
	ld.param.b32 	%r5098, [retval0+8];
	} // callseq 323
	bra.uni 	$L__BB0_1459;
$L__BB0_1458:
	mov.f64 	%fd14657, 0d0000000000000000;
	mul.rn.f64 	%fd21748, %fd2102, %fd14657;
	mov.b32 	%r5098, 0;
$L__BB0_1459:
	shl.b32 	%r3670, %r5098, 6;
	cvt.u64.u32 	%rd1304, %r3670;
	and.b64  	%rd1305, %rd1304, 64;
	add.s64 	%rd1307, %rd1302, %rd1305;
	mul.rn.f64 	%fd14658, %fd21748, %fd21748;
	and.b32  	%r3671, %r5098, 1;
	setp.eq.b32 	%p1295, %r3671, 1;
	selp.f64 	%fd14659, 0dBDA8FF8320FD8164, 0d3DE5DB65F9785EBA, %p1295;
	ld.global.nc.v2.f64 	{%fd14660, %fd14661}, [%rd1307];
	fma.rn.f64 	%fd14662, %fd14659, %fd14658, %fd14660;
	fma.rn.f64 	%fd14663, %fd14662, %fd14658, %fd14661;
	ld.global.nc.v2.f64 	{%fd14664, %fd14665}, [%rd1307+16];
	fma.rn.f64 	%fd14666, %fd14663, %fd14658, %fd14664;
	fma.rn.f64 	%fd14667, %fd14666, %fd14658, %fd14665;
	ld.global.nc.v2.f64 	{%fd14668, %fd14669}, [%rd1307+32];
	fma.rn.f64 	%fd14670, %fd14667, %fd14658, %fd14668;
	fma.rn.f64 	%fd14671, %fd14670, %fd14658, %fd14669;
	fma.rn.f64 	%fd14672, %fd14671, %fd21748, %fd21748;
	fma.rn.f64 	%fd14673, %fd14671, %fd14658, 0d3FF0000000000000;
	selp.f64 	%fd14674, %fd14673, %fd14672, %p1295;
	and.b32  	%r3672, %r5098, 2;
	setp.eq.s32 	%p1296, %r3672, 0;
	mov.f64 	%fd14675, 0d0000000000000000;
	sub.f64 	%fd14676, %fd14675, %fd14674;
	selp.f64 	%fd14677, %fd14674, %fd14676, %p1296;
	add.f64 	%fd2114, %fd2101, %fd14677;
	ld.global.f64 	%fd14678, [%rd2+3888];
	ld.global.f64 	%fd14679, [%rd2+3896];
	ld.global.f64 	%fd14680, [%rd2+3904];
	sub.f64 	%fd14681, %fd14678, %fd1;
	sub.f64 	%fd14682, %fd14679, %fd2;
	sub.f64 	%fd14683, %fd14680, %fd3;
	mul.f64 	%fd14684, %fd14682, %fd14682;
	fma.rn.f64 	%fd14685, %fd14681, %fd14681, %fd14684;
	fma.rn.f64 	%fd14686, %fd14683, %fd14683, %fd14685;
	sqrt.rn.f64 	%fd14687, %fd14686;
	sub.f64 	%fd14688, %fd14678, %fd4;
	sub.f64 	%fd14689, %fd14679, %fd5;
	sub.f64 	%fd14690, %fd14680, %fd6;
	mul.f64 	%fd14691, %fd14689, %fd14689;
	fma.rn.f64 	%fd14692, %fd14688, %fd14688, %fd14691;
	fma.rn.f64 	%fd14693, %fd14690, %fd14690, %fd14692;
	sqrt.rn.f64 	%fd14694, %fd14693;
	add.f64 	%fd14695, %fd14687, %fd14694;
	mul.f64 	%fd2115, %fd14695, 0d40C88B2F704A9409;
	abs.f64 	%fd2116, %fd2115;
	setp.eq.f64 	%p1297, %fd2116, 0d7FF0000000000000;
	@%p1297 bra 	$L__BB0_1463;
	mul.f64 	%fd14696, %fd2115, 0d3FE45F306DC9C883;
	cvt.rni.s32.f64 	%r5099, %fd14696;
	cvt.rn.f64.s32 	%fd14697, %r5099;
	fma.rn.f64 	%fd14698, %fd14697, 0dBFF921FB54442D18, %fd2115;
	fma.rn.f64 	%fd14699, %fd14697, 0dBC91A62633145C00, %fd14698;
	fma.rn.f64 	%fd21750, %fd14697, 0dB97B839A252049C0, %fd14699;
	setp.ltu.f64 	%p1298, %fd2116, 0d41E0000000000000;
	@%p1298 bra 	$L__BB0_1462;
	{ // callseq 324, 0
	.param .b64 param0;
	st.param.f64 	[param0], %fd2115;
	.param .align 16 .b8 retval0[16];
	call.uni (retval0), 
	__internal_trig_reduction_slowpathd, 
	(
	param0
	);
	ld.param.f64 	%fd21750, [retval0];
	ld.param.b32 	%r5099, [retval0+8];
	} // callseq 324
$L__BB0_1462:
	add.s32 	%r5100, %r5099, 1;
	bra.uni 	$L__BB0_1464;
$L__BB0_1463:
	mov.f64 	%fd14701, 0d0000000000000000;
	mul.rn.f64 	%fd21750, %fd2115, %fd14701;
	mov.b32 	%r5100, 1;
$L__BB0_1464:
	setp.eq.f64 	%p1299, %fd2116, 0d7FF0000000000000;
	shl.b32 	%r3675, %r5100, 6;
	cvt.u64.u32 	%rd1308, %r3675;
	and.b64  	%rd1309, %rd1308, 64;
	mov.u64 	%rd1310, __cudart_sin_cos_coeffs;
	add.s64 	%rd1311, %rd1310, %rd1309;
	mul.rn.f64 	%fd14702, %fd21750, %fd21750;
	and.b32  	%r3676, %r5100, 1;
	setp.eq.b32 	%p1300, %r3676, 1;
	selp.f64 	%fd14703, 0dBDA8FF8320FD8164, 0d3DE5DB65F9785EBA, %p1300;
	ld.global.nc.v2.f64 	{%fd14704, %fd14705}, [%rd1311];
	fma.rn.f64 	%fd14706, %fd14703, %fd14702, %fd14704;
	fma.rn.f64 	%fd14707, %fd14706, %fd14702, %fd14705;
	ld.global.nc.v2.f64 	{%fd14708, %fd14709}, [%rd1311+16];
	fma.rn.f64 	%fd14710, %fd14707, %fd14702, %fd14708;
	fma.rn.f64 	%fd14711, %fd14710, %fd14702, %fd14709;
	ld.global.nc.v2.f64 	{%fd14712, %fd14713}, [%rd1311+32];
	fma.rn.f64 	%fd14714, %fd14711, %fd14702, %fd14712;
	fma.rn.f64 	%fd14715, %fd14714, %fd14702, %fd14713;
	fma.rn.f64 	%fd14716, %fd14715, %fd21750, %fd21750;
	fma.rn.f64 	%fd14717, %fd14715, %fd14702, 0d3FF0000000000000;
	selp.f64 	%fd14718, %fd14717, %fd14716, %p1300;
	and.b32  	%r3677, %r5100, 2;
	setp.eq.s32 	%p1301, %r3677, 0;
	mov.f64 	%fd14719, 0d0000000000000000;
	sub.f64 	%fd14720, %fd14719, %fd14718;
	selp.f64 	%fd14721, %fd14718, %fd14720, %p1301;
	add.f64 	%fd2122, %fd2109, %fd14721;
	@%p1299 bra 	$L__BB0_1467;
	mul.f64 	%fd14722, %fd2115, 0d3FE45F306DC9C883;
	cvt.rni.s32.f64 	%r5101, %fd14722;
	cvt.rn.f64.s32 	%fd14723, %r5101;
	fma.rn.f64 	%fd14724, %fd14723, 0dBFF921FB54442D18, %fd2115;
	fma.rn.f64 	%fd14725, %fd14723, 0dBC91A62633145C00, %fd14724;
	fma.rn.f64 	%fd21751, %fd14723, 0dB97B839A252049C0, %fd14725;
	setp.ltu.f64 	%p1302, %fd2116, 0d41E0000000000000;
	@%p1302 bra 	$L__BB0_1468;
	{ // callseq 325, 0
	.param .b64 param0;
	st.param.f64 	[param0], %fd2115;
	.param .align 16 .b8 retval0[16];
	call.uni (retval0), 
	__internal_trig_reduction_slowpathd, 
	(
	param0
	);
	ld.param.f64 	%fd21751, [retval0];
	ld.param.b32 	%r5101, [retval0+8];
	} // callseq 325
	bra.uni 	$L__BB0_1468;
$L__BB0_1467:
	mov.f64 	%fd14727, 0d0000000000000000;
	mul.rn.f64 	%fd21751, %fd2115, %fd14727;
	mov.b32 	%r5101, 0;
$L__BB0_1468:
	shl.b32 	%r3680, %r5101, 6;
	cvt.u64.u32 	%rd1312, %r3680;
	and.b64  	%rd1313, %rd1312, 64;
	add.s64 	%rd1315, %rd1310, %rd1313;
	mul.rn.f64 	%fd14728, %fd21751, %fd21751;
	and.b32  	%r3681, %r5101, 1;
	setp.eq.b32 	%p1303, %r3681, 1;
	selp.f64 	%fd14729, 0dBDA8FF8320FD8164, 0d3DE5DB65F9785EBA, %p1303;
	ld.global.nc.v2.f64 	{%fd14730, %fd14731}, [%rd1315];
	fma.rn.f64 	%fd14732, %fd14729, %fd14728, %fd14730;
	fma.rn.f64 	%fd14733, %fd14732, %fd14728, %fd14731;
	ld.global.nc.v2.f64 	{%fd14734, %fd14735}, [%rd1315+16];
	fma.rn.f64 	%fd14736, %fd14733, %fd14728, %fd14734;
	fma.rn.f64 	%fd14737, %fd14736, %fd14728, %fd14735;
	ld.global.nc.v2.f64 	{%fd14738, %fd14739}, [%rd1315+32];
	fma.rn.f64 	%fd14740, %fd14737, %fd14728, %fd14738;
	fma.rn.f64 	%fd14741, %fd14740, %fd14728, %fd14739;
	fma.rn.f64 	%fd14742, %fd14741, %fd21751, %fd21751;
	fma.rn.f64 	%fd14743, %fd14741, %fd14728, 0d3FF0000000000000;
	selp.f64 	%fd14744, %fd14743, %fd14742, %p1303;
	and.b32  	%r3682, %r5101, 2;
	setp.eq.s32 	%p1304, %r3682, 0;
	mov.f64 	%fd14745, 0d0000000000000000;
	sub.f64 	%fd14746, %fd14745, %fd14744;
	selp.f64 	%fd14747, %fd14744, %fd14746, %p1304;
	add.f64 	%fd2127, %fd2114, %fd14747;
	ld.global.f64 	%fd14748, [%rd2+3912];
	ld.global.f64 	%fd14749, [%rd2+3920];
	ld.global.f64 	%fd14750, [%rd2+3928];
	sub.f64 	%fd14751, %fd14748, %fd1;
	sub.f64 	%fd14752, %fd14749, %fd2;
	sub.f64 	%fd14753, %fd14750, %fd3;
	mul.f64 	%fd14754, %fd14752, %fd14752;
	fma.rn.f64 	%fd14755, %fd14751, %fd14751, %fd14754;
	fma.rn.f64 	%fd14756, %fd14753, %fd14753, %fd14755;
	sqrt.rn.f64 	%fd14757, %fd14756;
	sub.f64 	%fd14758, %fd14748, %fd4;
	sub.f64 	%fd14759, %fd14749, %fd5;
	sub.f64 	%fd14760, %fd14750, %fd6;
	mul.f64 	%fd14761, %fd14759, %fd14759;
	fma.rn.f64 	%fd14762, %fd14758, %fd14758, %fd14761;
	fma.rn.f64 	%fd14763, %fd14760, %fd14760, %fd14762;
	sqrt.rn.f64 	%fd14764, %fd14763;
	add.f64 	%fd14765, %fd14757, %fd14764;
	mul.f64 	%fd2128, %fd14765, 0d40C88B2F704A9409;
	abs.f64 	%fd2129, %fd2128;
	setp.eq.f64 	%p1305, %fd2129, 0d7FF0000000000000;
	@%p1305 bra 	$L__BB0_1472;
	mul.f64 	%fd14766, %fd2128, 0d3FE45F306DC9C883;
	cvt.rni.s32.f64 	%r5102, %fd14766;
	cvt.rn.f64.s32 	%fd14767, %r5102;
	fma.rn.f64 	%fd14768, %fd14767, 0dBFF921FB54442D18, %fd2128;
	fma.rn.f64 	%fd14769, %fd14767, 0dBC91A62633145C00, %fd14768;
	fma.rn.f64 	%fd21753, %fd14767, 0dB97B839A252049C0, %fd14769;
	setp.ltu.f64 	%p1306, %fd2129, 0d41E0000000000000;
	@%p1306 bra 	$L__BB0_1471;
	{ // callseq 326, 0
	.param .b64 param0;
	st.param.f64 	[param0], %fd2128;
	.param .align 16 .b8 retval0[16];
	call.uni (retval0), 
	__internal_trig_reduction_slowpathd, 
	(
	param0
	);
	ld.param.f64 	%fd21753, [retval0];
	ld.param.b32 	%r5102, [retval0+8];
	} // callseq 326
$L__BB0_1471:
	add.s32 	%r5103, %r5102, 1;
	bra.uni 	$L__BB0_1473;
$L__BB0_1472:
	mov.f64 	%fd14771, 0d0000000000000000;
	mul.rn.f64 	%fd21753, %fd2128, %fd14771;
	mov.b32 	%r5103, 1;
$L__BB0_1473:
	setp.eq.f64 	%p1307, %fd2129, 0d7FF0000000000000;
	shl.b32 	%r3685, %r5103, 6;
	cvt.u64.u32 	%rd1316, %r3685;
	and.b64  	%rd1317, %rd1316, 64;
	mov.u64 	%rd1318, __cudart_sin_cos_coeffs;
	add.s64 	%rd1319, %rd1318, %rd1317;
	mul.rn.f64 	%fd14772, %fd21753, %fd21753;
	and.b32  	%r3686, %r5103, 1;
	setp.eq.b32 	%p1308, %r3686, 1;
	selp.f64 	%fd14773, 0dBDA8FF8320FD8164, 0d3DE5DB65F9785EBA, %p1308;
	ld.global.nc.v2.f64 	{%fd14774, %fd14775}, [%rd1319];
	fma.rn.f64 	%fd14776, %fd14773, %fd14772, %fd14774;
	fma.rn.f64 	%fd14777, %fd14776, %fd14772, %fd14775;
	ld.global.nc.v2.f64 	{%fd14778, %fd14779}, [%rd1319+16];
	fma.rn.f64 	%fd14780, %fd14777, %fd14772, %fd14778;
	fma.rn.f64 	%fd14781, %fd14780, %fd14772, %fd14779;
	ld.global.nc.v2.f64 	{%fd14782, %fd14783}, [%rd1319+32];
	fma.rn.f64 	%fd14784, %fd14781, %fd14772, %fd14782;
	fma.rn.f64 	%fd14785, %fd14784, %fd14772, %fd14783;
	fma.rn.f64 	%fd14786, %fd14785, %fd21753, %fd21753;
	fma.rn.f64 	%fd14787, %fd14785, %fd14772, 0d3FF0000000000000;
	selp.f64 	%fd14788, %fd14787, %fd14786, %p1308;
	and.b32  	%r3687, %r5103, 2;
	setp.eq.s32 	%p1309, %r3687, 0;
	mov.f64 	%fd14789, 0d0000000000000000;
	sub.f64 	%fd14790, %fd14789, %fd14788;
	selp.f64 	%fd14791, %fd14788, %fd14790, %p1309;
	add.f64 	%fd2135, %fd2122, %fd14791;
	@%p1307 bra 	$L__BB0_1476;
	mul.f64 	%fd14792, %fd2128, 0d3FE45F306DC9C883;
	cvt.rni.s32.f64 	%r5104, %fd14792;
	cvt.rn.f64.s32 	%fd14793, %r5104;
	fma.rn.f64 	%fd14794, %fd14793, 0dBFF921FB54442D18, %fd2128;
	fma.rn.f64 	%fd14795, %fd14793, 0dBC91A62633145C00, %fd14794;
	fma.rn.f64 	%fd21754, %fd14793, 0dB97B839A252049C0, %fd14795;
	setp.ltu.f64 	%p1310, %fd2129, 0d41E0000000000000;
	@%p1310 bra 	$L__BB0_1477;
	{ // callseq 327, 0
	.param .b64 param0;
	st.param.f64 	[param0], %fd2128;
	.param .align 16 .b8 retval0[16];
	call.uni (retval0), 
	__internal_trig_reduction_slowpathd, 
	(
	param0
	);
	ld.param.f64 	%fd21754, [retval0];
	ld.param.b32 	%r5104, [retval0+8];
	} // callseq 327
	bra.uni 	$L__BB0_1477;
$L__BB0_1476:
	mov.f64 	%fd14797, 0d0000000000000000;
	mul.rn.f64 	%fd21754, %fd2128, %fd14797;
	mov.b32 	%r5104, 0;
$L__BB0_1477:
	shl.b32 	%r3690, %r5104, 6;
	cvt.u64.u32 	%rd1320, %r3690;
	and.b64  	%rd1321, %rd1320, 64;
	add.s64 	%rd1323, %rd1318, %rd1321;
	mul.rn.f64 	%fd14798, %fd21754, %fd21754;
	and.b32  	%r3691, %r5104, 1;
	setp.eq.b32 	%p1311, %r3691, 1;
	selp.f64 	%fd14799, 0dBDA8FF8320FD8164, 0d3DE5DB65F9785EBA, %p1311;
	ld.global.nc.v2.f64 	{%fd14800, %fd14801}, [%rd1323];
	fma.rn.f64 	%fd14802, %fd14799, %fd14798, %fd14800;
	fma.rn.f64 	%fd14803, %fd14802, %fd14798, %fd14801;
	ld.global.nc.v2.f64 	{%fd14804, %fd14805}, [%rd1323+16];
	fma.rn.f64 	%fd14806, %fd14803, %fd14798, %fd14804;
	fma.rn.f64 	%fd14807, %fd14806, %fd14798, %fd14805;
	ld.global.nc.v2.f64 	{%fd14808, %fd14809}, [%rd1323+32];
	fma.rn.f64 	%fd14810, %fd14807, %fd14798, %fd14808;
	fma.rn.f64 	%fd14811, %fd14810, %fd14798, %fd14809;
	fma.rn.f64 	%fd14812, %fd14811, %fd21754, %fd21754;
	fma.rn.f64 	%fd14813, %fd14811, %fd14798, 0d3FF0000000000000;
	selp.f64 	%fd14814, %fd14813, %fd14812, %p1311;
	and.b32  	%r3692, %r5104, 2;
	setp.eq.s32 	%p1312, %r3692, 0;
	mov.f64 	%fd14815, 0d0000000000000000;
	sub.f64 	%fd14816, %fd14815, %fd14814;
	selp.f64 	%fd14817, %fd14814, %fd14816, %p1312;
	add.f64 	%fd2140, %fd2127, %fd14817;
	ld.global.f64 	%fd14818, [%rd2+3936];
	ld.global.f64 	%fd14819, [%rd2+3944];
	ld.global.f64 	%fd14820, [%rd2+3952];
	sub.f64 	%fd14821, %fd14818, %fd1;
	sub.f64 	%fd14822, %fd14819, %fd2;
	sub.f64 	%fd14823, %fd14820, %fd3;
	mul.f64 	%fd14824, %fd14822, %fd14822;
	fma.rn.f64 	%fd14825, %fd14821, %fd14821, %fd14824;
	fma.rn.f64 	%fd14826, %fd14823, %fd14823, %fd14825;
	sqrt.rn.f64 	%fd14827, %fd14826;
	sub.f64 	%fd14828, %fd14818, %fd4;
	sub.f64 	%fd14829, %fd14819, %fd5;
	sub.f64 	%fd14830, %fd14820, %fd6;
	mul.f64 	%fd14831, %fd14829, %fd14829;
	fma.rn.f64 	%fd14832, %fd14828, %fd14828, %fd14831;
	fma.rn.f64 	%fd14833, %fd14830, %fd14830, %fd14832;
	sqrt.rn.f64 	%fd14834, %fd14833;
	add.f64 	%fd14835, %fd14827, %fd14834;
	mul.f64 	%fd2141, %fd14835, 0d40C88B2F704A9409;
	abs.f64 	%fd2142, %fd2141;
	setp.eq.f64 	%p1313, %fd2142, 0d7FF0000000000000;
	@%p1313 bra 	$L__BB0_1481;
	mul.f64 	%fd14836, %fd2141, 0d3FE45F306DC9C883;
	cvt.rni.s32.f64 	%r5105, %fd14836;
	cvt.rn.f64.s32 	%fd14837, %r5105;
	fma.rn.f64 	%fd14838, %fd14837, 0dBFF921FB54442D18, %fd2141;
	fma.rn.f64 	%fd14839, %fd14837, 0dBC91A62633145C00, %fd14838;
	fma.rn.f64 	%fd21756, %fd14837, 0dB97B839A252049C0, %fd14839;
	setp.ltu.f64 	%p1314, %fd2142, 0d41E0000000000000;
	@%p1314 bra 	$L__BB0_1480;
	{ // callseq 328, 0
	.param .b64 param0;
	st.param.f64 	[param0], %fd2141;
	.param .align 16 .b8 retval0[16];
	call.uni (retval0), 
	__internal_trig_reduction_slowpathd, 
	(
	param0
	);
	ld.param.f64 	%fd21756, [retval0];
	ld.param.b32 	%r5105, [retval0+8];
	} // callseq 328
$L__BB0_1480:
	add.s32 	%r5106, %r5105, 1;
	bra.uni 	$L__BB0_1482;
$L__BB0_1481:
	mov.f64 	%fd14841, 0d0000000000000000;
	mul.rn.f64 	%fd21756, %fd2141, %fd14841;
	mov.b32 	%r5106, 1;
$L__BB0_1482:
	setp.eq.f64 	%p1315, %fd2142, 0d7FF0000000000000;
	shl.b32 	%r3695, %r5106, 6;
	cvt.u64.u32 	%rd1324, %r3695;
	and.b64  	%rd1325, %rd1324, 64;
	mov.u64 	%rd1326, __cudart_sin_cos_coeffs;
	add.s64 	%rd1327, %rd1326, %rd1325;
	mul.rn.f64 	%fd14842, %fd21756, %fd21756;
	and.b32  	%r3696, %r5106, 1;
	setp.eq.b32 	%p1316, %r3696, 1;
	selp.f64 	%fd14843, 0dBDA8FF8320FD8164, 0d3DE5DB65F9785EBA, %p1316;
	ld.global.nc.v2.f64 	{%fd14844, %fd14845}, [%rd1327];
	fma.rn.f64 	%fd14846, %fd14843, %fd14842, %fd14844;
	fma.rn.f64 	%fd14847, %fd14846, %fd14842, %fd14845;
	ld.global.nc.v2.f64 	{%fd14848, %fd14849}, [%rd1327+16];
	fma.rn.f64 	%fd14850, %fd14847, %fd14842, %fd14848;
	fma.rn.f64 	%fd14851, %fd14850, %fd14842, %fd14849;
	ld.global.nc.v2.f64 	{%fd14852, %fd14853}, [%rd1327+32];
	fma.rn.f64 	%fd14854, %fd14851, %fd14842, %fd14852;
	fma.rn.f64 	%fd14855, %fd14854, %fd14842, %fd14853;
	fma.rn.f64 	%fd14856, %fd14855, %fd21756, %fd21756;
	fma.rn.f64 	%fd14857, %fd14855, %fd14842, 0d3FF0000000000000;
	selp.f64 	%fd14858, %fd14857, %fd14856, %p1316;
	and.b32  	%r3697, %r5106, 2;
	setp.eq.s32 	%p1317, %r3697, 0;
	mov.f64 	%fd14859, 0d0000000000000000;
	sub.f64 	%fd14860, %fd14859, %fd14858;
	selp.f64 	%fd14861, %fd14858, %fd14860, %p1317;
	add.f64 	%fd2148, %fd2135, %fd14861;
	@%p1315 bra 	$L__BB0_1485;
	mul.f64 	%fd14862, %fd2141, 0d3FE45F306DC9C883;
	cvt.rni.s32.f64 	%r5107, %fd14862;
	cvt.rn.f64.s32 	%fd14863, %r5107;
	fma.rn.f64 	%fd14864, %fd14863, 0dBFF921FB54442D18, %fd2141;
	fma.rn.f64 	%fd14865, %fd14863, 0dBC91A62633145C00, %fd14864;
	fma.rn.f64 	%fd21757, %fd14863, 0dB97B839A252049C0, %fd14865;
	setp.ltu.f64 	%p1318, %fd2142, 0d41E0000000000000;
	@%p1318 bra 	$L__BB0_1486;
	{ // callseq 329, 0
	.param .b64 param0;
	st.param.f64 	[param0], %fd2141;
	.param .align 16 .b8 retval0[16];
	call.uni (retval0), 
	__internal_trig_reduction_slowpathd, 
	(
	param0
	);
	ld.param.f64 	%fd21757, [retval0];
	ld.param.b32 	%r5107, [retval0+8];
	} // callseq 329
	bra.uni 	$L__BB0_1486;
$L__BB0_1485:
	mov.f64 	%fd14867, 0d0000000000000000;
	mul.rn.f64 	%fd21757, %fd2141, %fd14867;
	mov.b32 	%r5107, 0;
$L__BB0_1486:
	shl.b32 	%r3700, %r5107, 6;
	cvt.u64.u32 	%rd1328, %r3700;
	and.b64  	%rd1329, %rd1328, 64;
	add.s64 	%rd1331, %rd1326, %rd1329;
	mul.rn.f64 	%fd14868, %fd21757, %fd21757;
	and.b32  	%r3701, %r5107, 1;
	setp.eq.b32 	%p1319, %r3701, 1;
	selp.f64 	%fd14869, 0dBDA8FF8320FD8164, 0d3DE5DB65F9785EBA, %p1319;
	ld.global.nc.v2.f64 	{%fd14870, %fd14871}, [%rd1331];
	fma.rn.f64 	%fd14872, %fd14869, %fd14868, %fd14870;
	fma.rn.f64 	%fd14873, %fd14872, %fd14868, %fd14871;
	ld.global.nc.v2.f64 	{%fd14874, %fd14875}, [%rd1331+16];
	fma.rn.f64 	%fd14876, %fd14873, %fd14868, %fd14874;
	fma.rn.f64 	%fd14877, %fd14876, %fd14868, %fd14875;
	ld.global.nc.v2.f64 	{%fd14878, %fd14879}, [%rd1331+32];
	fma.rn.f64 	%fd14880, %fd14877, %fd14868, %fd14878;
	fma.rn.f64 	%fd14881, %fd14880, %fd14868, %fd14879;
	fma.rn.f64 	%fd14882, %fd14881, %fd21757, %fd21757;
	fma.rn.f64 	%fd14883, %fd14881, %fd14868, 0d3FF0000000000000;
	selp.f64 	%fd14884, %fd14883, %fd14882, %p1319;
	and.b32  	%r3702, %r5107, 2;
	setp.eq.s32 	%p1320, %r3702, 0;
	mov.f64 	%fd14885, 0d0000000000000000;
	sub.f64 	%fd14886, %fd14885, %fd14884;
	selp.f64 	%fd14887, %fd14884, %fd14886, %p1320;
	add.f64 	%fd2153, %fd2140, %fd14887;
	ld.global.f64 	%fd14888, [%rd2+3960];
	ld.global.f64 	%fd14889, [%rd2+3968];
	ld.global.f64 	%fd14890, [%rd2+3976];
	sub.f64 	%fd14891, %fd14888, %fd1;
	sub.f64 	%fd14892, %fd14889, %fd2;
	sub.f64 	%fd14893, %fd14890, %fd3;
	mul.f64 	%fd14894, %fd14892, %fd14892;
	fma.rn.f64 	%fd14895, %fd14891, %fd14891, %fd14894;
	fma.rn.f64 	%fd14896, %fd14893, %fd14893, %fd14895;
	sqrt.rn.f64 	%fd14897, %fd14896;
	sub.f64 	%fd14898, %fd14888, %fd4;
	sub.f64 	%fd14899, %fd14889, %fd5;
	sub.f64 	%fd14900, %fd14890, %fd6;
	mul.f64 	%fd14901, %fd14899, %fd14899;
	fma.rn.f64 	%fd14902, %fd14898, %fd14898, %fd14901;
	fma.rn.f64 	%fd14903, %fd14900, %fd14900, %fd14902;
	sqrt.rn.f64 	%fd14904, %fd14903;
	add.f64 	%fd14905, %fd14897, %fd14904;
	mul.f64 	%fd2154, %fd14905, 0d40C88B2F704A9409;
	abs.f64 	%fd2155, %fd2154;
	setp.eq.f64 	%p1321, %fd2155, 0d7FF0000000000000;
	@%p1321 bra 	$L__BB0_1490;
	mul.f64 	%fd14906, %fd2154, 0d3FE45F306DC9C883;
	cvt.rni.s32.f64 	%r5108, %fd14906;
	cvt.rn.f64.s32 	%fd14907, %r5108;
	fma.rn.f64 	%fd14908, %fd14907, 0dBFF921FB54442D18, %fd2154;
	fma.rn.f64 	%fd14909, %fd14907, 0dBC91A62633145C00, %fd14908;
	fma.rn.f64 	%fd21759, %fd14907, 0dB97B839A252049C0, %fd14909;
	setp.ltu.f64 	%p1322, %fd2155, 0d41E0000000000000;
	@%p1322 bra 	$L__BB0_1489;
	{ // callseq 330, 0
	.param .b64 param0;
	st.param.f64 	[param0], %fd2154;
	.param .align 16 .b8 retval0[16];
	call.uni (retval0), 
	__internal_trig_reduction_slowpathd, 
	(
	param0
	);
	ld.param.f64 	%fd21759, [retval0];
	ld.param.b32 	%r5108, [retval0+8];
	} // callseq 330
$L__BB0_1489:
	add.s32 	%r5109, %r5108, 1;
	bra.uni 	$L__BB0_1491;
$L__BB0_1490:
	mov.f64 	%fd14911, 0d0000000000000000;
	mul.rn.f64 	%fd21759, %fd2154, %fd14911;
	mov.b32 	%r5109, 1;
$L__BB0_1491:
	setp.eq.f64 	%p1323, %fd2155, 0d7FF0000000000000;
	shl.b32 	%r3705, %r5109, 6;
	cvt.u64.u32 	%rd1332, %r3705;
	and.b64  	%rd1333, %rd1332, 64;
	mov.u64 	%rd1334, __cudart_sin_cos_coeffs;
	add.s64 	%rd1335, %rd1334, %rd1333;
	mul.rn.f64 	%fd14912, %fd21759, %fd21759;
	and.b32  	%r3706, %r5109, 1;
	setp.eq.b32 	%p1324, %r3706, 1;
	selp.f64 	%fd14913, 0dBDA8FF8320FD8164, 0d3DE5DB65F9785EBA, %p1324;
	ld.global.nc.v2.f64 	{%fd14914, %fd14915}, [%rd1335];
	fma.rn.f64 	%fd14916, %fd14913, %fd14912, %fd14914;
	fma.rn.f64 	%fd14917, %fd14916, %fd14912, %fd14915;
	ld.global.nc.v2.f64 	{%fd14918, %fd14919}, [%rd1335+16];
	fma.rn.f64 	%fd14920, %fd14917, %fd14912, %fd14918;
	fma.rn.f64 	%fd14921, %fd14920, %fd14912, %fd14919;
	ld.global.nc.v2.f64 	{%fd14922, %fd14923}, [%rd1335+32];
	fma.rn.f64 	%fd14924, %fd14921, %fd14912, %fd14922;
	fma.rn.f64 	%fd14925, %fd14924, %fd14912, %fd14923;
	fma.rn.f64 	%fd14926, %fd14925, %fd21759, %fd21759;
	fma.rn.f64 	%fd14927, %fd14925, %fd14912, 0d3FF0000000000000;
	selp.f64 	%fd14928, %fd14927, %fd14926, %p1324;
	and.b32  	%r3707, %r5109, 2;
	setp.eq.s32 	%p1325, %r3707, 0;
	mov.f64 	%fd14929, 0d0000000000000000;
	sub.f64 	%fd14930, %fd14929, %fd14928;
	selp.f64 	%fd14931, %fd14928, %fd14930, %p1325;
	add.f64 	%fd2161, %fd2148, %fd14931;
	@%p1323 bra 	$L__BB0_1494;
	mul.f64 	%fd14932, %fd2154, 0d3FE45F306DC9C883;
	cvt.rni.s32.f64 	%r5110, %fd14932;
	cvt.rn.f64.s32 	%fd14933, %r5110;
	fma.rn.f64 	%fd14934, %fd14933, 0dBFF921FB54442D18, %fd2154;
	fma.rn.f64 	%fd14935, %fd14933, 0dBC91A62633145C00, %fd14934;
	fma.rn.f64 	%fd21760, %fd14933, 0dB97B839A252049C0, %fd14935;
	setp.ltu.f64 	%p1326, %fd2155, 0d41E0000000000000;
	@%p1326 bra 	$L__BB0_1495;
	{ // callseq 331, 0
	.param .b64 param0;
	st.param.f64 	[param0], %fd2154;
	.param .align 16 .b8 retval0[16];
	call.uni (retval0), 
	__internal_trig_reduction_slowpathd, 
	(
	param0
	);
	ld.param.f64 	%fd21760, [retval0];
	ld.param.b32 	%r5110, [retval0+8];
	} // callseq 331
	bra.uni 	$L__BB0_1495;
$L__BB0_1494:
	mov.f64 	%fd14937, 0d0000000000000000;
	mul.rn.f64 	%fd21760, %fd2154, %fd14937;
	mov.b32 	%r5110, 0;
$L__BB0_1495:
	shl.b32 	%r3710, %r5110, 6;
	cvt.u64.u32 	%rd1336, %r3710;
	and.b64  	%rd1337, %rd1336, 64;
	add.s64 	%rd1339, %rd1334, %rd1337;
	mul.rn.f64 	%fd14938, %fd21760, %fd21760;
	and.b32  	%r3711, %r5110, 1;
	setp.eq.b32 	%p1327, %r3711, 1;
	selp.f64 	%fd14939, 0dBDA8FF8320FD8164, 0d3DE5DB65F9785EBA, %p1327;
	ld.global.nc.v2.f64 	{%fd14940, %fd14941}, [%rd1339];
	fma.rn.f64 	%fd14942, %fd14939, %fd14938, %fd14940;
	fma.rn.f64 	%fd14943, %fd14942, %fd14938, %fd14941;
	ld.global.nc.v2.f64 	{%fd14944, %fd14945}, [%rd1339+16];
	fma.rn.f64 	%fd14946, %fd14943, %fd14938, %fd14944;
	fma.rn.f64 	%fd14947, %fd14946, %fd14938, %fd14945;
	ld.global.nc.v2.f64 	{%fd14948, %fd14949}, [%rd1339+32];
	fma.rn.f64 	%fd14950, %fd14947, %fd14938, %fd14948;
	fma.rn.f64 	%fd14951, %fd14950, %fd14938, %fd14949;
	fma.rn.f64 	%fd14952, %fd14951, %fd21760, %fd21760;
	fma.rn.f64 	%fd14953, %fd14951, %fd14938, 0d3FF0000000000000;
	selp.f64 	%fd14954, %fd14953, %fd14952, %p1327;
	and.b32  	%r3712, %r5110, 2;
	setp.eq.s32 	%p1328, %r3712, 0;
	mov.f64 	%fd14955, 0d0000000000000000;
	sub.f64 	%fd14956, %fd14955, %fd14954;
	selp.f64 	%fd14957, %fd14954, %fd14956, %p1328;
	add.f64 	%fd2166, %fd2153, %fd14957;
	ld.global.f64 	%fd14958, [%rd2+3984];
	ld.global.f64 	%fd14959, [%rd2+3992];
	ld.global.f64 	%fd14960, [%rd2+4000];
	sub.f64 	%fd14961, %fd14958, %fd1;
	sub.f64 	%fd14962, %fd14959, %fd2;
	sub.f64 	%fd14963, %fd14960, %fd3;
	mul.f64 	%fd14964, %fd14962, %fd14962;
	fma.rn.f64 	%fd14965, %fd14961, %fd14961, %fd14964;
	fma.rn.f64 	%fd14966, %fd14963, %fd14963, %fd14965;
	sqrt.rn.f64 	%fd14967, %fd14966;
	sub.f64 	%fd14968, %fd14958, %fd4;
	sub.f64 	%fd14969, %fd14959, %fd5;
	sub.f64 	%fd14970, %fd14960, %fd6;
	mul.f64 	%fd14971, %fd14969, %fd14969;
	fma.rn.f64 	%fd14972, %fd14968, %fd14968, %fd14971;
	fma.rn.f64 	%fd14973, %fd14970, %fd14970, %fd14972;
	sqrt.rn.f64 	%fd14974, %fd14973;
	add.f64 	%fd14975, %fd14967, %fd14974;
	mul.f64 	%fd2167, %fd14975, 0d40C88B2F704A9409;
	abs.f64 	%fd2168, %fd2167;
	setp.eq.f64 	%p1329, %fd2168, 0d7FF0000000000000;
	@%p1329 bra 	$L__BB0_1499;
	mul.f64 	%fd14976, %fd2167, 0d3FE45F306DC9C883;
	cvt.rni.s32.f64 	%r5111, %fd14976;
	cvt.rn.f64.s32 	%fd14977, %r5111;
	fma.rn.f64 	%fd14978, %fd14977, 0dBFF921FB54442D18, %fd2167;
	fma.rn.f64 	%fd14979, %fd14977, 0dBC91A62633145C00, %fd14978;
	fma.rn.f64 	%fd21762, %fd14977, 0dB97B839A252049C0, %fd14979;
	setp.ltu.f64 	%p1330, %fd2168, 0d41E0000000000000;
	@%p1330 bra 	$L__BB0_1498;
	{ // callseq 332, 0
	.param .b64 param0;
	st.param.f64 	[param0], %fd2167;
	.param .align 16 .b8 retval0[16];
	call.uni (retval0), 
	__internal_trig_reduction_slowpathd, 
	(
	param0
	);
	ld.param.f64 	%fd21762, [retval0];
	ld.param.b32 	%r5111, [retval0+8];
	} // callseq 332
$L__BB0_1498:
	add.s32 	%r5112, %r5111, 1;
	bra.uni 	$L__BB0_1500;
$L__BB0_1499:
	mov.f64 	%fd14981, 0d0000000000000000;
	mul.rn.f64 	%fd21762, %fd2167, %fd14981;
	mov.b32 	%r5112, 1;
$L__BB0_1500:
	setp.eq.f64 	%p1331, %fd2168, 0d7FF0000000000000;
	shl.b32 	%r3715, %r5112, 6;
	cvt.u64.u32 	%rd1340, %r3715;
	and.b64  	%rd1341, %rd1340, 64;
	mov.u64 	%rd1342, __cudart_sin_cos_coeffs;
	add.s64 	%rd1343, %rd1342, %rd1341;
	mul.rn.f64 	%fd14982, %fd21762, %fd21762;
	and.b32  	%r3716, %r5112, 1;
	setp.eq.b32 	%p1332, %r3716, 1;
	selp.f64 	%fd14983, 0dBDA8FF8320FD8164, 0d3DE5DB65F9785EBA, %p1332;
	ld.global.nc.v2.f64 	{%fd14984, %fd14985}, [%rd1343];
	fma.rn.f64 	%fd14986, %fd14983, %fd14982, %fd14984;
	fma.rn.f64 	%fd14987, %fd14986, %fd14982, %fd14985;
	ld.global.nc.v2.f64 	{%fd14988, %fd14989}, [%rd1343+16];
	fma.rn.f64 	%fd14990, %fd14987, %fd14982, %fd14988;
	fma.rn.f64 	%fd14991, %fd14990, %fd14982, %fd14989;
	ld.global.nc.v2.f64 	{%fd14992, %fd14993}, [%rd1343+32];
	fma.rn.f64 	%fd14994, %fd14991, %fd14982, %fd14992;
	fma.rn.f64 	%fd14995, %fd14994, %fd14982, %fd14993;
	fma.rn.f64 	%fd14996, %fd14995, %fd21762, %fd21762;
	fma.rn.f64 	%fd14997, %fd14995, %fd14982, 0d3FF0000000000000;
	selp.f64 	%fd14998, %fd14997, %fd14996, %p1332;
	and.b32  	%r3717, %r5112, 2;
	setp.eq.s32 	%p1333, %r3717, 0;
	mov.f64 	%fd14999, 0d0000000000000000;
	sub.f64 	%fd15000, %fd14999, %fd14998;
	selp.f64 	%fd15001, %fd14998, %fd15000, %p1333;
	add.f64 	%fd2174, %fd2161, %fd15001;
	@%p1331 bra 	$L__BB0_1503;
	mul.f64 	%fd15002, %fd2167, 0d3FE45F306DC9C883;
	cvt.rni.s32.f64 	%r5113, %fd15002;
	cvt.rn.f64.s32 	%fd15003, %r5113;
	fma.rn.f64 	%fd15004, %fd15003, 0dBFF921FB54442D18, %fd2167;
	fma.rn.f64 	%fd15005, %fd15003, 0dBC91A62633145C00, %fd15004;
	fma.rn.f64 	%fd21763, %fd15003, 0dB97B839A252049C0, %fd15005;
	setp.ltu.f64 	%p1334, %fd2168, 0d41E0000000000000;
	@%p1334 bra 	$L__BB0_1504;
	{ // callseq 333, 0
	.param .b64 param0;
	st.param.f64 	[param0], %fd2167;
	.param .align 16 .b8 retval0[16];
	call.uni (retval0), 
	__internal_trig_reduction_slowpathd, 
	(
	param0
	);
	ld.param.f64 	%fd21763, [retval0];
	ld.param.b32 	%r5113, [retval0+8];
	} // callseq 333
	bra.uni 	$L__BB0_1504;
$L__BB0_1503:
	mov.f64 	%fd15007, 0d0000000000000000;
	mul.rn.f64 	%fd21763, %fd2167, %fd15007;
	mov.b32 	%r5113, 0;
$L__BB0_1504:
	shl.b32 	%r3720, %r5113, 6;
	cvt.u64.u32 	%rd1344, %r3720;
	and.b64  	%rd1345, %rd1344, 64;
	add.s64 	%rd1347, %rd1342, %rd1345;
	mul.rn.f64 	%fd15008, %fd21763, %fd21763;
	and.b32  	%r3721, %r5113, 1;
	setp.eq.b32 	%p1335, %r3721, 1;
	selp.f64 	%fd15009, 0dBDA8FF8320FD8164, 0d3DE5DB65F9785EBA, %p1335;
	ld.global.nc.v2.f64 	{%fd15010, %fd15011}, [%rd1347];
	fma.rn.f64 	%fd15012, %fd15009, %fd15008, %fd15010;
	fma.rn.f64 	%fd15013, %fd15012, %fd15008, %fd15011;
	ld.global.nc.v2.f64 	{%fd15014, %fd15015}, [%rd1347+16];
	fma.rn.f64 	%fd15016, %fd15013, %fd15008, %fd15014;
	fma.rn.f64 	%fd15017, %fd15016, %fd15008, %fd15015;
	ld.global.nc.v2.f64 	{%fd15018, %fd15019}, [%rd1347+32];
	fma.rn.f64 	%fd15020, %fd15017, %fd15008, %fd15018;
	fma.rn.f64 	%fd15021, %fd15020, %fd15008, %fd15019;
	fma.rn.f64 	%fd15022, %fd15021, %fd21763, %fd21763;
	fma.rn.f64 	%fd15023, %fd15021, %fd15008, 0d3FF0000000000000;
	selp.f64 	%fd15024, %fd15023, %fd15022, %p1335;
	and.b32  	%r3722, %r5113, 2;
	setp.eq.s32 	%p1336, %r3722, 0;
	mov.f64 	%fd15025, 0d0000000000000000;
	sub.f64 	%fd15026, %fd15025, %fd15024;
	selp.f64 	%fd15027, %fd15024, %fd15026, %p1336;
	add.f64 	%fd2179, %fd2166, %fd15027;
	ld.global.f64 	%fd15028, [%rd2+4008];
	ld.global.f64 	%fd15029, [%rd2+4016];
	ld.global.f64 	%fd15030, [%rd2+4024];
	sub.f64 	%fd15031, %fd15028, %fd1;
	sub.f64 	%fd15032, %fd15029, %fd2;
	sub.f64 	%fd15033, %fd15030, %fd3;
	mul.f64 	%fd15034, %fd15032, %fd15032;
	fma.rn.f64 	%fd15035, %fd15031, %fd15031, %fd15034;
	fma.rn.f64 	%fd15036, %fd15033, %fd15033, %fd15035;
	sqrt.rn.f64 	%fd15037, %fd15036;
	sub.f64 	%fd15038, %fd15028, %fd4;
	sub.f64 	%fd15039, %fd15029, %fd5;
	sub.f64 	%fd15040, %fd15030, %fd6;
	mul.f64 	%fd15041, %fd15039, %fd15039;
	fma.rn.f64 	%fd15042, %fd15038, %fd15038, %fd15041;
	fma.rn.f64 	%fd15043, %fd15040, %fd15040, %fd15042;
	sqrt.rn.f64 	%fd15044, %fd15043;
	add.f64 	%fd15045, %fd15037, %fd15044;
	mul.f64 	%fd2180, %fd15045, 0d40C88B2F704A9409;
	abs.f64 	%fd2181, %fd2180;
	setp.eq.f64 	%p1337, %fd2181, 0d7FF0000000000000;
	@%p1337 bra 	$L__BB0_1508;
	mul.f64 	%fd15046, %fd2180, 0d3FE45F306DC9C883;
	cvt.rni.s32.f64 	%r5114, %fd15046;
	cvt.rn.f64.s32 	%fd15047, %r5114;
	fma.rn.f64 	%fd15048, %fd15047, 0dBFF921FB54442D18, %fd2180;
	fma.rn.f64 	%fd15049, %fd15047, 0dBC91A62633145C00, %fd15048;
	fma.rn.f64 	%fd21765, %fd15047, 0dB97B839A252049C0, %fd15049;
	setp.ltu.f64 	%p1338, %fd2181, 0d41E0000000000000;
	@%p1338 bra 	$L__BB0_1507;
	{ // callseq 334, 0
	.param .b64 param0;
	st.param.f64 	[param0], %fd2180;
	.param .align 16 .b8 retval0[16];
	call.uni (retval0), 
	__internal_trig_reduction_slowpathd, 
	(
	param0
	);
	ld.param.f64 	%fd21765, [retval0];
	ld.param.b32 	%r5114, [retval0+8];
	} // callseq 334
$L__BB0_1507:
	add.s32 	%r5115, %r5114, 1;
	bra.uni 	$L__BB0_1509;
$L__BB0_1508:
	mov.f64 	%fd15051, 0d0000000000000000;
	mul.rn.f64 	%fd21765, %fd2180, %fd15051;
	mov.b32 	%r5115, 1;
$L__BB0_1509:
	setp.eq.f64 	%p1339, %fd2181, 0d7FF0000000000000;
	shl.b32 	%r3725, %r5115, 6;
	cvt.u64.u32 	%rd1348, %r3725;
	and.b64  	%rd1349, %rd1348, 64;
	mov.u64 	%rd1350, __cudart_sin_cos_coeffs;
	add.s64 	%rd1351, %rd1350, %rd1349;
	mul.rn.f64 	%fd15052, %fd21765, %fd21765;
	and.b32  	%r3726, %r5115, 1;
	setp.eq.b32 	%p1340, %r3726, 1;
	selp.f64 	%fd15053, 0dBDA8FF8320FD8164, 0d3DE5DB65F9785EBA, %p1340;
	ld.global.nc.v2.f64 	{%fd15054, %fd15055}, [%rd1351];
	fma.rn.f64 	%fd15056, %fd15053, %fd15052, %fd15054;
	fma.rn.f64 	%fd15057, %fd15056, %fd15052, %fd15055;
	ld.global.nc.v2.f64 	{%fd15058, %fd15059}, [%rd1351+16];
	fma.rn.f64 	%fd15060, %fd15057, %fd15052, %fd15058;
	fma.rn.f64 	%fd15061, %fd15060, %fd15052, %fd15059;
	ld.global.nc.v2.f64 	{%fd15062, %fd15063}, [%rd1351+32];
	fma.rn.f64 	%fd15064, %fd15061, %fd15052, %fd15062;
	fma.rn.f64 	%fd15065, %fd15064, %fd15052, %fd15063;
	fma.rn.f64 	%fd15066, %fd15065, %fd21765, %fd21765;
	fma.rn.f64 	%fd15067, %fd15065, %fd15052, 0d3FF0000000000000;
	selp.f64 	%fd15068, %fd15067, %fd15066, %p1340;
	and.b32  	%r3727, %r5115, 2;
	setp.eq.s32 	%p1341, %r3727, 0;
	mov.f64 	%fd15069, 0d0000000000000000;
	sub.f64 	%fd15070, %fd15069, %fd15068;
	selp.f64 	%fd15071, %fd15068, %fd15070, %p1341;
	add.f64 	%fd2187, %fd2174, %fd15071;
	@%p1339 bra 	$L__BB0_1512;
	mul.f64 	%fd15072, %fd2180, 0d3FE45F306DC9C883;
	cvt.rni.s32.f64 	%r5116, %fd15072;
	cvt.rn.f64.s32 	%fd15073, %r5116;
	fma.rn.f64 	%fd15074, %fd15073, 0dBFF921FB54442D18, %fd2180;
	fma.rn.f64 	%fd15075, %fd15073, 0dBC91A62633145C00, %fd15074;
	fma.rn.f64 	%fd21766, %fd15073, 0dB97B839A252049C0, %fd15075;
	setp.ltu.f64 	%p1342, %fd2181, 0d41E0000000000000;
	@%p1342 bra 	$L__BB0_1513;
	{ // callseq 335, 0
	.param .b64 param0;
	st.param.f64 	[param0], %fd2180;
	.param .align 16 .b8 retval0[16];
	call.uni (retval0), 
	__internal_trig_reduction_slowpathd, 
	(
	param0
	);
	ld.param.f64 	%fd21766, [retval0];
	ld.param.b32 	%r5116, [retval0+8];
	} // callseq 335
	bra.uni 	$L__BB0_1513;
$L__BB0_1512:
	mov.f64 	%fd15077, 0d0000000000000000;
	mul.rn.f64 	%fd21766, %fd2180, %fd15077;
	mov.b32 	%r5116, 0;
$L__BB0_1513:
	shl.b32 	%r3730, %r5116, 6;
	cvt.u64.u32 	%rd1352, %r3730;
	and.b64  	%rd1353, %rd1352, 64;
	add.s64 	%rd1355, %rd1350, %rd1353;
	mul.rn.f64 	%fd15078, %fd21766, %fd21766;
	and.b32  	%r3731, %r5116, 1;
	setp.eq.b32 	%p1343, %r3731, 1;
	selp.f64 	%fd15079, 0dBDA8FF8320FD8164, 0d3DE5DB65F9785EBA, %p1343;
	ld.global.nc.v2.f64 	{%fd15080, %fd15081}, [%rd1355];
	fma.rn.f64 	%fd15082, %fd15079, %fd15078, %fd15080;
	fma.rn.f64 	%fd15083, %fd15082, %fd15078, %fd15081;
	ld.global.nc.v2.f64 	{%fd15084, %fd15085}, [%rd1355+16];
	fma.rn.f64 	%fd15086, %fd15083, %fd15078, %fd15084;
	fma.rn.f64 	%fd15087, %fd15086, %fd15078, %fd15085;
	ld.global.nc.v2.f64 	{%fd15088, %fd15089}, [%rd1355+32];
	fma.rn.f64 	%fd15090, %fd15087, %fd15078, %fd15088;
	fma.rn.f64 	%fd15091, %fd15090, %fd15078, %fd15089;
	fma.rn.f64 	%fd15092, %fd15091, %fd21766, %fd21766;
	fma.rn.f64 	%fd15093, %fd15091, %fd15078, 0d3FF0000000000000;
	selp.f64 	%fd15094, %fd15093, %fd15092, %p1343;
	and.b32  	%r3732, %r5116, 2;
	setp.eq.s32 	%p1344, %r3732, 0;
	mov.f64 	%fd15095, 0d0000000000000000;
	sub.f64 	%fd15096, %fd15095, %fd15094;
	selp.f64 	%fd15097, %fd15094, %fd15096, %p1344;
	add.f64 	%fd2192, %fd2179, %fd15097;
	ld.global.f64 	%fd15098, [%rd2+4032];
	ld.global.f64 	%fd15099, [%rd2+4040];
	ld.global.f64 	%fd15100, [%rd2+4048];
	sub.f64 	%fd15101, %fd15098, %fd1;
	sub.f64 	%fd15102, %fd15099, %fd2;
	sub.f64 	%fd15103, %fd15100, %fd3;
	mul.f64 	%fd15104, %fd15102, %fd15102;
	fma.rn.f64 	%fd15105, %fd15101, %fd15101, %fd15104;
	fma.rn.f64 	%fd15106, %fd15103, %fd15103, %fd15105;
	sqrt.rn.f64 	%fd15107, %fd15106;
	sub.f64 	%fd15108, %fd15098, %fd4;
	sub.f64 	%fd15109, %fd15099, %fd5;
	sub.f64 	%fd15110, %fd15100, %fd6;
	mul.f64 	%fd15111, %fd15109, %fd15109;
	fma.rn.f64 	%fd15112, %fd15108, %fd15108, %fd15111;
	fma.rn.f64 	%fd15113, %fd15110, %fd15110, %fd15112;
	sqrt.rn.f64 	%fd15114, %fd15113;
	add.f64 	%fd15115, %fd15107, %fd15114;
	mul.f64 	%fd2193, %fd15115, 0d40C88B2F704A9409;
	abs.f64 	%fd2194, %fd2193;
	setp.eq.f64 	%p1345, %fd2194, 0d7FF0000000000000;
	@%p1345 bra 	$L__BB0_1517;
	mul.f64 	%fd15116, %fd2193, 0d3FE45F306DC9C883;
	cvt.rni.s32.f64 	%r5117, %fd15116;
	cvt.rn.f64.s32 	%fd15117, %r5117;
	fma.rn.f64 	%fd15118, %fd15117, 0dBFF921FB54442D18, %fd2193;
	fma.rn.f64 	%fd15119, %fd15117, 0dBC91A62633145C00, %fd15118;
	fma.rn.f64 	%fd21768, %fd15117, 0dB97B839A252049C0, %fd15119;
	setp.ltu.f64 	%p1346, %fd2194, 0d41E0000000000000;
	@%p1346 bra 	$L__BB0_1516;
	{ // callseq 336, 0
	.param .b64 param0;
	st.param.f64 	[param0], %fd2193;
	.param .align 16 .b8 retval0[16];
	call.uni (retval0), 
	__internal_trig_reduction_slowpathd, 
	(
	param0
	);
	ld.param.f64 	%fd21768, [retval0];
	ld.param.b32 	%r5117, [retval0+8];
	} // callseq 336
$L__BB0_1516:
	add.s32 	%r5118, %r5117, 1;
	bra.uni 	$L__BB0_1518;
$L__BB0_1517:
	mov.f64 	%fd15121, 0d0000000000000000;
	mul.rn.f64 	%fd21768, %fd2193, %fd15121;
	mov.b32 	%r5118, 1;
$L__BB0_1518:
	setp.eq.f64 	%p1347, %fd2194, 0d7FF0000000000000;
	shl.b32 	%r3735, %r5118, 6;
	cvt.u64.u32 	%rd1356, %r3735;
	and.b64  	%rd1357, %rd1356, 64;
	mov.u64 	%rd1358, __cudart_sin_cos_coeffs;
	add.s64 	%rd1359, %rd1358, %rd1357;
	mul.rn.f64 	%fd15122, %fd21768, %fd21768;
	and.b32  	%r3736, %r5118, 1;
	setp.eq.b32 	%p1348, %r3736, 1;
	selp.f64 	%fd15123, 0dBDA8FF8320FD8164, 0d3DE5DB65F9785EBA, %p1348;
	ld.global.nc.v2.f64 	{%fd15124, %fd15125}, [%rd1359];
	fma.rn.f64 	%fd15126, %fd15123, %fd15122, %fd15124;
	fma.rn.f64 	%fd15127, %fd15126, %fd15122, %fd15125;
	ld.global.nc.v2.f64 	{%fd15128, %fd15129}, [%rd1359+16];
	fma.rn.f64 	%fd15130, %fd15127, %fd15122, %fd15128;
	fma.rn.f64 	%fd15131, %fd15130, %fd15122, %fd15129;
	ld.global.nc.v2.f64 	{%fd15132, %fd15133}, [%rd1359+32];
	fma.rn.f64 	%fd15134, %fd15131, %fd15122, %fd15132;
	fma.rn.f64 	%fd15135, %fd15134, %fd15122, %fd15133;
	fma.rn.f64 	%fd15136, %fd15135, %fd21768, %fd21768;
	fma.rn.f64 	%fd15137, %fd15135, %fd15122, 0d3FF0000000000000;
	selp.f64 	%fd15138, %fd15137, %fd15136, %p1348;
	and.b32  	%r3737, %r5118, 2;
	setp.eq.s32 	%p1349, %r3737, 0;
	mov.f64 	%fd15139, 0d0000000000000000;
	sub.f64 	%fd15140, %fd15139, %fd15138;
	selp.f64 	%fd15141, %fd15138, %fd15140, %p1349;
	add.f64 	%fd2200, %fd2187, %fd15141;
	@%p1347 bra 	$L__BB0_1521;
	mul.f64 	%fd15142, %fd2193, 0d3FE45F306DC9C883;
	cvt.rni.s32.f64 	%r5119, %fd15142;
	cvt.rn.f64.s32 	%fd15143, %r5119;
	fma.rn.f64 	%fd15144, %fd15143, 0dBFF921FB54442D18, %fd2193;
	fma.rn.f64 	%fd15145, %fd15143, 0dBC91A62633145C00, %fd15144;
	fma.rn.f64 	%fd21769, %fd15143, 0dB97B839A252049C0, %fd15145;
	setp.ltu.f64 	%p1350, %fd2194, 0d41E0000000000000;
	@%p1350 bra 	$L__BB0_1522;
	{ // callseq 337, 0
	.param .b64 param0;
	st.param.f64 	[param0], %fd2193;
	.param .align 16 .b8 retval0[16];
	call.uni (retval0), 
	__internal_trig_reduction_slowpathd, 
	(
	param0
	);
	ld.param.f64 	%fd21769, [retval0];
	ld.param.b32 	%r5119, [retval0+8];
	} // callseq 337
	bra.uni 	$L__BB0_1522;
$L__BB0_1521:
	mov.f64 	%fd15147, 0d0000000000000000;
	mul.rn.f64 	%fd21769, %fd2193, %fd15147;
	mov.b32 	%r5119, 0;
$L__BB0_1522:
	shl.b32 	%r3740, %r5119, 6;
	cvt.u64.u32 	%rd1360, %r3740;
	and.b64  	%rd1361, %rd1360, 64;
	add.s64 	%rd1363, %rd1358, %rd1361;
	mul.rn.f64 	%fd15148, %fd21769, %fd21769;
	and.b32  	%r3741, %r5119, 1;
	setp.eq.b32 	%p1351, %r3741, 1;
	selp.f64 	%fd15149, 0dBDA8FF8320FD8164, 0d3DE5DB65F9785EBA, %p1351;
	ld.global.nc.v2.f64 	{%fd15150, %fd15151}, [%rd1363];
	fma.rn.f64 	%fd15152, %fd15149, %fd15148, %fd15150;
	fma.rn.f64 	%fd15153, %fd15152, %fd15148, %fd15151;
	ld.global.nc.v2.f64 	{%fd15154, %fd15155}, [%rd1363+16];
	fma.rn.f64 	%fd15156, %fd15153, %fd15148, %fd15154;
	fma.rn.f64 	%fd15157, %fd15156, %fd15148, %fd15155;
	ld.global.nc.v2.f64 	{%fd15158, %fd15159}, [%rd1363+32];
	fma.rn.f64 	%fd15160, %fd15157, %fd15148, %fd15158;
	fma.rn.f64 	%fd15161, %fd15160, %fd15148, %fd15159;
	fma.rn.f64 	%fd15162, %fd15161, %fd21769, %fd21769;
	fma.rn.f64 	%fd15163, %fd15161, %fd15148, 0d3FF0000000000000;
	selp.f64 	%fd15164, %fd15163, %fd15162, %p1351;
	and.b32  	%r3742, %r5119, 2;
	setp.eq.s32 	%p1352, %r3742, 0;
	mov.f64 	%fd15165, 0d0000000000000000;
	sub.f64 	%fd15166, %fd15165, %fd15164;
	selp.f64 	%fd15167, %fd15164, %fd15166, %p1352;
	add.f64 	%fd2205, %fd2192, %fd15167;
	ld.global.f64 	%fd15168, [%rd2+4056];
	ld.global.f64 	%fd15169, [%rd2+4064];
	ld.global.f64 	%fd15170, [%rd2+4072];
	sub.f64 	%fd15171, %fd15168, %fd1;
	sub.f64 	%fd15172, %fd15169, %fd2;
	sub.f64 	%fd15173, %fd15170, %fd3;
	mul.f64 	%fd15174, %fd15172, %fd15172;
	fma.rn.f64 	%fd15175, %fd15171, %fd15171, %fd15174;
	fma.rn.f64 	%fd15176, %fd15173, %fd15173, %fd15175;
	sqrt.rn.f64 	%fd15177, %fd15176;
	sub.f64 	%fd15178, %fd15168, %fd4;
	sub.f64 	%fd15179, %fd15169, %fd5;
	sub.f64 	%fd15180, %fd15170, %fd6;
	mul.f64 	%fd15181, %fd15179, %fd15179;
	fma.rn.f64 	%fd15182, %fd15178, %fd15178, %fd15181;
	fma.rn.f64 	%fd15183, %fd15180, %fd15180, %fd15182;
	sqrt.rn.f64 	%fd15184, %fd15183;
	add.f64 	%fd15185, %fd15177, %fd15184;
	mul.f64 	%fd2206, %fd15185, 0d40C88B2F704A9409;
	abs.f64 	%fd2207, %fd2206;
	setp.eq.f64 	%p1353, %fd2207, 0d7FF0000000000000;
	@%p1353 bra 	$L__BB0_1526;
	mul.f64 	%fd15186, %fd2206, 0d3FE45F306DC9C883;
	cvt.rni.s32.f64 	%r5120, %fd15186;
	cvt.rn.f64.s32 	%fd15187, %r5120;
	fma.rn.f64 	%fd15188, %fd15187, 0dBFF921FB54442D18, %fd2206;
	fma.rn.f64 	%fd15189, %fd15187, 0dBC91A62633145C00, %fd15188;
	fma.rn.f64 	%fd21771, %fd15187, 0dB97B839A252049C0, %fd15189;
	setp.ltu.f64 	%p1354, %fd2207, 0d41E0000000000000;
	@%p1354 bra 	$L__BB0_1525;
	{ // callseq 338, 0
	.param .b64 param0;
	st.param.f64 	[param0], %fd2206;
	.param .align 16 .b8 retval0[16];
	call.uni (retval0), 
	__internal_trig_reduction_slowpathd, 
	(
	param0
	);
	ld.param.f64 	%fd21771, [retval0];
	ld.param.b32 	%r5120, [retval0+8];
	} // callseq 338
$L__BB0_1525:
	add.s32 	%r5121, %r5120, 1;
	bra.uni 	$L__BB0_1527;
$L__BB0_1526:
	mov.f64 	%fd15191, 0d0000000000000000;
	mul.rn.f64 	%fd21771, %fd2206, %fd15191;
	mov.b32 	%r5121, 1;
$L__BB0_1527:
	setp.eq.f64 	%p1355, %fd2207, 0d7FF0000000000000;
	shl.b32 	%r3745, %r5121, 6;
	cvt.u64.u32 	%rd1364, %r3745;
	and.b64  	%rd1365, %rd1364, 64;
	mov.u64 	%rd1366, __cudart_sin_cos_coeffs;
	add.s64 	%rd1367, %rd1366, %rd1365;
	mul.rn.f64 	%fd15192, %fd21771, %fd21771;
	and.b32  	%r3746, %r5121, 1;
	setp.eq.b32 	%p1356, %r3746, 1;
	selp.f64 	%fd15193, 0dBDA8FF8320FD8164, 0d3DE5DB65F9785EBA, %p1356;
	ld.global.nc.v2.f64 	{%fd15194, %fd15195}, [%rd1367];
	fma.rn.f64 	%fd15196, %fd15193, %fd15192, %fd15194;
	fma.rn.f64 	%fd15197, %fd15196, %fd15192, %fd15195;
	ld.global.nc.v2.f64 	{%fd15198, %fd15199}, [%rd1367+16];
	fma.rn.f64 	%fd15200, %fd15197, %fd15192, %fd15198;
	fma.rn.f64 	%fd15201, %fd15200, %fd15192, %fd15199;
	ld.global.nc.v2.f64 	{%fd15202, %fd15203}, [%rd1367+32];
	fma.rn.f64 	%fd15204, %fd15201, %fd15192, %fd15202;
	fma.rn.f64 	%fd15205, %fd15204, %fd15192, %fd15203;
	fma.rn.f64 	%fd15206, %fd15205, %fd21771, %fd21771;
	fma.rn.f64 	%fd15207, %fd15205, %fd15192, 0d3FF0000000000000;
	selp.f64 	%fd15208, %fd15207, %fd15206, %p1356;
	and.b32  	%r3747, %r5121, 2;
	setp.eq.s32 	%p1357, %r3747, 0;
	mov.f64 	%fd15209, 0d0000000000000000;
	sub.f64 	%fd15210, %fd15209, %fd15208;
	selp.f64 	%fd15211, %fd15208, %fd15210, %p1357;
	add.f64 	%fd2213, %fd2200, %fd15211;
	@%p1355 bra 	$L__BB0_1530;
	mul.f64 	%fd15212, %fd2206, 0d3FE45F306DC9C883;
	cvt.rni.s32.f64 	%r5122, %fd15212;
	cvt.rn.f64.s32 	%fd15213, %r5122;
	fma.rn.f64 	%fd15214, %fd15213, 0dBFF921FB54442D18, %fd2206;
	fma.rn.f64 	%fd15215, %fd15213, 0dBC91A62633145C00, %fd15214;
	fma.rn.f64 	%fd21772, %fd15213, 0dB97B839A252049C0, %fd15215;
	setp.ltu.f64 	%p1358, %fd2207, 0d41E0000000000000;
	@%p1358 bra 	$L__BB0_1531;
	{ // callseq 339, 0
	.param .b64 param0;
	st.param.f64 	[param0], %fd2206;
	.param .align 16 .b8 retval0[16];
	call.uni (retval0), 
	__internal_trig_reduction_slowpathd, 
	(
	param0
	);
	ld.param.f64 	%fd21772, [retval0];
	ld.param.b32 	%r5122, [retval0+8];
	} // callseq 339
	bra.uni 	$L__BB0_1531;
$L__BB0_1530:
	mov.f64 	%fd15217, 0d0000000000000000;
	mul.rn.f64 	%fd21772, %fd2206, %fd15217;
	mov.b32 	%r5122, 0;
$L__BB0_1531:
	shl.b32 	%r3750, %r5122, 6;
	cvt.u64.u32 	%rd1368, %r3750;
	and.b64  	%rd1369, %rd1368, 64;
	add.s64 	%rd1371, %rd1366, %rd1369;
	mul.rn.f64 	%fd15218, %fd21772, %fd21772;
	and.b32  	%r3751, %r5122, 1;
	setp.eq.b32 	%p1359, %r3751, 1;
	selp.f64 	%fd15219, 0dBDA8FF8320FD8164, 0d3DE5DB65F9785EBA, %p1359;
	ld.global.nc.v2.f64 	{%fd15220, %fd15221}, [%rd1371];
	fma.rn.f64 	%fd15222, %fd15219, %fd15218, %fd15220;
	fma.rn.f64 	%fd15223, %fd15222, %fd15218, %fd15221;
	ld.global.nc.v2.f64 	{%fd15224, %fd15225}, [%rd1371+16];
	fma.rn.f64 	%fd15226, %fd15223, %fd15218, %fd15224;
	fma.rn.f64 	%fd15227, %fd15226, %fd15218, %fd15225;
	ld.global.nc.v2.f64 	{%fd15228, %fd15229}, [%rd1371+32];
	fma.rn.f64 	%fd15230, %fd15227, %fd15218, %fd15228;
	fma.rn.f64 	%fd15231, %fd15230, %fd15218, %fd15229;
	fma.rn.f64 	%fd15232, %fd15231, %fd21772, %fd21772;
	fma.rn.f64 	%fd15233, %fd15231, %fd15218, 0d3FF0000000000000;
	selp.f64 	%fd15234, %fd15233, %fd15232, %p1359;
	and.b32  	%r3752, %r5122, 2;
	setp.eq.s32 	%p1360, %r3752, 0;
	mov.f64 	%fd15235, 0d0000000000000000;
	sub.f64 	%fd15236, %fd15235, %fd15234;
	selp.f64 	%fd15237, %fd15234, %fd15236, %p1360;
	add.f64 	%fd2218, %fd2205, %fd15237;
	ld.global.f64 	%fd15238, [%rd2+4080];
	ld.global.f64 	%fd15239, [%rd2+4088];
	ld.global.f64 	%fd15240, [%rd2+4096];
	sub.f64 	%fd15241, %fd15238, %fd1;
	sub.f64 	%fd15242, %fd15239, %fd2;
	sub.f64 	%fd15243, %fd15240, %fd3;
	mul.f64 	%fd15244, %fd15242, %fd15242;
	fma.rn.f64 	%fd15245, %fd15241, %fd15241, %fd15244;
	fma.rn.f64 	%fd15246, %fd15243, %fd15243, %fd15245;
	sqrt.rn.f64 	%fd15247, %fd15246;
	sub.f64 	%fd15248, %fd15238, %fd4;
	sub.f64 	%fd15249, %fd15239, %fd5;
	sub.f64 	%fd15250, %fd15240, %fd6;
	mul.f64 	%fd15251, %fd15249, %fd15249;
	fma.rn.f64 	%fd15252, %fd15248, %fd15248, %fd15251;
	fma.rn.f64 	%fd15253, %fd15250, %fd15250, %fd15252;
	sqrt.rn.f64 	%fd15254, %fd15253;
	add.f64 	%fd15255, %fd15247, %fd15254;
	mul.f64 	%fd2219, %fd15255, 0d40C88B2F704A9409;
	abs.f64 	%fd2220, %fd2219;
	setp.eq.f64 	%p1361, %fd2220, 0d7FF0000000000000;
	@%p1361 bra 	$L__BB0_1535;
	mul.f64 	%fd15256, %fd2219, 0d3FE45F306DC9C883;
	cvt.rni.s32.f64 	%r5123, %fd15256;
	cvt.rn.f64.s32 	%fd15257, %r5123;
	fma.rn.f64 	%fd15258, %fd15257, 0dBFF921FB54442D18, %fd2219;
	fma.rn.f64 	%fd15259, %fd15257, 0dBC91A62633145C00, %fd15258;
	fma.rn.f64 	%fd21774, %fd15257, 0dB97B839A252049C0, %fd15259;
	setp.ltu.f64 	%p1362, %fd2220, 0d41E0000000000000;
	@%p1362 bra 	$L__BB0_1534;
	{ // callseq 340, 0
	.param .b64 param0;
	st.param.f64 	[param0], %fd2219;
	.param .align 16 .b8 retval0[16];
	call.uni (retval0), 
	__internal_trig_reduction_slowpathd, 
	(
	param0
	);
	ld.param.f64 	%fd21774, [retval0];
	ld.param.b32 	%r5123, [retval0+8];
	} // callseq 340
$L__BB0_1534:
	add.s32 	%r5124, %r5123, 1;
	bra.uni 	$L__BB0_1536;
$L__BB0_1535:
	mov.f64 	%fd15261, 0d0000000000000000;
	mul.rn.f64 	%fd21774, %fd2219, %fd15261;
	mov.b32 	%r5124, 1;
$L__BB0_1536:
	setp.eq.f64 	%p1363, %fd2220, 0d7FF0000000000000;
	shl.b32 	%r3755, %r5124, 6;
	cvt.u64.u32 	%rd1372, %r3755;
	and.b64  	%rd1373, %rd1372, 64;
	mov.u64 	%rd1374, __cudart_sin_cos_coeffs;
	add.s64 	%rd1375, %rd1374, %rd1373;
	mul.rn.f64 	%fd15262, %fd21774, %fd21774;
	and.b32  	%r3756, %r5124, 1;
	setp.eq.b32 	%p1364, %r3756, 1;
	selp.f64 	%fd15263, 0dBDA8FF8320FD8164, 0d3DE5DB65F9785EBA, %p1364;
	ld.global.nc.v2.f64 	{%fd15264, %fd15265}, [%rd1375];
	fma.rn.f64 	%fd15266, %fd15263, %fd15262, %fd15264;
	fma.rn.f64 	%fd15267, %fd15266, %fd15262, %fd15265;
	ld.global.nc.v2.f64 	{%fd15268, %fd15269}, [%rd1375+16];
	fma.rn.f64 	%fd15270, %fd15267, %fd15262, %fd15268;
	fma.rn.f64 	%fd15271, %fd15270, %fd15262, %fd15269;
	ld.global.nc.v2.f64 	{%fd15272, %fd15273}, [%rd1375+32];
	fma.rn.f64 	%fd15274, %fd15271, %fd15262, %fd15272;
	fma.rn.f64 	%fd15275, %fd15274, %fd15262, %fd15273;
	fma.rn.f64 	%fd15276, %fd15275, %fd21774, %fd21774;
	fma.rn.f64 	%fd15277, %fd15275, %fd15262, 0d3FF0000000000000;
	selp.f64 	%fd15278, %fd15277, %fd15276, %p1364;
	and.b32  	%r3757, %r5124, 2;
	setp.eq.s32 	%p1365, %r3757, 0;
	mov.f64 	%fd15279, 0d0000000000000000;
	sub.f64 	%fd15280, %fd15279, %fd15278;
	selp.f64 	%fd15281, %fd15278, %fd15280, %p1365;
	add.f64 	%fd2226, %fd2213, %fd15281;
	@%p1363 bra 	$L__BB0_1539;
	mul.f64 	%fd15282, %fd2219, 0d3FE45F306DC9C883;
	cvt.rni.s32.f64 	%r5125, %fd15282;
	cvt.rn.f64.s32 	%fd15283, %r5125;
	fma.rn.f64 	%fd15284, %fd15283, 0dBFF921FB54442D18, %fd2219;
	fma.rn.f64 	%fd15285, %fd15283, 0dBC91A62633145C00, %fd15284;
	fma.rn.f64 	%fd21775, %fd15283, 0dB97B839A252049C0, %fd15285;
	setp.ltu.f64 	%p1366, %fd2220, 0d41E0000000000000;
	@%p1366 bra 	$L__BB0_1540;
	{ // callseq 341, 0
	.param .b64 param0;
	st.param.f64 	[param0], %fd2219;
	.param .align 16 .b8 retval0[16];
	call.uni (retval0), 
	__internal_trig_reduction_slowpathd, 
	(
	param0
	);
	ld.param.f64 	%fd21775, [retval0];
	ld.param.b32 	%r5125, [retval0+8];
	} // callseq 341
	bra.uni 	$L__BB0_1540;
$L__BB0_1539:
	mov.f64 	%fd15287, 0d0000000000000000;
	mul.rn.f64 	%fd21775, %fd2219, %fd15287;
	mov.b32 	%r5125, 0;
$L__BB0_1540:
	shl.b32 	%r3760, %r5125, 6;
	cvt.u64.u32 	%rd1376, %r3760;
	and.b64  	%rd1377, %rd1376, 64;
	add.s64 	%rd1379, %rd1374, %rd1377;
	mul.rn.f64 	%fd15288, %fd21775, %fd21775;
	and.b32  	%r3761, %r5125, 1;
	setp.eq.b32 	%p1367, %r3761, 1;
	selp.f64 	%fd15289, 0dBDA8FF8320FD8164, 0d3DE5DB65F9785EBA, %p1367;
	ld.global.nc.v2.f64 	{%fd15290, %fd15291}, [%rd1379];
	fma.rn.f64 	%fd15292, %fd15289, %fd15288, %fd15290;
	fma.rn.f64 	%fd15293, %fd15292, %fd15288, %fd15291;
	ld.global.nc.v2.f64 	{%fd15294, %fd15295}, [%rd1379+16];
	fma.rn.f64 	%fd15296, %fd15293, %fd15288, %fd15294;
	fma.rn.f64 	%fd15297, %fd15296, %fd15288, %fd15295;
	ld.global.nc.v2.f64 	{%fd15298, %fd15299}, [%rd1379+32];
	fma.rn.f64 	%fd15300, %fd15297, %fd15288, %fd15298;
	fma.rn.f64 	%fd15301, %fd15300, %fd15288, %fd15299;
	fma.rn.f64 	%fd15302, %fd15301, %fd21775, %fd21775;
	fma.rn.f64 	%fd15303, %fd15301, %fd15288, 0d3FF0000000000000;
	selp.f64 	%fd15304, %fd15303, %fd15302, %p1367;
	and.b32  	%r3762, %r5125, 2;
	setp.eq.s32 	%p1368, %r3762, 0;
	mov.f64 	%fd15305, 0d0000000000000000;
	sub.f64 	%fd15306, %fd15305, %fd15304;
	selp.f64 	%fd15307, %fd15304, %fd15306, %p1368;
	add.f64 	%fd2231, %fd2218, %fd15307;
	ld.global.f64 	%fd15308, [%rd2+4104];
	ld.global.f64 	%fd15309, [%rd2+4112];
	ld.global.f64 	%fd15310, [%rd2+4120];
	sub.f64 	%fd15311, %fd15308, %fd1;
	sub.f64 	%fd15312, %fd15309, %fd2;
	sub.f64 	%fd15313, %fd15310, %fd3;
	mul.f64 	%fd15314, %fd15312, %fd15312;
	fma.rn.f64 	%fd15315, %fd15311, %fd15311, %fd15314;
	fma.rn.f64 	%fd15316, %fd15313, %fd15313, %fd15315;
	sqrt.rn.f64 	%fd15317, %fd15316;
	sub.f64 	%fd15318, %fd15308, %fd4;
	sub.f64 	%fd15319, %fd15309, %fd5;
	sub.f64 	%fd15320, %fd15310, %fd6;
	mul.f64 	%fd15321, %fd15319, %fd15319;
	fma.rn.f64 	%fd15322, %fd15318, %fd15318, %fd15321;
	fma.rn.f64 	%fd15323, %fd15320, %fd15320, %fd15322;
	sqrt.rn.f64 	%fd15324, %fd15323;
	add.f64 	%fd15325, %fd15317, %fd15324;
	mul.f64 	%fd2232, %fd15325, 0d40C88B2F704A9409;
	abs.f64 	%fd2233, %fd2232;
	setp.eq.f64 	%p1369, %fd2233, 0d7FF0000000000000;
	@%p1369 bra 	$L__BB0_1544;
	mul.f64 	%fd15326, %fd2232, 0d3FE45F306DC9C883;
	cvt.rni.s32.f64 	%r5126, %fd15326;
	cvt.rn.f64.s32 	%fd15327, %r5126;
	fma.rn.f64 	%fd15328, %fd15327, 0dBFF921FB54442D18, %fd2232;
	fma.rn.f64 	%fd15329, %fd15327, 0dBC91A62633145C00, %fd15328;
	fma.rn.f64 	%fd21777, %fd15327, 0dB97B839A252049C0, %fd15329;
	setp.ltu.f64 	%p1370, %fd2233, 0d41E0000000000000;
	@%p1370 bra 	$L__BB0_1543;
	{ // callseq 342, 0
	.param .b64 param0;
	st.param.f64 	[param0], %fd2232;
	.param .align 16 .b8 retval0[16];
	call.uni (retval0), 
	__internal_trig_reduction_slowpathd, 
	(
	param0
	);
	ld.param.f64 	%fd21777, [retval0];
	ld.param.b32 	%r5126, [retval0+8];
	} // callseq 342
$L__BB0_1543:
	add.s32 	%r5127, %r5126, 1;
	bra.uni 	$L__BB0_1545;
$L__BB0_1544:
	mov.f64 	%fd15331, 0d0000000000000000;
	mul.rn.f64 	%fd21777, %fd2232, %fd15331;
	mov.b32 	%r5127, 1;
$L__BB0_1545:
	setp.eq.f64 	%p1371, %fd2233, 0d7FF0000000000000;
	shl.b32 	%r3765, %r5127, 6;
	cvt.u64.u32 	%rd1380, %r3765;
	and.b64  	%rd1381, %rd1380, 64;
	mov.u64 	%rd1382, __cudart_sin_cos_coeffs;
	add.s64 	%rd1383, %rd1382, %rd1381;
	mul.rn.f64 	%fd15332, %fd21777, %fd21777;
	and.b32  	%r3766, %r5127, 1;
	setp.eq.b32 	%p1372, %r3766, 1;
	selp.f64 	%fd15333, 0dBDA8FF8320FD8164, 0d3DE5DB65F9785EBA, %p1372;
	ld.global.nc.v2.f64 	{%fd15334, %fd15335}, [%rd1383];
	fma.rn.f64 	%fd15336, %fd15333, %fd15332, %fd15334;
	fma.rn.f64 	%fd15337, %fd15336, %fd15332, %fd15335;
	ld.global.nc.v2.f64 	{%fd15338, %fd15339}, [%rd1383+16];
	fma.rn.f64 	%fd15340, %fd15337, %fd15332, %fd15338;
	fma.rn.f64 	%fd15341, %fd15340, %fd15332, %fd15339;
	ld.global.nc.v2.f64 	{%fd15342, %fd15343}, [%rd1383+32];
	fma.rn.f64 	%fd15344, %fd15341, %fd15332, %fd15342;
	fma.rn.f64 	%fd15345, %fd15344, %fd15332, %fd15343;
	fma.rn.f64 	%fd15346, %fd15345, %fd21777, %fd21777;
	fma.rn.f64 	%fd15347, %fd15345, %fd15332, 0d3FF0000000000000;
	selp.f64 	%fd15348, %fd15347, %fd15346, %p1372;
	and.b32  	%r3767, %r5127, 2;
	setp.eq.s32 	%p1373, %r3767, 0;
	mov.f64 	%fd15349, 0d0000000000000000;
	sub.f64 	%fd15350, %fd15349, %fd15348;
	selp.f64 	%fd15351, %fd15348, %fd15350, %p1373;
	add.f64 	%fd2239, %fd2226, %fd15351;
	@%p1371 bra 	$L__BB0_1548;
	mul.f64 	%fd15352, %fd2232, 0d3FE45F306DC9C883;
	cvt.rni.s32.f64 	%r5128, %fd15352;
	cvt.rn.f64.s32 	%fd15353, %r5128;
	fma.rn.f64 	%fd15354, %fd15353, 0dBFF921FB54442D18, %fd2232;
	fma.rn.f64 	%fd15355, %fd15353, 0dBC91A62633145C00, %fd15354;
	fma.rn.f64 	%fd21778, %fd15353, 0dB97B839A252049C0, %fd15355;
	setp.ltu.f64 	%p1374, %fd2233, 0d41E0000000000000;
	@%p1374 bra 	$L__BB0_1549;
	{ // callseq 343, 0
	.param .b64 param0;
	st.param.f64 	[param0], %fd2232;
	.param .align 16 .b8 retval0[16];
	call.uni (retval0), 
	__internal_trig_reduction_slowpathd, 
	(
	param0
	);
	ld.param.f64 	%fd21778, [retval0];
	ld.param.b32 	%r5128, [retval0+8];
	} // callseq 343
	bra.uni 	$L__BB0_1549;
$L__BB0_1548:
	mov.f64 	%fd15357, 0d0000000000000000;
	mul.rn.f64 	%fd21778, %fd2232, %fd15357;
	mov.b32 	%r5128, 0;
$L__BB0_1549:
	shl.b32 	%r3770, %r5128, 6;
	cvt.u64.u32 	%rd1384, %r3770;
	and.b64  	%rd1385, %rd1384, 64;
	add.s64 	%rd1387, %rd1382, %rd1385;
	mul.rn.f64 	%fd15358, %fd21778, %fd21778;
	and.b32  	%r3771, %r5128, 1;
	setp.eq.b32 	%p1375, %r3771, 1;
	selp.f64 	%fd15359, 0dBDA8FF8320FD8164, 0d3DE5DB65F9785EBA, %p1375;
	ld.global.nc.v2.f64 	{%fd15360, %fd15361}, [%rd1387];
	fma.rn.f64 	%fd15362, %fd15359, %fd15358, %fd15360;
	fma.rn.f64 	%fd15363, %fd15362, %fd15358, %fd15361;
	ld.global.nc.v2.f64 	{%fd15364, %fd15365}, [%rd1387+16];
	fma.rn.f64 	%fd15366, %fd15363, %fd15358, %fd15364;
	fma.rn.f64 	%fd15367, %fd15366, %fd15358, %fd15365;
	ld.global.nc.v2.f64 	{%fd15368, %fd15369}, [%rd1387+32];
	fma.rn.f64 	%fd15370, %fd15367, %fd15358, %fd15368;
	fma.rn.f64 	%fd15371, %fd15370, %fd15358, %fd15369;
	fma.rn.f64 	%fd15372, %fd15371, %fd21778, %fd21778;
	fma.rn.f64 	%fd15373, %fd15371, %fd15358, 0d3FF0000000000000;
	selp.f64 	%fd15374, %fd15373, %fd15372, %p1375;
	and.b32  	%r3772, %r5128, 2;
	setp.eq.s32 	%p1376, %r3772, 0;
	mov.f64 	%fd15375, 0d0000000000000000;
	sub.f64 	%fd15376, %fd15375, %fd15374;
	selp.f64 	%fd15377, %fd15374, %fd15376, %p1376;
	add.f64 	%fd2244, %fd2231, %fd15377;
	ld.global.f64 	%fd15378, [%rd2+4128];
	ld.global.f64 	%fd15379, [%rd2+4136];
	ld.global.f64 	%fd15380, [%rd2+4144];
	sub.f64 	%fd15381, %fd15378, %fd1;
	sub.f64 	%fd15382, %fd15379, %fd2;
	sub.f64 	%fd15383, %fd15380, %fd3;
	mul.f64 	%fd15384, %fd15382, %fd15382;
	fma.rn.f64 	%fd15385, %fd15381, %fd15381, %fd15384;
	fma.rn.f64 	%fd15386, %fd15383, %fd15383, %fd15385;
	sqrt.rn.f64 	%fd15387, %fd15386;
	sub.f64 	%fd15388, %fd15378, %fd4;
	sub.f64 	%fd15389, %fd15379, %fd5;
	sub.f64 	%fd15390, %fd15380, %fd6;
	mul.f64 	%fd15391, %fd15389, %fd15389;
	fma.rn.f64 	%fd15392, %fd15388, %fd15388, %fd15391;
	fma.rn.f64 	%fd15393, %fd15390, %fd15390, %fd15392;
	sqrt.rn.f64 	%fd15394, %fd15393;
	add.f64 	%fd15395, %fd15387, %fd15394;
	mul.f64 	%fd2245, %fd15395, 0d40C88B2F704A9409;
	abs.f64 	%fd2246, %fd2245;
	setp.eq.f64 	%p1377, %fd2246, 0d7FF0000000000000;
	@%p1377 bra 	$L__BB0_1553;
	mul.f64 	%fd15396, %fd2245, 0d3FE45F306DC9C883;
	cvt.rni.s32.f64 	%r5129, %fd15396;
	cvt.rn.f64.s32 	%fd15397, %r5129;
	fma.rn.f64 	%fd15398, %fd15397, 0dBFF921FB54442D18, %fd2245;
	fma.rn.f64 	%fd15399, %fd15397, 0dBC91A62633145C00, %fd15398;
	fma.rn.f64 	%fd21780, %fd15397, 0dB97B839A252049C0, %fd15399;
	setp.ltu.f64 	%p1378, %fd2246, 0d41E0000000000000;
	@%p1378 bra 	$L__BB0_1552;
	{ // callseq 344, 0
	.param .b64 param0;
	st.param.f64 	[param0], %fd2245;
	.param .align 16 .b8 retval0[16];
	call.uni (retval0), 
	__internal_trig_reduction_slowpathd, 
	(
	param0
	);
	ld.param.f64 	%fd21780, [retval0];
	ld.param.b32 	%r5129, [retval0+8];
	} // callseq 344
$L__BB0_1552:
	add.s32 	%r5130, %r5129, 1;
	bra.uni 	$L__BB0_1554;
$L__BB0_1553:
	mov.f64 	%fd15401, 0d0000000000000000;
	mul.rn.f64 	%fd21780, %fd2245, %fd15401;
	mov.b32 	%r5130, 1;
$L__BB0_1554:
	setp.eq.f64 	%p1379, %fd2246, 0d7FF0000000000000;
	shl.b32 	%r3775, %r5130, 6;
	cvt.u64.u32 	%rd1388, %r3775;
	and.b64  	%rd1389, %rd1388, 64;
	mov.u64 	%rd1390, __cudart_sin_cos_coeffs;
	add.s64 	%rd1391, %rd1390, %rd1389;
	mul.rn.f64 	%fd15402, %fd21780, %fd21780;
	and.b32  	%r3776, %r5130, 1;
	setp.eq.b32 	%p1380, %r3776, 1;
	selp.f64 	%fd15403, 0dBDA8FF8320FD8164, 0d3DE5DB65F9785EBA, %p1380;
	ld.global.nc.v2.f64 	{%fd15404, %fd15405}, [%rd1391];
	fma.rn.f64 	%fd15406, %fd15403, %fd15402, %fd15404;
	fma.rn.f64 	%fd15407, %fd15406, %fd15402, %fd15405;
	ld.global.nc.v2.f64 	{%fd15408, %fd15409}, [%rd1391+16];
	fma.rn.f64 	%fd15410, %fd15407, %fd15402, %fd15408;
	fma.rn.f64 	%fd15411, %fd15410, %fd15402, %fd15409;
	ld.global.nc.v2.f64 	{%fd15412, %fd15413}, [%rd1391+32];
	fma.rn.f64 	%fd15414, %fd15411, %fd15402, %fd15412;
	fma.rn.f64 	%fd15415, %fd15414, %fd15402, %fd15413;
	fma.rn.f64 	%fd15416, %fd15415, %fd21780, %fd21780;
	fma.rn.f64 	%fd15417, %fd15415, %fd15402, 0d3FF0000000000000;
	selp.f64 	%fd15418, %fd15417, %fd15416, %p1380;
	and.b32  	%r3777, %r5130, 2;
	setp.eq.s32 	%p1381, %r3777, 0;
	mov.f64 	%fd15419, 0d0000000000000000;
	sub.f64 	%fd15420, %fd15419, %fd15418;
	selp.f64 	%fd15421, %fd15418, %fd15420, %p1381;
	add.f64 	%fd2252, %fd2239, %fd15421;
	@%p1379 bra 	$L__BB0_1557;
	mul.f64 	%fd15422, %fd2245, 0d3FE45F306DC9C883;
	cvt.rni.s32.f64 	%r5131, %fd15422;
	cvt.rn.f64.s32 	%fd15423, %r5131;
	fma.rn.f64 	%fd15424, %fd15423, 0dBFF921FB54442D18, %fd2245;
	fma.rn.f64 	%fd15425, %fd15423, 0dBC91A62633145C00, %fd15424;
	fma.rn.f64 	%fd21781, %fd15423, 0dB97B839A252049C0, %fd15425;
	setp.ltu.f64 	%p1382, %fd2246, 0d41E0000000000000;
	@%p1382 bra 	$L__BB0_1558;
	{ // callseq 345, 0
	.param .b64 param0;
	st.param.f64 	[param0], %fd2245;
	.param .align 16 .b8 retval0[16];
	call.uni (retval0), 
	__internal_trig_reduction_slowpathd, 
	(
	param0
	);
	ld.param.f64 	%fd21781, [retval0];
	ld.param.b32 	%r5131, [retval0+8];
	} // callseq 345
	bra.uni 	$L__BB0_1558;
$L__BB0_1557:
	mov.f64 	%fd15427, 0d0000000000000000;
	mul.rn.f64 	%fd21781, %fd2245, %fd15427;
	mov.b32 	%r5131, 0;
$L__BB0_1558:
	shl.b32 	%r3780, %r5131, 6;
	cvt.u64.u32 	%rd1392, %r3780;
	and.b64  	%rd1393, %rd1392, 64;
	add.s64 	%rd1395, %rd1390, %rd1393;
	mul.rn.f64 	%fd15428, %fd21781, %fd21781;
	and.b32  	%r3781, %r5131, 1;
	setp.eq.b32 	%p1383, %r3781, 1;
	selp.f64 	%fd15429, 0dBDA8FF8320FD8164, 0d3DE5DB65F9785EBA, %p1383;
	ld.global.nc.v2.f64 	{%fd15430, %fd15431}, [%rd1395];
	fma.rn.f64 	%fd15432, %fd15429, %fd15428, %fd15430;
	fma.rn.f64 	%fd15433, %fd15432, %fd15428, %fd15431;
	ld.global.nc.v2.f64 	{%fd15434, %fd15435}, [%rd1395+16];
	fma.rn.f64 	%fd15436, %fd15433, %fd15428, %fd15434;
	fma.rn.f64 	%fd15437, %fd15436, %fd15428, %fd15435;
	ld.global.nc.v2.f64 	{%fd15438, %fd15439}, [%rd1395+32];
	fma.rn.f64 	%fd15440, %fd15437, %fd15428, %fd15438;
	fma.rn.f64 	%fd15441, %fd15440, %fd15428, %fd15439;
	fma.rn.f64 	%fd15442, %fd15441, %fd21781, %fd21781;
	fma.rn.f64 	%fd15443, %fd15441, %fd15428, 0d3FF0000000000000;
	selp.f64 	%fd15444, %fd15443, %fd15442, %p1383;
	and.b32  	%r3782, %r5131, 2;
	setp.eq.s32 	%p1384, %r3782, 0;
	mov.f64 	%fd15445, 0d0000000000000000;
	sub.f64 	%fd15446, %fd15445, %fd15444;
	selp.f64 	%fd15447, %fd15444, %fd15446, %p1384;
	add.f64 	%fd2257, %fd2244, %fd15447;
	ld.global.f64 	%fd15448, [%rd2+4152];
	ld.global.f64 	%fd15449, [%rd2+4160];
	ld.global.f64 	%fd15450, [%rd2+4168];
	sub.f64 	%fd15451, %fd15448, %fd1;
	sub.f64 	%fd15452, %fd15449, %fd2;
	sub.f64 	%fd15453, %fd15450, %fd3;
	mul.f64 	%fd15454, %fd15452, %fd15452;
	fma.rn.f64 	%fd15455, %fd15451, %fd15451, %fd15454;
	fma.rn.f64 	%fd15456, %fd15453, %fd15453, %fd15455;
	sqrt.rn.f64 	%fd15457, %fd15456;
	sub.f64 	%fd15458, %fd15448, %fd4;
	sub.f64 	%fd15459, %fd15449, %fd5;
	sub.f64 	%fd15460, %fd15450, %fd6;
	mul.f64 	%fd15461, %fd15459, %fd15459;
	fma.rn.f64 	%fd15462, %fd15458, %fd15458, %fd15461;
	fma.rn.f64 	%fd15463, %fd15460, %fd15460, %fd15462;
	sqrt.rn.f64 	%fd15464, %fd15463;
	add.f64 	%fd15465, %fd15457, %fd15464;
	mul.f64 	%fd2258, %fd15465, 0d40C88B2F704A9409;
	abs.f64 	%fd2259, %fd2258;
	setp.eq.f64 	%p1385, %fd2259, 0d7FF0000000000000;
	@%p1385 bra 	$L__BB0_1562;
	mul.f64 	%fd15466, %fd2258, 0d3FE45F306DC9C883;
	cvt.rni.s32.f64 	%r5132, %fd15466;
	cvt.rn.f64.s32 	%fd15467, %r5132;
	fma.rn.f64 	%fd15468, %fd15467, 0dBFF921FB54442D18, %fd2258;
	fma.rn.f64 	%fd15469, %fd15467, 0dBC91A62633145C00, %fd15468;
	fma.rn.f64 	%fd21783, %fd15467, 0dB97B839A252049C0, %fd15469;
	setp.ltu.f64 	%p1386, %fd2259, 0d41E0000000000000;
	@%p1386 bra 	$L__BB0_1561;
	{ // callseq 346, 0
	.param .b64 param0;
	st.param.f64 	[param0], %fd2258;
	.param .align 16 .b8 retval0[16];
	call.uni (retval0), 
	__internal_trig_reduction_slowpathd, 
	(
	param0
	);
	ld.param.f64 	%fd21783, [retval0];
	ld.param.b32 	%r5132, [retval0+8];
	} // callseq 346
$L__BB0_1561:
	add.s32 	%r5133, %r5132, 1;
	bra.uni 	$L__BB0_1563;
$L__BB0_1562:
	mov.f64 	%fd15471, 0d0000000000000000;
	mul.rn.f64 	%fd21783, %fd2258, %fd15471;
	mov.b32 	%r5133, 1;
$L__BB0_1563:
	setp.eq.f64 	%p1387, %fd2259, 0d7FF0000000000000;
	shl.b32 	%r3785, %r5133, 6;
	cvt.u64.u32 	%rd1396, %r3785;
	and.b64  	%rd1397, %rd1396, 64;
	mov.u64 	%rd1398, __cudart_sin_cos_coeffs;
	add.s64 	%rd1399, %rd1398, %rd1397;
	mul.rn.f64 	%fd15472, %fd21783, %fd21783;
	and.b32  	%r3786, %r5133, 1;
	setp.eq.b32 	%p1388, %r3786, 1;
	selp.f64 	%fd15473, 0dBDA8FF8320FD8164, 0d3DE5DB65F9785EBA, %p1388;
	ld.global.nc.v2.f64 	{%fd15474, %fd15475}, [%rd1399];
	fma.rn.f64 	%fd15476, %fd15473, %fd15472, %fd15474;
	fma.rn.f64 	%fd15477, %fd15476, %fd15472, %fd15475;
	ld.global.nc.v2.f64 	{%fd15478, %fd15479}, [%rd1399+16];
	fma.rn.f64 	%fd15480, %fd15477, %fd15472, %fd15478;
	fma.rn.f64 	%fd15481, %fd15480, %fd15472, %fd15479;
	ld.global.nc.v2.f64 	{%fd15482, %fd15483}, [%rd1399+32];
	fma.rn.f64 	%fd15484, %fd15481, %fd15472, %fd15482;
	fma.rn.f64 	%fd15485, %fd15484, %fd15472, %fd15483;
	fma.rn.f64 	%fd15486, %fd15485, %fd21783, %fd21783;
	fma.rn.f64 	%fd15487, %fd15485, %fd15472, 0d3FF0000000000000;
	selp.f64 	%fd15488, %fd15487, %fd15486, %p1388;
	and.b32  	%r3787, %r5133, 2;
	setp.eq.s32 	%p1389, %r3787, 0;
	mov.f64 	%fd15489, 0d0000000000000000;
	sub.f64 	%fd15490, %fd15489, %fd15488;
	selp.f64 	%fd15491, %fd15488, %fd15490, %p1389;
	add.f64 	%fd2265, %fd2252, %fd15491;
	@%p1387 bra 	$L__BB0_1566;
	mul.f64 	%fd15492, %fd2258, 0d3FE45F306DC9C883;
	cvt.rni.s32.f64 	%r5134, %fd15492;
	cvt.rn.f64.s32 	%fd15493, %r5134;
	fma.rn.f64 	%fd15494, %fd15493, 0dBFF921FB54442D18, %fd2258;
	fma.rn.f64 	%fd15495, %fd15493, 0dBC91A62633145C00, %fd15494;
	fma.rn.f64 	%fd21784, %fd15493, 0dB97B839A252049C0, %fd15495;
	setp.ltu.f64 	%p1390, %fd2259, 0d41E0000000000000;
	@%p1390 bra 	$L__BB0_1567;
	{ // callseq 347, 0
	.param .b64 param0;
	st.param.f64 	[param0], %fd2258;
	.param .align 16 .b8 retval0[16];
	call.uni (retval0), 
	__internal_trig_reduction_slowpathd, 
	(
	param0
	);
	ld.param.f64 	%fd21784, [retval0];
	ld.param.b32 	%r5134, [retval0+8];
	} // callseq 347
	bra.uni 	$L__BB0_1567;
$L__BB0_1566:
	mov.f64 	%fd15497, 0d0000000000000000;
	mul.rn.f64 	%fd21784, %fd2258, %fd15497;
	mov.b32 	%r5134, 0;
$L__BB0_1567:
	shl.b32 	%r3790, %r5134, 6;
	cvt.u64.u32 	%rd1400, %r3790;
	and.b64  	%rd1401, %rd1400, 64;
	add.s64 	%rd1403, %rd1398, %rd1401;
	mul.rn.f64 	%fd15498, %fd21784, %fd21784;
	and.b32  	%r3791, %r5134, 1;
	setp.eq.b32 	%p1391, %r3791, 1;
	selp.f64 	%fd15499, 0dBDA8FF8320FD8164, 0d3DE5DB65F9785EBA, %p1391;
	ld.global.nc.v2.f64 	{%fd15500, %fd15501}, [%rd1403];
	fma.rn.f64 	%fd15502, %fd15499, %fd15498, %fd15500;
	fma.rn.f64 	%fd15503, %fd15502, %fd15498, %fd15501;
	ld.global.nc.v2.f64 	{%fd15504, %fd15505}, [%rd1403+16];
	fma.rn.f64 	%fd15506, %fd15503, %fd15498, %fd15504;
	fma.rn.f64 	%fd15507, %fd15506, %fd15498, %fd15505;
	ld.global.nc.v2.f64 	{%fd15508, %fd15509}, [%rd1403+32];
	fma.rn.f64 	%fd15510, %fd15507, %fd15498, %fd15508;
	fma.rn.f64 	%fd15511, %fd15510, %fd15498, %fd15509;
	fma.rn.f64 	%fd15512, %fd15511, %fd21784, %fd21784;
	fma.rn.f64 	%fd15513, %fd15511, %fd15498, 0d3FF0000000000000;
	selp.f64 	%fd15514, %fd15513, %fd15512, %p1391;
	and.b32  	%r3792, %r5134, 2;
	setp.eq.s32 	%p1392, %r3792, 0;
	mov.f64 	%fd15515, 0d0000000000000000;
	sub.f64 	%fd15516, %fd15515, %fd15514;
	selp.f64 	%fd15517, %fd15514, %fd15516, %p1392;
	add.f64 	%fd2270, %fd2257, %fd15517;
	ld.global.f64 	%fd15518, [%rd2+4176];
	ld.global.f64 	%fd15519, [%rd2+4184];
	ld.global.f64 	%fd15520, [%rd2+4192];
	sub.f64 	%fd15521, %fd15518, %fd1;
	sub.f64 	%fd15522, %fd15519, %fd2;
	sub.f64 	%fd15523, %fd15520, %fd3;
	mul.f64 	%fd15524, %fd15522, %fd15522;
	fma.rn.f64 	%fd15525, %fd15521, %fd15521, %fd15524;
	fma.rn.f64 	%fd15526, %fd15523, %fd15523, %fd15525;
	sqrt.rn.f64 	%fd15527, %fd15526;
	sub.f64 	%fd15528, %fd15518, %fd4;
	sub.f64 	%fd15529, %fd15519, %fd5;
	sub.f64 	%fd15530, %fd15520, %fd6;
	mul.f64 	%fd15531, %fd15529, %fd15529;
	fma.rn.f64 	%fd15532, %fd15528, %fd15528, %fd15531;
	fma.rn.f64 	%fd15533, %fd15530, %fd15530, %fd15532;
	sqrt.rn.f64 	%fd15534, %fd15533;
	add.f64 	%fd15535, %fd15527, %fd15534;
	mul.f64 	%fd2271, %fd15535, 0d40C88B2F704A9409;
	abs.f64 	%fd2272, %fd2271;
	setp.eq.f64 	%p1393, %fd2272, 0d7FF0000000000000;
	@%p1393 bra 	$L__BB0_1571;
	mul.f64 	%fd15536, %fd2271, 0d3FE45F306DC9C883;
	cvt.rni.s32.f64 	%r5135, %fd15536;
	cvt.rn.f64.s32 	%fd15537, %r5135;
	fma.rn.f64 	%fd15538, %fd15537, 0dBFF921FB54442D18, %fd2271;
	fma.rn.f64 	%fd15539, %fd15537, 0dBC91A62633145C00, %fd15538;
	fma.rn.f64 	%fd21786, %fd15537, 0dB97B839A252049C0, %fd15539;
	setp.ltu.f64 	%p1394, %fd2272, 0d41E0000000000000;
	@%p1394 bra 	$L__BB0_1570;
	{ // callseq 348, 0
	.param .b64 param0;
	st.param.f64 	[param0], %fd2271;
	.param .align 16 .b8 retval0[16];
	call.uni (retval0), 
	__internal_trig_reduction_slowpathd, 
	(
	param0
	);
	ld.param.f64 	%fd21786, [retval0];
	ld.param.b32 	%r5135, [retval0+8];
	} // callseq 348
$L__BB0_1570:
	add.s32 	%r5136, %r5135, 1;
	bra.uni 	$L__BB0_1572;
$L__BB0_1571:
	mov.f64 	%fd15541, 0d0000000000000000;
	mul.rn.f64 	%fd21786, %fd2271, %fd15541;
	mov.b32 	%r5136, 1;
$L__BB0_1572:
	setp.eq.f64 	%p1395, %fd2272, 0d7FF0000000000000;
	shl.b32 	%r3795, %r5136, 6;
	cvt.u64.u32 	%rd1404, %r3795;
	and.b64  	%rd1405, %rd1404, 64;
	mov.u64 	%rd1406, __cudart_sin_cos_coeffs;
	add.s64 	%rd1407, %rd1406, %rd1405;
	mul.rn.f64 	%fd15542, %fd21786, %fd21786;
	and.b32  	%r3796, %r5136, 1;
	setp.eq.b32 	%p1396, %r3796, 1;
	selp.f64 	%fd15543, 0dBDA8FF8320FD8164, 0d3DE5DB65F9785EBA, %p1396;
	ld.global.nc.v2.f64 	{%fd15544, %fd15545}, [%rd1407];
	fma.rn.f64 	%fd15546, %fd15543, %fd15542, %fd15544;
	fma.rn.f64 	%fd15547, %fd15546, %fd15542, %fd15545;
	ld.global.nc.v2.f64 	{%fd15548, %fd15549}, [%rd1407+16];
	fma.rn.f64 	%fd15550, %fd15547, %fd15542, %fd15548;
	fma.rn.f64 	%fd15551, %fd15550, %fd15542, %fd15549;
	ld.global.nc.v2.f64 	{%fd15552, %fd15553}, [%rd1407+32];
	fma.rn.f64 	%fd15554, %fd15551, %fd15542, %fd15552;
	fma.rn.f64 	%fd15555, %fd15554, %fd15542, %fd15553;
	fma.rn.f64 	%fd15556, %fd15555, %fd21786, %fd21786;
	fma.rn.f64 	%fd15557, %fd15555, %fd15542, 0d3FF0000000000000;
	selp.f64 	%fd15558, %fd15557, %fd15556, %p1396;
	and.b32  	%r3797, %r5136, 2;
	setp.eq.s32 	%p1397, %r3797, 0;
	mov.f64 	%fd15559, 0d0000000000000000;
	sub.f64 	%fd15560, %fd15559, %fd15558;
	selp.f64 	%fd15561, %fd15558, %fd15560, %p1397;
	add.f64 	%fd2278, %fd2265, %fd15561;
	@%p1395 bra 	$L__BB0_1575;
	mul.f64 	%fd15562, %fd2271, 0d3FE45F306DC9C883;
	cvt.rni.s32.f64 	%r5137, %fd15562;
	cvt.rn.f64.s32 	%fd15563, %r5137;
	fma.rn.f64 	%fd15564, %fd15563, 0dBFF921FB54442D18, %fd2271;
	fma.rn.f64 	%fd15565, %fd15563, 0dBC91A62633145C00, %fd15564;
	fma.rn.f64 	%fd21787, %fd15563, 0dB97B839A252049C0, %fd15565;
	setp.ltu.f64 	%p1398, %fd2272, 0d41E0000000000000;
	@%p1398 bra 	$L__BB0_1576;
	{ // callseq 349, 0
	.param .b64 param0;
	st.param.f64 	[param0], %fd2271;
	.param .align 16 .b8 retval0[16];
	call.uni (retval0), 
	__internal_trig_reduction_slowpathd, 
	(
	param0
	);
	ld.param.f64 	%fd21787, [retval0];
	ld.param.b32 	%r5137, [retval0+8];
	} // callseq 349
	bra.uni 	$L__BB0_1576;
$L__BB0_1575:
	mov.f64 	%fd15567, 0d0000000000000000;
	mul.rn.f64 	%fd21787, %fd2271, %fd15567;
	mov.b32 	%r5137, 0;
$L__BB0_1576:
	shl.b32 	%r3800, %r5137, 6;
	cvt.u64.u32 	%rd1408, %r3800;
	and.b64  	%rd1409, %rd1408, 64;
	add.s64 	%rd1411, %rd1406, %rd1409;
	mul.rn.f64 	%fd15568, %fd21787, %fd21787;
	and.b32  	%r3801, %r5137, 1;
	setp.eq.b32 	%p1399, %r3801, 1;
	selp.f64 	%fd15569, 0dBDA8FF8320FD8164, 0d3DE5DB65F9785EBA, %p1399;
	ld.global.nc.v2.f64 	{%fd15570, %fd15571}, [%rd1411];
	fma.rn.f64 	%fd15572, %fd15569, %fd15568, %fd15570;
	fma.rn.f64 	%fd15573, %fd15572, %fd15568, %fd15571;
	ld.global.nc.v2.f64 	{%fd15574, %fd15575}, [%rd1411+16];
	fma.rn.f64 	%fd15576, %fd15573, %fd15568, %fd15574;
	fma.rn.f64 	%fd15577, %fd15576, %fd15568, %fd15575;
	ld.global.nc.v2.f64 	{%fd15578, %fd15579}, [%rd1411+32];
	fma.rn.f64 	%fd15580, %fd15577, %fd15568, %fd15578;
	fma.rn.f64 	%fd15581, %fd15580, %fd15568, %fd15579;
	fma.rn.f64 	%fd15582, %fd15581, %fd21787, %fd21787;
	fma.rn.f64 	%fd15583, %fd15581, %fd15568, 0d3FF0000000000000;
	selp.f64 	%fd15584, %fd15583, %fd15582, %p1399;
	and.b32  	%r3802, %r5137, 2;
	setp.eq.s32 	%p1400, %r3802, 0;
	mov.f64 	%fd15585, 0d0000000000000000;
	sub.f64 	%fd15586, %fd15585, %fd15584;
	selp.f64 	%fd15587, %fd15584, %fd15586, %p1400;
	add.f64 	%fd2283, %fd2270, %fd15587;
	ld.global.f64 	%fd15588, [%rd2+4200];
	ld.global.f64 	%fd15589, [%rd2+4208];
	ld.global.f64 	%fd15590, [%rd2+4216];
	sub.f64 	%fd15591, %fd15588, %fd1;
	sub.f64 	%fd15592, %fd15589, %fd2;
	sub.f64 	%fd15593, %fd15590, %fd3;
	mul.f64 	%fd15594, %fd15592, %fd15592;
	fma.rn.f64 	%fd15595, %fd15591, %fd15591, %fd15594;
	fma.rn.f64 	%fd15596, %fd15593, %fd15593, %fd15595;
	sqrt.rn.f64 	%fd15597, %fd15596;
	sub.f64 	%fd15598, %fd15588, %fd4;
	sub.f64 	%fd15599, %fd15589, %fd5;
	sub.f64 	%fd15600, %fd15590, %fd6;
	mul.f64 	%fd15601, %fd15599, %fd15599;
	fma.rn.f64 	%fd15602, %fd15598, %fd15598, %fd15601;
	fma.rn.f64 	%fd15603, %fd15600, %fd15600, %fd15602;
	sqrt.rn.f64 	%fd15604, %fd15603;
	add.f64 	%fd15605, %fd15597, %fd15604;
	mul.f64 	%fd2284, %fd15605, 0d40C88B2F704A9409;
	abs.f64 	%fd2285, %fd2284;
	setp.eq.f64 	%p1401, %fd2285, 0d7FF0000000000000;
	@%p1401 bra 	$L__BB0_1580;
	mul.f64 	%fd15606, %fd2284, 0d3FE45F306DC9C883;
	cvt.rni.s32.f64 	%r5138, %fd15606;
	cvt.rn.f64.s32 	%fd15607, %r5138;
	fma.rn.f64 	%fd15608, %fd15607, 0dBFF921FB54442D18, %fd2284;
	fma.rn.f64 	%fd15609, %fd15607, 0dBC91A62633145C00, %fd15608;
	fma.rn.f64 	%fd21789, %fd15607, 0dB97B839A252049C0, %fd15609;
	setp.ltu.f64 	%p1402, %fd2285, 0d41E0000000000000;
	@%p1402 bra 	$L__BB0_1579;
	{ // callseq 350, 0
	.param .b64 param0;
	st.param.f64 	[param0], %fd2284;
	.param .align 16 .b8 retval0[16];
	call.uni (retval0), 
	__internal_trig_reduction_slowpathd, 
	(
	param0
	);
	ld.param.f64 	%fd21789, [retval0];
	ld.param.b32 	%r5138, [retval0+8];
	} // callseq 350
$L__BB0_1579:
	add.s32 	%r5139, %r5138, 1;
	bra.uni 	$L__BB0_1581;
$L__BB0_1580:
	mov.f64 	%fd15611, 0d0000000000000000;
	mul.rn.f64 	%fd21789, %fd2284, %fd15611;
	mov.b32 	%r5139, 1;
$L__BB0_1581:
	setp.eq.f64 	%p1403, %fd2285, 0d7FF0000000000000;
	shl.b32 	%r3805, %r5139, 6;
	cvt.u64.u32 	%rd1412, %r3805;
	and.b64  	%rd1413, %rd1412, 64;
	mov.u64 	%rd1414, __cudart_sin_cos_coeffs;
	add.s64 	%rd1415, %rd1414, %rd1413;
	mul.rn.f64 	%fd15612, %fd21789, %fd21789;
	and.b32  	%r3806, %r5139, 1;
	setp.eq.b32 	%p1404, %r3806, 1;
	selp.f64 	%fd15613, 0dBDA8FF8320FD8164, 0d3DE5DB65F9785EBA, %p1404;
	ld.global.nc.v2.f64 	{%fd15614, %fd15615}, [%rd1415];
	fma.rn.f64 	%fd15616, %fd15613, %fd15612, %fd15614;
	fma.rn.f64 	%fd15617, %fd15616, %fd15612, %fd15615;
	ld.global.nc.v2.f64 	{%fd15618, %fd15619}, [%rd1415+16];
	fma.rn.f64 	%fd15620, %fd15617, %fd15612, %fd15618;
	fma.rn.f64 	%fd15621, %fd15620, %fd15612, %fd15619;
	ld.global.nc.v2.f64 	{%fd15622, %fd15623}, [%rd1415+32];
	fma.rn.f64 	%fd15624, %fd15621, %fd15612, %fd15622;
	fma.rn.f64 	%fd15625, %fd15624, %fd15612, %fd15623;
	fma.rn.f64 	%fd15626, %fd15625, %fd21789, %fd21789;
	fma.rn.f64 	%fd15627, %fd15625, %fd15612, 0d3FF0000000000000;
	selp.f64 	%fd15628, %fd15627, %fd15626, %p1404;
	and.b32  	%r3807, %r5139, 2;
	setp.eq.s32 	%p1405, %r3807, 0;
	mov.f64 	%fd15629, 0d0000000000000000;
	sub.f64 	%fd15630, %fd15629, %fd15628;
	selp.f64 	%fd15631, %fd15628, %fd15630, %p1405;
	add.f64 	%fd2291, %fd2278, %fd15631;
	@%p1403 bra 	$L__BB0_1584;
	mul.f64 	%fd15632, %fd2284, 0d3FE45F306DC9C883;
	cvt.rni.s32.f64 	%r5140, %fd15632;
	cvt.rn.f64.s32 	%fd15633, %r5140;
	fma.rn.f64 	%fd15634, %fd15633, 0dBFF921FB54442D18, %fd2284;
	fma.rn.f64 	%fd15635, %fd15633, 0dBC91A62633145C00, %fd15634;
	fma.rn.f64 	%fd21790, %fd15633, 0dB97B839A252049C0, %fd15635;
	setp.ltu.f64 	%p1406, %fd2285, 0d41E0000000000000;
	@%p1406 bra 	$L__BB0_1585;
	{ // callseq 351, 0
	.param .b64 param0;
	st.param.f64 	[param0], %fd2284;
	.param .align 16 .b8 retval0[16];
	call.uni (retval0), 
	__internal_trig_reduction_slowpathd, 
	(
	param0
	);
	ld.param.f64 	%fd21790, [retval0];
	ld.param.b32 	%r5140, [retval0+8];
	} // callseq 351
	bra.uni 	$L__BB0_1585;
$L__BB0_1584:
	mov.f64 	%fd15637, 0d0000000000000000;
	mul.rn.f64 	%fd21790, %fd2284, %fd15637;
	mov.b32 	%r5140, 0;
$L__BB0_1585:
	shl.b32 	%r3810, %r5140, 6;
	cvt.u64.u32 	%rd1416, %r3810;
	and.b64  	%rd1417, %rd1416, 64;
	add.s64 	%rd1419, %rd1414, %rd1417;
	mul.rn.f64 	%fd15638, %fd21790, %fd21790;
	and.b32  	%r3811, %r5140, 1;
	setp.eq.b32 	%p1407, %r3811, 1;
	selp.f64 	%fd15639, 0dBDA8FF8320FD8164, 0d3DE5DB65F9785EBA, %p1407;
	ld.global.nc.v2.f64 	{%fd15640, %fd15641}, [%rd1419];
	fma.rn.f64 	%fd15642, %fd15639, %fd15638, %fd15640;
	fma.rn.f64 	%fd15643, %fd15642, %fd15638, %fd15641;
	ld.global.nc.v2.f64 	{%fd15644, %fd15645}, [%rd1419+16];
	fma.rn.f64 	%fd15646, %fd15643, %fd15638, %fd15644;
	fma.rn.f64 	%fd15647, %fd15646, %fd15638, %fd15645;
	ld.global.nc.v2.f64 	{%fd15648, %fd15649}, [%rd1419+32];
	fma.rn.f64 	%fd15650, %fd15647, %fd15638, %fd15648;
	fma.rn.f64 	%fd15651, %fd15650, %fd15638, %fd15649;
	fma.rn.f64 	%fd15652, %fd15651, %fd21790, %fd21790;
	fma.rn.f64 	%fd15653, %fd15651, %fd15638, 0d3FF0000000000000;
	selp.f64 	%fd15654, %fd15653, %fd15652, %p1407;
	and.b32  	%r3812, %r5140, 2;
	setp.eq.s32 	%p1408, %r3812, 0;
	mov.f64 	%fd15655, 0d0000000000000000;
	sub.f64 	%fd15656, %fd15655, %fd15654;
	selp.f64 	%fd15657, %fd15654, %fd15656, %p1408;
	add.f64 	%fd2296, %fd2283, %fd15657;
	ld.global.f64 	%fd15658, [%rd2+4224];
	ld.global.f64 	%fd15659, [%rd2+4232];
	ld.global.f64 	%fd15660, [%rd2+4240];
	sub.f64 	%fd15661, %fd15658, %fd1;
	sub.f64 	%fd15662, %fd15659, %fd2;
	sub.f64 	%fd15663, %fd15660, %fd3;
	mul.f64 	%fd15664, %fd15662, %fd15662;
	fma.rn.f64 	%fd15665, %fd15661, %fd15661, %fd15664;
	fma.rn.f64 	%fd15666, %fd15663, %fd15663, %fd15665;
	sqrt.rn.f64 	%fd15667, %fd15666;
	sub.f64 	%fd15668, %fd15658, %fd4;
	sub.f64 	%fd15669, %fd15659, %fd5;
	sub.f64 	%fd15670, %fd15660, %fd6;
	mul.f64 	%fd15671, %fd15669, %fd15669;
	fma.rn.f64 	%fd15672, %fd15668, %fd15668, %fd15671;
	fma.rn.f64 	%fd15673, %fd15670, %fd15670, %fd15672;
	sqrt.rn.f64 	%fd15674, %fd15673;
	add.f64 	%fd15675, %fd15667, %fd15674;
	mul.f64 	%fd2297, %fd15675, 0d40C88B2F704A9409;
	abs.f64 	%fd2298, %fd2297;
	setp.eq.f64 	%p1409, %fd2298, 0d7FF0000000000000;
	@%p1409 bra 	$L__BB0_1589;
	mul.f64 	%fd15676, %fd2297, 0d3FE45F306DC9C883;
	cvt.rni.s32.f64 	%r5141, %fd15676;
	cvt.rn.f64.s32 	%fd15677, %r5141;
	fma.rn.f64 	%fd15678, %fd15677, 0dBFF921FB54442D18, %fd2297;
	fma.rn.f64 	%fd15679, %fd15677, 0dBC91A62633145C00, %fd15678;
	fma.rn.f64 	%fd21792, %fd15677, 0dB97B839A252049C0, %fd15679;
	setp.ltu.f64 	%p1410, %fd2298, 0d41E0000000000000;
	@%p1410 bra 	$L__BB0_1588;
	{ // callseq 352, 0
	.param .b64 param0;
	st.param.f64 	[param0], %fd2297;
	.param .align 16 .b8 retval0[16];
	call.uni (retval0), 
	__internal_trig_reduction_slowpathd, 
	(
	param0
	);
	ld.param.f64 	%fd21792, [retval0];
	ld.param.b32 	%r5141, [retval0+8];
	} // callseq 352
$L__BB0_1588:
	add.s32 	%r5142, %r5141, 1;
	bra.uni 	$L__BB0_1590;
$L__BB0_1589:
	mov.f64 	%fd15681, 0d0000000000000000;
	mul.rn.f64 	%fd21792, %fd2297, %fd15681;
	mov.b32 	%r5142, 1;
$L__BB0_1590:
	setp.eq.f64 	%p1411, %fd2298, 0d7FF0000000000000;
	shl.b32 	%r3815, %r5142, 6;
	cvt.u64.u32 	%rd1420, %r3815;
	and.b64  	%rd1421, %rd1420, 64;
	mov.u64 	%rd1422, __cudart_sin_cos_coeffs;
	add.s64 	%rd1423, %rd1422, %rd1421;
	mul.rn.f64 	%fd15682, %fd21792, %fd21792;
	and.b32  	%r3816, %r5142, 1;
	setp.eq.b32 	%p1412, %r3816, 1;
	selp.f64 	%fd15683, 0dBDA8FF8320FD8164, 0d3DE5DB65F9785EBA, %p1412;
	ld.global.nc.v2.f64 	{%fd15684, %fd15685}, [%rd1423];
	fma.rn.f64 	%fd15686, %fd15683, %fd15682, %fd15684;
	fma.rn.f64 	%fd15687, %fd15686, %fd15682, %fd15685;
	ld.global.nc.v2.f64 	{%fd15688, %fd15689}, [%rd1423+16];
	fma.rn.f64 	%fd15690, %fd15687, %fd15682, %fd15688;
	fma.rn.f64 	%fd15691, %fd15690, %fd15682, %fd15689;
	ld.global.nc.v2.f64 	{%fd15692, %fd15693}, [%rd1423+32];
	fma.rn.f64 	%fd15694, %fd15691, %fd15682, %fd15692;
	fma.rn.f64 	%fd15695, %fd15694, %fd15682, %fd15693;
	fma.rn.f64 	%fd15696, %fd15695, %fd21792, %fd21792;
	fma.rn.f64 	%fd15697, %fd15695, %fd15682, 0d3FF0000000000000;
	selp.f64 	%fd15698, %fd15697, %fd15696, %p1412;
	and.b32  	%r3817, %r5142, 2;
	setp.eq.s32 	%p1413, %r3817, 0;
	mov.f64 	%fd15699, 0d0000000000000000;
	sub.f64 	%fd15700, %fd15699, %fd15698;
	selp.f64 	%fd15701, %fd15698, %fd15700, %p1413;
	add.f64 	%fd2304, %fd2291, %fd15701;
	@%p1411 bra 	$L__BB0_1593;
	mul.f64 	%fd15702, %fd2297, 0d3FE45F306DC9C883;
	cvt.rni.s32.f64 	%r5143, %fd15702;
	cvt.rn.f64.s32 	%fd15703, %r5143;
	fma.rn.f64 	%fd15704, %fd15703, 0dBFF921FB54442D18, %fd2297;
	fma.rn.f64 	%fd15705, %fd15703, 0dBC91A62633145C00, %fd15704;
	fma.rn.f64 	%fd21793, %fd15703, 0dB97B839A252049C0, %fd15705;
	setp.ltu.f64 	%p1414, %fd2298, 0d41E0000000000000;
	@%p1414 bra 	$L__BB0_1594;
	{ // callseq 353, 0
	.param .b64 param0;
	st.param.f64 	[param0], %fd2297;
	.param .align 16 .b8 retval0[16];
	call.uni (retval0), 
	__internal_trig_reduction_slowpathd, 
	(
	param0
	);
	ld.param.f64 	%fd21793, [retval0];
	ld.param.b32 	%r5143, [retval0+8];
	} // callseq 353
	bra.uni 	$L__BB0_1594;
$L__BB0_1593:
	mov.f64 	%fd15707, 0d0000000000000000;
	mul.rn.f64 	%fd21793, %fd2297, %fd15707;
	mov.b32 	%r5143, 0;
$L__BB0_1594:
	shl.b32 	%r3820, %r5143, 6;
	cvt.u64.u32 	%rd1424, %r3820;
	and.b64  	%rd1425, %rd1424, 64;
	add.s64 	%rd1427, %rd1422, %rd1425;
	mul.rn.f64 	%fd15708, %fd21793, %fd21793;
	and.b32  	%r3821, %r5143, 1;
	setp.eq.b32 	%p1415, %r3821, 1;
	selp.f64 	%fd15709, 0dBDA8FF8320FD8164, 0d3DE5DB65F9785EBA, %p1415;
	ld.global.nc.v2.f64 	{%fd15710, %fd15711}, [%rd1427];
	fma.rn.f64 	%fd15712, %fd15709, %fd15708, %fd15710;
	fma.rn.f64 	%fd15713, %fd15712, %fd15708, %fd15711;
	ld.global.nc.v2.f64 	{%fd15714, %fd15715}, [%rd1427+16];
	fma.rn.f64 	%fd15716, %fd15713, %fd15708, %fd15714;
	fma.rn.f64 	%fd15717, %fd15716, %fd15708, %fd15715;
	ld.global.nc.v2.f64 	{%fd15718, %fd15719}, [%rd1427+32];
	fma.rn.f64 	%fd15720, %fd15717, %fd15708, %fd15718;
	fma.rn.f64 	%fd15721, %fd15720, %fd15708, %fd15719;
	fma.rn.f64 	%fd15722, %fd15721, %fd21793, %fd21793;
	fma.rn.f64 	%fd15723, %fd15721, %fd15708, 0d3FF0000000000000;
	selp.f64 	%fd15724, %fd15723, %fd15722, %p1415;
	and.b32  	%r3822, %r5143, 2;
	setp.eq.s32 	%p1416, %r3822, 0;
	mov.f64 	%fd15725, 0d0000000000000000;
	sub.f64 	%fd15726, %fd15725, %fd15724;
	selp.f64 	%fd15727, %fd15724, %fd15726, %p1416;
	add.f64 	%fd2309, %fd2296, %fd15727;
	ld.global.f64 	%fd15728, [%rd2+4248];
	ld.global.f64 	%fd15729, [%rd2+4256];
	ld.global.f64 	%fd15730, [%rd2+4264];
	sub.f64 	%fd15731, %fd15728, %fd1;
	sub.f64 	%fd15732, %fd15729, %fd2;
	sub.f64 	%fd15733, %fd15730, %fd3;
	mul.f64 	%fd15734, %fd15732, %fd15732;
	fma.rn.f64 	%fd15735, %fd15731, %fd15731, %fd15734;
	fma.rn.f64 	%fd15736, %fd15733, %fd15733, %fd15735;
	sqrt.rn.f64 	%fd15737, %fd15736;
	sub.f64 	%fd15738, %fd15728, %fd4;
	sub.f64 	%fd15739, %fd15729, %fd5;
	sub.f64 	%fd15740, %fd15730, %fd6;
	mul.f64 	%fd15741, %fd15739, %fd15739;
	fma.rn.f64 	%fd15742, %fd15738, %fd15738, %fd15741;
	fma.rn.f64 	%fd15743, %fd15740, %fd15740, %fd15742;
	sqrt.rn.f64 	%fd15744, %fd15743;
	add.f64 	%fd15745, %fd15737, %fd15744;
	mul.f64 	%fd2310, %fd15745, 0d40C88B2F704A9409;
	abs.f64 	%fd2311, %fd2310;
	setp.eq.f64 	%p1417, %fd2311, 0d7FF0000000000000;
	@%p1417 bra 	$L__BB0_1598;
	mul.f64 	%fd15746, %fd2310, 0d3FE45F306DC9C883;
	cvt.rni.s32.f64 	%r5144, %fd15746;
	cvt.rn.f64.s32 	%fd15747, %r5144;
	fma.rn.f64 	%fd15748, %fd15747, 0dBFF921FB54442D18, %fd2310;
	fma.rn.f64 	%fd15749, %fd15747, 0dBC91A62633145C00, %fd15748;
	fma.rn.f64 	%fd21795, %fd15747, 0dB97B839A252049C0, %fd15749;
	setp.ltu.f64 	%p1418, %fd2311, 0d41E0000000000000;
	@%p1418 bra 	$L__BB0_1597;
	{ // callseq 354, 0
	.param .b64 param0;
	st.param.f64 	[param0], %fd2310;
	.param .align 16 .b8 retval0[16];
	call.uni (retval0), 
	__internal_trig_reduction_slowpathd, 
	(
	param0
	);
	ld.param.f64 	%fd21795, [retval0];
	ld.param.b32 	%r5144, [retval0+8];
	} // callseq 354
$L__BB0_1597:
	add.s32 	%r5145, %r5144, 1;
	bra.uni 	$L__BB0_1599;
$L__BB0_1598:
	mov.f64 	%fd15751, 0d0000000000000000;
	mul.rn.f64 	%fd21795, %fd2310, %fd15751;
	mov.b32 	%r5145, 1;
$L__BB0_1599:
	setp.eq.f64 	%p1419, %fd2311, 0d7FF0000000000000;
	shl.b32 	%r3825, %r5145, 6;
	cvt.u64.u32 	%rd1428, %r3825;
	and.b64  	%rd1429, %rd1428, 64;
	mov.u64 	%rd1430, __cudart_sin_cos_coeffs;
	add.s64 	%rd1431, %rd1430, %rd1429;
	mul.rn.f64 	%fd15752, %fd21795, %fd21795;
	and.b32  	%r3826, %r5145, 1;
	setp.eq.b32 	%p1420, %r3826, 1;
	selp.f64 	%fd15753, 0dBDA8FF8320FD8164, 0d3DE5DB65F9785EBA, %p1420;
	ld.global.nc.v2.f64 	{%fd15754, %fd15755}, [%rd1431];
	fma.rn.f64 	%fd15756, %fd15753, %fd15752, %fd15754;
	fma.rn.f64 	%fd15757, %fd15756, %fd15752, %fd15755;
	ld.global.nc.v2.f64 	{%fd15758, %fd15759}, [%rd1431+16];
	fma.rn.f64 	%fd15760, %fd15757, %fd15752, %fd15758;
	fma.rn.f64 	%fd15761, %fd15760, %fd15752, %fd15759;
	ld.global.nc.v2.f64 	{%fd15762, %fd15763}, [%rd1431+32];
	fma.rn.f64 	%fd15764, %fd15761, %fd15752, %fd15762;
	fma.rn.f64 	%fd15765, %fd15764, %fd15752, %fd15763;
	fma.rn.f64 	%fd15766, %fd15765, %fd21795, %fd21795;
	fma.rn.f64 	%fd15767, %fd15765, %fd15752, 0d3FF0000000000000;
	selp.f64 	%fd15768, %fd15767, %fd15766, %p1420;
	and.b32  	%r3827, %r5145, 2;
	setp.eq.s32 	%p1421, %r3827, 0;
	mov.f64 	%fd15769, 0d0000000000000000;
	sub.f64 	%fd15770, %fd15769, %fd15768;
	selp.f64 	%fd15771, %fd15768, %fd15770, %p1421;
	add.f64 	%fd2317, %fd2304, %fd15771;
	@%p1419 bra 	$L__BB0_1602;
	mul.f64 	%fd15772, %fd2310, 0d3FE45F306DC9C883;
	cvt.rni.s32.f64 	%r5146, %fd15772;
	cvt.rn.f64.s32 	%fd15773, %r5146;
	fma.rn.f64 	%fd15774, %fd15773, 0dBFF921FB54442D18, %fd2310;
	fma.rn.f64 	%fd15775, %fd15773, 0dBC91A62633145C00, %fd15774;
	fma.rn.f64 	%fd21796, %fd15773, 0dB97B839A252049C0, %fd15775;
	setp.ltu.f64 	%p1422, %fd2311, 0d41E0000000000000;
	@%p1422 bra 	$L__BB0_1603;
	{ // callseq 355, 0
	.param .b64 param0;
	st.param.f64 	[param0], %fd2310;
	.param .align 16 .b8 retval0[16];
	call.uni (retval0), 
	__internal_trig_reduction_slowpathd, 
	(
	param0
	);
	ld.param.f64 	%fd21796, [retval0];
	ld.param.b32 	%r5146, [retval0+8];
	} // callseq 355
	bra.uni 	$L__BB0_1603;
$L__BB0_1602:
	mov.f64 	%fd15777, 0d0000000000000000;
	mul.rn.f64 	%fd21796, %fd2310, %fd15777;
	mov.b32 	%r5146, 0;
$L__BB0_1603:
	shl.b32 	%r3830, %r5146, 6;
	cvt.u64.u32 	%rd1432, %r3830;
	and.b64  	%rd1433, %rd1432, 64;
	add.s64 	%rd1435, %rd1430, %rd1433;
	mul.rn.f64 	%fd15778, %fd21796, %fd21796;
	and.b32  	%r3831, %r5146, 1;
	setp.eq.b32 	%p1423, %r3831, 1;
	selp.f64 	%fd15779, 0dBDA8FF8320FD8164, 0d3DE5DB65F9785EBA, %p1423;
	ld.global.nc.v2.f64 	{%fd15780, %fd15781}, [%rd1435];
	fma.rn.f64 	%fd15782, %fd15779, %fd15778, %fd15780;
	fma.rn.f64 	%fd15783, %fd15782, %fd15778, %fd15781;
	ld.global.nc.v2.f64 	{%fd15784, %fd15785}, [%rd1435+16];
	fma.rn.f64 	%fd15786, %fd15783, %fd15778, %fd15784;
	fma.rn.f64 	%fd15787, %fd15786, %fd15778, %fd15785;
	ld.global.nc.v2.f64 	{%fd15788, %fd15789}, [%rd1435+32];
	fma.rn.f64 	%fd15790, %fd15787, %fd15778, %fd15788;
	fma.rn.f64 	%fd15791, %fd15790, %fd15778, %fd15789;
	fma.rn.f64 	%fd15792, %fd15791, %fd21796, %fd21796;
	fma.rn.f64 	%fd15793, %fd15791, %fd15778, 0d3FF0000000000000;
	selp.f64 	%fd15794, %fd15793, %fd15792, %p1423;
	and.b32  	%r3832, %r5146, 2;
	setp.eq.s32 	%p1424, %r3832, 0;
	mov.f64 	%fd15795, 0d0000000000000000;
	sub.f64 	%fd15796, %fd15795, %fd15794;
	selp.f64 	%fd15797, %fd15794, %fd15796, %p1424;
	add.f64 	%fd2322, %fd2309, %fd15797;
	ld.global.f64 	%fd15798, [%rd2+4272];
	ld.global.f64 	%fd15799, [%rd2+4280];
	ld.global.f64 	%fd15800, [%rd2+4288];
	sub.f64 	%fd15801, %fd15798, %fd1;
	sub.f64 	%fd15802, %fd15799, %fd2;
	sub.f64 	%fd15803, %fd15800, %fd3;
	mul.f64 	%fd15804, %fd15802, %fd15802;
	fma.rn.f64 	%fd15805, %fd15801, %fd15801, %fd15804;
	fma.rn.f64 	%fd15806, %fd15803, %fd15803, %fd15805;
	sqrt.rn.f64 	%fd15807, %fd15806;
	sub.f64 	%fd15808, %fd15798, %fd4;
	sub.f64 	%fd15809, %fd15799, %fd5;
	sub.f64 	%fd15810, %fd15800, %fd6;
	mul.f64 	%fd15811, %fd15809, %fd15809;
	fma.rn.f64 	%fd15812, %fd15808, %fd15808, %fd15811;
	fma.rn.f64 	%fd15813, %fd15810, %fd15810, %fd15812;
	sqrt.rn.f64 	%fd15814, %fd15813;
	add.f64 	%fd15815, %fd15807, %fd15814;
	mul.f64 	%fd2323, %fd15815, 0d40C88B2F704A9409;
	abs.f64 	%fd2324, %fd2323;
	setp.eq.f64 	%p1425, %fd2324, 0d7FF0000000000000;
	@%p1425 bra 	$L__BB0_1607;
	mul.f64 	%fd15816, %fd2323, 0d3FE45F306DC9C883;
	cvt.rni.s32.f64 	%r5147, %fd15816;
	cvt.rn.f64.s32 	%fd15817, %r5147;
	fma.rn.f64 	%fd15818, %fd15817, 0dBFF921FB54442D18, %fd2323;
	fma.rn.f64 	%fd15819, %fd15817, 0dBC91A62633145C00, %fd15818;
	fma.rn.f64 	%fd21798, %fd15817, 0dB97B839A252049C0, %fd15819;
	setp.ltu.f64 	%p1426, %fd2324, 0d41E0000000000000;
	@%p1426 bra 	$L__BB0_1606;
	{ // callseq 356, 0
	.param .b64 param0;
	st.param.f64 	[param0], %fd2323;
	.param .align 16 .b8 retval0[16];
	call.uni (retval0), 
	__internal_trig_reduction_slowpathd, 
	(
	param0
	);
	ld.param.f64 	%fd21798, [retval0];
	ld.param.b32 	%r5147, [retval0+8];
	} // callseq 356
$L__BB0_1606:
	add.s32 	%r5148, %r5147, 1;
	bra.uni 	$L__BB0_1608;
$L__BB0_1607:
	mov.f64 	%fd15821, 0d0000000000000000;
	mul.rn.f64 	%fd21798, %fd2323, %fd15821;
	mov.b32 	%r5148, 1;
$L__BB0_1608:
	setp.eq.f64 	%p1427, %fd2324, 0d7FF0000000000000;
	shl.b32 	%r3835, %r5148, 6;
	cvt.u64.u32 	%rd1436, %r3835;
	and.b64  	%rd1437, %rd1436, 64;
	mov.u64 	%rd1438, __cudart_sin_cos_coeffs;
	add.s64 	%rd1439, %rd1438, %rd1437;
	mul.rn.f64 	%fd15822, %fd21798, %fd21798;
	and.b32  	%r3836, %r5148, 1;
	setp.eq.b32 	%p1428, %r3836, 1;
	selp.f64 	%fd15823, 0dBDA8FF8320FD8164, 0d3DE5DB65F9785EBA, %p1428;
	ld.global.nc.v2.f64 	{%fd15824, %fd15825}, [%rd1439];
	fma.rn.f64 	%fd15826, %fd15823, %fd15822, %fd15824;
	fma.rn.f64 	%fd15827, %fd15826, %fd15822, %fd15825;
	ld.global.nc.v2.f64 	{%fd15828, %fd15829}, [%rd1439+16];
	fma.rn.f64 	%fd15830, %fd15827, %fd15822, %fd15828;
	fma.rn.f64 	%fd15831, %fd15830, %fd15822, %fd15829;
	ld.global.nc.v2.f64 	{%fd15832, %fd15833}, [%rd1439+32];
	fma.rn.f64 	%fd15834, %fd15831, %fd15822, %fd15832;
	fma.rn.f64 	%fd15835, %fd15834, %fd15822, %fd15833;
	fma.rn.f64 	%fd15836, %fd15835, %fd21798, %fd21798;
	fma.rn.f64 	%fd15837, %fd15835, %fd15822, 0d3FF0000000000000;
	selp.f64 	%fd15838, %fd15837, %fd15836, %p1428;
	and.b32  	%r3837, %r5148, 2;
	setp.eq.s32 	%p1429, %r3837, 0;
	mov.f64 	%fd15839, 0d0000000000000000;
	sub.f64 	%fd15840, %fd15839, %fd15838;
	selp.f64 	%fd15841, %fd15838, %fd15840, %p1429;
	add.f64 	%fd2330, %fd2317, %fd15841;
	@%p1427 bra 	$L__BB0_1611;
	mul.f64 	%fd15842, %fd2323, 0d3FE45F306DC9C883;
	cvt.rni.s32.f64 	%r5149, %fd15842;
	cvt.rn.f64.s32 	%fd15843, %r5149;
	fma.rn.f64 	%fd15844, %fd15843, 0dBFF921FB54442D18, %fd2323;
	fma.rn.f64 	%fd15845, %fd15843, 0dBC91A62633145C00, %fd15844;
	fma.rn.f64 	%fd21799, %fd15843, 0dB97B839A252049C0, %fd15845;
	setp.ltu.f64 	%p1430, %fd2324, 0d41E0000000000000;
	@%p1430 bra 	$L__BB0_1612;
	{ // callseq 357, 0
	.param .b64 param0;
	st.param.f64 	[param0], %fd2323;
	.param .align 16 .b8 retval0[16];
	call.uni (retval0), 
	__internal_trig_reduction_slowpathd, 
	(
	param0
	);
	ld.param.f64 	%fd21799, [retval0];
	ld.param.b32 	%r5149, [retval0+8];
	} // callseq 357
	bra.uni 	$L__BB0_1612;
$L__BB0_1611:
	mov.f64 	%fd15847, 0d0000000000000000;
	mul.rn.f64 	%fd21799, %fd2323, %fd15847;
	mov.b32 	%r5149, 0;
$L__BB0_1612:
	shl.b32 	%r3840, %r5149, 6;
	cvt.u64.u32 	%rd1440, %r3840;
	and.b64  	%rd1441, %rd1440, 64;
	add.s64 	%rd1443, %rd1438, %rd1441;
	mul.rn.f64 	%fd15848, %fd21799, %fd21799;
	and.b32  	%r3841, %r5149, 1;
	setp.eq.b32 	%p1431, %r3841, 1;
	selp.f64 	%fd15849, 0dBDA8FF8320FD8164, 0d3DE5DB65F9785EBA, %p1431;
	ld.global.nc.v2.f64 	{%fd15850, %fd15851}, [%rd1443];
	fma.rn.f64 	%fd15852, %fd15849, %fd15848, %fd15850;
	fma.rn.f64 	%fd15853, %fd15852, %fd15848, %fd15851;
	ld.global.nc.v2.f64 	{%fd15854, %fd15855}, [%rd1443+16];
	fma.rn.f64 	%fd15856, %fd15853, %fd15848, %fd15854;
	fma.rn.f64 	%fd15857, %fd15856, %fd15848, %fd15855;
	ld.global.nc.v2.f64 	{%fd15858, %fd15859}, [%rd1443+32];
	fma.rn.f64 	%fd15860, %fd15857, %fd15848, %fd15858;
	fma.rn.f64 	%fd15861, %fd15860, %fd15848, %fd15859;
	fma.rn.f64 	%fd15862, %fd15861, %fd21799, %fd21799;
	fma.rn.f64 	%fd15863, %fd15861, %fd15848, 0d3FF0000000000000;
	selp.f64 	%fd15864, %fd15863, %fd15862, %p1431;
	and.b32  	%r3842, %r5149, 2;
	setp.eq.s32 	%p1432, %r3842, 0;
	mov.f64 	%fd15865, 0d0000000000000000;
	sub.f64 	%fd15866, %fd15865, %fd15864;
	selp.f64 	%fd15867, %fd15864, %fd15866, %p1432;
	add.f64 	%fd2335, %fd2322, %fd15867;
	ld.global.f64 	%fd15868, [%rd2+4296];
	ld.global.f64 	%fd15869, [%rd2+4304];
	ld.global.f64 	%fd15870, [%rd2+4312];
	sub.f64 	%fd15871, %fd15868, %fd1;
	sub.f64 	%fd15872, %fd15869, %fd2;
	sub.f64 	%fd15873, %fd15870, %fd3;
	mul.f64 	%fd15874, %fd15872, %fd15872;
	fma.rn.f64 	%fd15875, %fd15871, %fd15871, %fd15874;
	fma.rn.f64 	%fd15876, %fd15873, %fd15873, %fd15875;
	sqrt.rn.f64 	%fd15877, %fd15876;
	sub.f64 	%fd15878, %fd15868, %fd4;
	sub.f64 	%fd15879, %fd15869, %fd5;
	sub.f64 	%fd15880, %fd15870, %fd6;
	mul.f64 	%fd15881, %fd15879, %fd15879;
	fma.rn.f64 	%fd15882, %fd15878, %fd15878, %fd15881;
	fma.rn.f64 	%fd15883, %fd15880, %fd15880, %fd15882;
	sqrt.rn.f64 	%fd15884, %fd15883;
	add.f64 	%fd15885, %fd15877, %fd15884;
	mul.f64 	%fd2336, %fd15885, 0d40C88B2F704A9409;
	abs.f64 	%fd2337, %fd2336;
	setp.eq.f64 	%p1433, %fd2337, 0d7FF0000000000000;
	@%p1433 bra 	$L__BB0_1616;
	mul.f64 	%fd15886, %fd2336, 0d3FE45F306DC9C883;
	cvt.rni.s32.f64 	%r5150, %fd15886;
	cvt.rn.f64.s32 	%fd15887, %r5150;
	fma.rn.f64 	%fd15888, %fd15887, 0dBFF921FB54442D18, %fd2336;
	fma.rn.f64 	%fd15889, %fd15887, 0dBC91A62633145C00, %fd15888;
	fma.rn.f64 	%fd21801, %fd15887, 0dB97B839A252049C0, %fd15889;
	setp.ltu.f64 	%p1434, %fd2337, 0d41E0000000000000;
	@%p1434 bra 	$L__BB0_1615;
	{ // callseq 358, 0
	.param .b64 param0;
	st.param.f64 	[param0], %fd2336;
	.param .align 16 .b8 retval0[16];
	call.uni (retval0), 
	__internal_trig_reduction_slowpathd, 
	(
	param0
	);
	ld.param.f64 	%fd21801, [retval0];
	ld.param.b32 	%r5150, [retval0+8];
	} // callseq 358
$L__BB0_1615:
	add.s32 	%r5151, %r5150, 1;
	bra.uni 	$L__BB0_1617;
$L__BB0_1616:
	mov.f64 	%fd15891, 0d0000000000000000;
	mul.rn.f64 	%fd21801, %fd2336, %fd15891;
	mov.b32 	%r5151, 1;
$L__BB0_1617:
	setp.eq.f64 	%p1435, %fd2337, 0d7FF0000000000000;
	shl.b32 	%r3845, %r5151, 6;
	cvt.u64.u32 	%rd1444, %r3845;
	and.b64  	%rd1445, %rd1444, 64;
	mov.u64 	%rd1446, __cudart_sin_cos_coeffs;
	add.s64 	%rd1447, %rd1446, %rd1445;
	mul.rn.f64 	%fd15892, %fd21801, %fd21801;
	and.b32  	%r3846, %r5151, 1;
	setp.eq.b32 	%p1436, %r3846, 1;
	selp.f64 	%fd15893, 0dBDA8FF8320FD8164, 0d3DE5DB65F9785EBA, %p1436;
	ld.global.nc.v2.f64 	{%fd15894, %fd15895}, [%rd1447];
	fma.rn.f64 	%fd15896, %fd15893, %fd15892, %fd15894;
	fma.rn.f64 	%fd15897, %fd15896, %fd15892, %fd15895;
	ld.global.nc.v2.f64 	{%fd15898, %fd15899}, [%rd1447+16];
	fma.rn.f64 	%fd15900, %fd15897, %fd15892, %fd15898;
	fma.rn.f64 	%fd15901, %fd15900, %fd15892, %fd15899;
	ld.global.nc.v2.f64 	{%fd15902, %fd15903}, [%rd1447+32];
	fma.rn.f64 	%fd15904, %fd15901, %fd15892, %fd15902;
	fma.rn.f64 	%fd15905, %fd15904, %fd15892, %fd15903;
	fma.rn.f64 	%fd15906, %fd15905, %fd21801, %fd21801;
	fma.rn.f64 	%fd15907, %fd15905, %fd15892, 0d3FF0000000000000;
	selp.f64 	%fd15908, %fd15907, %fd15906, %p1436;
	and.b32  	%r3847, %r5151, 2;
	setp.eq.s32 	%p1437, %r3847, 0;
	mov.f64 	%fd15909, 0d0000000000000000;
	sub.f64 	%fd15910, %fd15909, %fd15908;
	selp.f64 	%fd15911, %fd15908, %fd15910, %p1437;
	add.f64 	%fd2343, %fd2330, %fd15911;
	@%p1435 bra 	$L__BB0_1620;
	mul.f64 	%fd15912, %fd2336, 0d3FE45F306DC9C883;
	cvt.rni.s32.f64 	%r5152, %fd15912;
	cvt.rn.f64.s32 	%fd15913, %r5152;
	fma.rn.f64 	%fd15914, %fd15913, 0dBFF921FB54442D18, %fd2336;
	fma.rn.f64 	%fd15915, %fd15913, 0dBC91A62633145C00, %fd15914;
	fma.rn.f64 	%fd21802, %fd15913, 0dB97B839A252049C0, %fd15915;
	setp.ltu.f64 	%p1438, %fd2337, 0d41E0000000000000;
	@%p1438 bra 	$L__BB0_1621;
	{ // callseq 359, 0
	.param .b64 param0;
	st.param.f64 	[param0], %fd2336;
	.param .align 16 .b8 retval0[16];
	call.uni (retval0), 
	__internal_trig_reduction_slowpathd, 
	(
	param0
	);
	ld.param.f64 	%fd21802, [retval0];
	ld.param.b32 	%r5152, [retval0+8];
	} // callseq 359
	bra.uni 	$L__BB0_1621;
$L__BB0_1620:
	mov.f64 	%fd15917, 0d0000000000000000;
	mul.rn.f64 	%fd21802, %fd2336, %fd15917;
	mov.b32 	%r5152, 0;
$L__BB0_1621:
	shl.b32 	%r3850, %r5152, 6;
	cvt.u64.u32 	%rd1448, %r3850;
	and.b64  	%rd1449, %rd1448, 64;
	add.s64 	%rd1451, %rd1446, %rd1449;
	mul.rn.f64 	%fd15918, %fd21802, %fd21802;
	and.b32  	%r3851, %r5152, 1;
	setp.eq.b32 	%p1439, %r3851, 1;
	selp.f64 	%fd15919, 0dBDA8FF8320FD8164, 0d3DE5DB65F9785EBA, %p1439;
	ld.global.nc.v2.f64 	{%fd15920, %fd15921}, [%rd1451];
	fma.rn.f64 	%fd15922, %fd15919, %fd15918, %fd15920;
	fma.rn.f64 	%fd15923, %fd15922, %fd15918, %fd15921;
	ld.global.nc.v2.f64 	{%fd15924, %fd15925}, [%rd1451+16];
	fma.rn.f64 	%fd15926, %fd15923, %fd15918, %fd15924;
	fma.rn.f64 	%fd15927, %fd15926, %fd15918, %fd15925;
	ld.global.nc.v2.f64 	{%fd15928, %fd15929}, [%rd1451+32];
	fma.rn.f64 	%fd15930, %fd15927, %fd15918, %fd15928;
	fma.rn.f64 	%fd15931, %fd15930, %fd15918, %fd15929;
	fma.rn.f64 	%fd15932, %fd15931, %fd21802, %fd21802;
	fma.rn.f64 	%fd15933, %fd15931, %fd15918, 0d3FF0000000000000;
	selp.f64 	%fd15934, %fd15933, %fd15932, %p1439;
	and.b32  	%r3852, %r5152, 2;
	setp.eq.s32 	%p1440, %r3852, 0;
	mov.f64 	%fd15935, 0d0000000000000000;
	sub.f64 	%fd15936, %fd15935, %fd15934;
	selp.f64 	%fd15937, %fd15934, %fd15936, %p1440;
	add.f64 	%fd2348, %fd2335, %fd15937;
	ld.global.f64 	%fd15938, [%rd2+4320];
	ld.global.f64 	%fd15939, [%rd2+4328];
	ld.global.f64 	%fd15940, [%rd2+4336];
	sub.f64 	%fd15941, %fd15938, %fd1;
	sub.f64 	%fd15942, %fd15939, %fd2;
	sub.f64 	%fd15943, %fd15940, %fd3;
	mul.f64 	%fd15944, %fd15942, %fd15942;
	fma.rn.f64 	%fd15945, %fd15941, %fd15941, %fd15944;
	fma.rn.f64 	%fd15946, %fd15943, %fd15943, %fd15945;
	sqrt.rn.f64 	%fd15947, %fd15946;
	sub.f64 	%fd15948, %fd15938, %fd4;
	sub.f64 	%fd15949, %fd15939, %fd5;
	sub.f64 	%fd15950, %fd15940, %fd6;
	mul.f64 	%fd15951, %fd15949, %fd15949;
	fma.rn.f64 	%fd15952, %fd15948, %fd15948, %fd15951;
	fma.rn.f64 	%fd15953, %fd15950, %fd15950, %fd15952;
	sqrt.rn.f64 	%fd15954, %fd15953;
	add.f64 	%fd15955, %fd15947, %fd15954;
	mul.f64 	%fd2349, %fd15955, 0d40C88B2F704A9409;
	abs.f64 	%fd2350, %fd2349;
	setp.eq.f64 	%p1441, %fd2350, 0d7FF0000000000000;
	@%p1441 bra 	$L__BB0_1625;
	mul.f64 	%fd15956, %fd2349, 0d3FE45F306DC9C883;
	cvt.rni.s32.f64 	%r5153, %fd15956;
	cvt.rn.f64.s32 	%fd15957, %r5153;
	fma.rn.f64 	%fd15958, %fd15957, 0dBFF921FB54442D18, %fd2349;
	fma.rn.f64 	%fd15959, %fd15957, 0dBC91A62633145C00, %fd15958;
	fma.rn.f64 	%fd21804, %fd15957, 0dB97B839A252049C0, %fd15959;
	setp.ltu.f64 	%p1442, %fd2350, 0d41E0000000000000;
	@%p1442 bra 	$L__BB0_1624;
	{ // callseq 360, 0
	.param .b64 param0;
	st.param.f64 	[param0], %fd2349;
	.param .align 16 .b8 retval0[16];
	call.uni (retval0), 
	__internal_trig_reduction_slowpathd, 
	(
	param0
	);
	ld.param.f64 	%fd21804, [retval0];
	ld.param.b32 	%r5153, [retval0+8];
	} // callseq 360
$L__BB0_1624:
	add.s32 	%r5154, %r5153, 1;
	bra.uni 	$L__BB0_1626;
$L__BB0_1625:
	mov.f64 	%fd15961, 0d0000000000000000;
	mul.rn.f64 	%fd21804, %fd2349, %fd15961;
	mov.b32 	%r5154, 1;
$L__BB0_1626:
	setp.eq.f64 	%p1443, %fd2350, 0d7FF0000000000000;
	shl.b32 	%r3855, %r5154, 6;
	cvt.u64.u32 	%rd1452, %r3855;
	and.b64  	%rd1453, %rd1452, 64;
	mov.u64 	%rd1454, __cudart_sin_cos_coeffs;
	add.s64 	%rd1455, %rd1454, %rd1453;
	mul.rn.f64 	%fd15962, %fd21804, %fd21804;
	and.b32  	%r3856, %r5154, 1;
	setp.eq.b32 	%p1444, %r3856, 1;
	selp.f64 	%fd15963, 0dBDA8FF8320FD8164, 0d3DE5DB65F9785EBA, %p1444;
	ld.global.nc.v2.f64 	{%fd15964, %fd15965}, [%rd1455];
	fma.rn.f64 	%fd15966, %fd15963, %fd15962, %fd15964;
	fma.rn.f64 	%fd15967, %fd15966, %fd15962, %fd15965;
	ld.global.nc.v2.f64 	{%fd15968, %fd15969}, [%rd1455+16];
	fma.rn.f64 	%fd15970, %fd15967, %fd15962, %fd15968;
	fma.rn.f64 	%fd15971, %fd15970, %fd15962, %fd15969;
	ld.global.nc.v2.f64 	{%fd15972, %fd15973}, [%rd1455+32];
	fma.rn.f64 	%fd15974, %fd15971, %fd15962, %fd15972;
	fma.rn.f64 	%fd15975, %fd15974, %fd15962, %fd15973;
	fma.rn.f64 	%fd15976, %fd15975, %fd21804, %fd21804;
	fma.rn.f64 	%fd15977, %fd15975, %fd15962, 0d3FF0000000000000;
	selp.f64 	%fd15978, %fd15977, %fd15976, %p1444;
	and.b32  	%r3857, %r5154, 2;
	setp.eq.s32 	%p1445, %r3857, 0;
	mov.f64 	%fd15979, 0d0000000000000000;
	sub.f64 	%fd15980, %fd15979, %fd15978;
	selp.f64 	%fd15981, %fd15978, %fd15980, %p1445;
	add.f64 	%fd2356, %fd2343, %fd15981;
	@%p1443 bra 	$L__BB0_1629;
	mul.f64 	%fd15982, %fd2349, 0d3FE45F306DC9C883;
	cvt.rni.s32.f64 	%r5155, %fd15982;
	cvt.rn.f64.s32 	%fd15983, %r5155;
	fma.rn.f64 	%fd15984, %fd15983, 0dBFF921FB54442D18, %fd2349;
	fma.rn.f64 	%fd15985, %fd15983, 0dBC91A62633145C00, %fd15984;
	fma.rn.f64 	%fd21805, %fd15983, 0dB97B839A252049C0, %fd15985;
	setp.ltu.f64 	%p1446, %fd2350, 0d41E0000000000000;
	@%p1446 bra 	$L__BB0_1630;
	{ // callseq 361, 0
	.param .b64 param0;
	st.param.f64 	[param0], %fd2349;
	.param .align 16 .b8 retval0[16];
	call.uni (retval0), 
	__internal_trig_reduction_slowpathd, 
	(
	param0
	);
	ld.param.f64 	%fd21805, [retval0];
	ld.param.b32 	%r5155, [retval0+8];
	} // callseq 361
	bra.uni 	$L__BB0_1630;
$L__BB0_1629:
	mov.f64 	%fd15987, 0d0000000000000000;
	mul.rn.f64 	%fd21805, %fd2349, %fd15987;
	mov.b32 	%r5155, 0;
$L__BB0_1630:
	shl.b32 	%r3860, %r5155, 6;
	cvt.u64.u32 	%rd1456, %r3860;
	and.b64  	%rd1457, %rd1456, 64;
	add.s64 	%rd1459, %rd1454, %rd1457;
	mul.rn.f64 	%fd15988, %fd21805, %fd21805;
	and.b32  	%r3861, %r5155, 1;
	setp.eq.b32 	%p1447, %r3861, 1;
	selp.f64 	%fd15989, 0dBDA8FF8320FD8164, 0d3DE5DB65F9785EBA, %p1447;
	ld.global.nc.v2.f64 	{%fd15990, %fd15991}, [%rd1459];
	fma.rn.f64 	%fd15992, %fd15989, %fd15988, %fd15990;
	fma.rn.f64 	%fd15993, %fd15992, %fd15988, %fd15991;
	ld.global.nc.v2.f64 	{%fd15994, %fd15995}, [%rd1459+16];
	fma.rn.f64 	%fd15996, %fd15993, %fd15988, %fd15994;
	fma.rn.f64 	%fd15997, %fd15996, %fd15988, %fd15995;
	ld.global.nc.v2.f64 	{%fd15998, %fd15999}, [%rd1459+32];
	fma.rn.f64 	%fd16000, %fd15997, %fd15988, %fd15998;
	fma.rn.f64 	%fd16001, %fd16000, %fd15988, %fd15999;
	fma.rn.f64 	%fd16002, %fd16001, %fd21805, %fd21805;
	fma.rn.f64 	%fd16003, %fd16001, %fd15988, 0d3FF0000000000000;
	selp.f64 	%fd16004, %fd16003, %fd16002, %p1447;
	and.b32  	%r3862, %r5155, 2;
	setp.eq.s32 	%p1448, %r3862, 0;
	mov.f64 	%fd16005, 0d0000000000000000;
	sub.f64 	%fd16006, %fd16005, %fd16004;
	selp.f64 	%fd16007, %fd16004, %fd16006, %p1448;
	add.f64 	%fd2361, %fd2348, %fd16007;
	ld.global.f64 	%fd16008, [%rd2+4344];
	ld.global.f64 	%fd16009, [%rd2+4352];
	ld.global.f64 	%fd16010, [%rd2+4360];
	sub.f64 	%fd16011, %fd16008, %fd1;
	sub.f64 	%fd16012, %fd16009, %fd2;
	sub.f64 	%fd16013, %fd16010, %fd3;
	mul.f64 	%fd16014, %fd16012, %fd16012;
	fma.rn.f64 	%fd16015, %fd16011, %fd16011, %fd16014;
	fma.rn.f64 	%fd16016, %fd16013, %fd16013, %fd16015;
	sqrt.rn.f64 	%fd16017, %fd16016;
	sub.f64 	%fd16018, %fd16008, %fd4;
	sub.f64 	%fd16019, %fd16009, %fd5;
	sub.f64 	%fd16020, %fd16010, %fd6;
	mul.f64 	%fd16021, %fd16019, %fd16019;
	fma.rn.f64 	%fd16022, %fd16018, %fd16018, %fd16021;
	fma.rn.f64 	%fd16023, %fd16020, %fd16020, %fd16022;
	sqrt.rn.f64 	%fd16024, %fd16023;
	add.f64 	%fd16025, %fd16017, %fd16024;
	mul.f64 	%fd2362, %fd16025, 0d40C88B2F704A9409;
	abs.f64 	%fd2363, %fd2362;
	setp.eq.f64 	%p1449, %fd2363, 0d7FF0000000000000;
	@%p1449 bra 	$L__BB0_1634;
	mul.f64 	%fd16026, %fd2362, 0d3FE45F306DC9C883;
	cvt.rni.s32.f64 	%r5156, %fd16026;
	cvt.rn.f64.s32 	%fd16027, %r5156;
	fma.rn.f64 	%fd16028, %fd16027, 0dBFF921FB54442D18, %fd2362;
	fma.rn.f64 	%fd16029, %fd16027, 0dBC91A62633145C00, %fd16028;
	fma.rn.f64 	%fd21807, %fd16027, 0dB97B839A252049C0, %fd16029;
	setp.ltu.f64 	%p1450, %fd2363, 0d41E0000000000000;
	@%p1450 bra 	$L__BB0_1633;
	{ // callseq 362, 0
	.param .b64 param0;
	st.param.f64 	[param0], %fd2362;
	.param .align 16 .b8 retval0[16];
	call.uni (retval0), 
	__internal_trig_reduction_slowpathd, 
	(
	param0
	);
	ld.param.f64 	%fd21807, [retval0];
	ld.param.b32 	%r5156, [retval0+8];
	} // callseq 362
$L__BB0_1633:
	add.s32 	%r5157, %r5156, 1;
	bra.uni 	$L__BB0_1635;
$L__BB0_1634:
	mov.f64 	%fd16031, 0d0000000000000000;
	mul.rn.f64 	%fd21807, %fd2362, %fd16031;
	mov.b32 	%r5157, 1;
$L__BB0_1635:
	setp.eq.f64 	%p1451, %fd2363, 0d7FF0000000000000;
	shl.b32 	%r3865, %r5157, 6;
	cvt.u64.u32 	%rd1460, %r3865;
	and.b64  	%rd1461, %rd1460, 64;
	mov.u64 	%rd1462, __cudart_sin_cos_coeffs;
	add.s64 	%rd1463, %rd1462, %rd1461;
	mul.rn.f64 	%fd16032, %fd21807, %fd21807;
	and.b32  	%r3866, %r5157, 1;
	setp.eq.b32 	%p1452, %r3866, 1;
	selp.f64 	%fd16033, 0dBDA8FF8320FD8164, 0d3DE5DB65F9785EBA, %p1452;
	ld.global.nc.v2.f64 	{%fd16034, %fd16035}, [%rd1463];
	fma.rn.f64 	%fd16036, %fd16033, %fd16032, %fd16034;
	fma.rn.f64 	%fd16037, %fd16036, %fd16032, %fd16035;
	ld.global.nc.v2.f64 	{%fd16038, %fd16039}, [%rd1463+16];
	fma.rn.f64 	%fd16040, %fd16037, %fd16032, %fd16038;
	fma.rn.f64 	%fd16041, %fd16040, %fd16032, %fd16039;
	ld.global.nc.v2.f64 	{%fd16042, %fd16043}, [%rd1463+32];
	fma.rn.f64 	%fd16044, %fd16041, %fd16032, %fd16042;
	fma.rn.f64 	%fd16045, %fd16044, %fd16032, %fd16043;
	fma.rn.f64 	%fd16046, %fd16045, %fd21807, %fd21807;
	fma.rn.f64 	%fd16047, %fd16045, %fd16032, 0d3FF0000000000000;
	selp.f64 	%fd16048, %fd16047, %fd16046, %p1452;
	and.b32  	%r3867, %r5157, 2;
	setp.eq.s32 	%p1453, %r3867, 0;
	mov.f64 	%fd16049, 0d0000000000000000;
	sub.f64 	%fd16050, %fd16049, %fd16048;
	selp.f64 	%fd16051, %fd16048, %fd16050, %p1453;
	add.f64 	%fd2369, %fd2356, %fd16051;
	@%p1451 bra 	$L__BB0_1638;
	mul.f64 	%fd16052, %fd2362, 0d3FE45F306DC9C883;
	cvt.rni.s32.f64 	%r5158, %fd16052;
	cvt.rn.f64.s32 	%fd16053, %r5158;
	fma.rn.f64 	%fd16054, %fd16053, 0dBFF921FB54442D18, %fd2362;
	fma.rn.f64 	%fd16055, %fd16053, 0dBC91A62633145C00, %fd16054;
	fma.rn.f64 	%fd21808, %fd16053, 0dB97B839A252049C0, %fd16055;
	setp.ltu.f64 	%p1454, %fd2363, 0d41E0000000000000;
	@%p1454 bra 	$L__BB0_1639;
	{ // callseq 363, 0
	.param .b64 param0;
	st.param.f64 	[param0], %fd2362;
	.param .align 16 .b8 retval0[16];
	call.uni (retval0), 
	__internal_trig_reduction_slowpathd, 
	(
	param0
	);
	ld.param.f64 	%fd21808, [retval0];
	ld.param.b32 	%r5158, [retval0+8];
	} // callseq 363
	bra.uni 	$L__BB0_1639;
$L__BB0_1638:
	mov.f64 	%fd16057, 0d0000000000000000;
	mul.rn.f64 	%fd21808, %fd2362, %fd16057;
	mov.b32 	%r5158, 0;
$L__BB0_1639:
	shl.b32 	%r3870, %r5158, 6;
	cvt.u64.u32 	%rd1464, %r3870;
	and.b64  	%rd1465, %rd1464, 64;
	add.s64 	%rd1467, %rd1462, %rd1465;
	mul.rn.f64 	%fd16058, %fd21808, %fd21808;
	and.b32  	%r3871, %r5158, 1;
	setp.eq.b32 	%p1455, %r3871, 1;
	selp.f64 	%fd16059, 0dBDA8FF8320FD8164, 0d3DE5DB65F9785EBA, %p1455;
	ld.global.nc.v2.f64 	{%fd16060, %fd16061}, [%rd1467];
	fma.rn.f64 	%fd16062, %fd16059, %fd16058, %fd16060;
	fma.rn.f64 	%fd16063, %fd16062, %fd16058, %fd16061;
	ld.global.nc.v2.f64 	{%fd16064, %fd16065}, [%rd1467+16];
	fma.rn.f64 	%fd16066, %fd16063, %fd16058, %fd16064;
	fma.rn.f64 	%fd16067, %fd16066, %fd16058, %fd16065;
	ld.global.nc.v2.f64 	{%fd16068, %fd16069}, [%rd1467+32];
	fma.rn.f64 	%fd16070, %fd16067, %fd16058, %fd16068;
	fma.rn.f64 	%fd16071, %fd16070, %fd16058, %fd16069;
	fma.rn.f64 	%fd16072, %fd16071, %fd21808, %fd21808;
	fma.rn.f64 	%fd16073, %fd16071, %fd16058, 0d3FF0000000000000;
	selp.f64 	%fd16074, %fd16073, %fd16072, %p1455;
	and.b32  	%r3872, %r5158, 2;
	setp.eq.s32 	%p1456, %r3872, 0;
	mov.f64 	%fd16075, 0d0000000000000000;
	sub.f64 	%fd16076, %fd16075, %fd16074;
	selp.f64 	%fd16077, %fd16074, %fd16076, %p1456;
	add.f64 	%fd2374, %fd2361, %fd16077;
	ld.global.f64 	%fd16078, [%rd2+4368];
	ld.global.f64 	%fd16079, [%rd2+4376];
	ld.global.f64 	%fd16080, [%rd2+4384];
	sub.f64 	%fd16081, %fd16078, %fd1;
	sub.f64 	%fd16082, %fd16079, %fd2;
	sub.f64 	%fd16083, %fd16080, %fd3;
	mul.f64 	%fd16084, %fd16082, %fd16082;
	fma.rn.f64 	%fd16085, %fd16081, %fd16081, %fd16084;
	fma.rn.f64 	%fd16086, %fd16083, %fd16083, %fd16085;
	sqrt.rn.f64 	%fd16087, %fd16086;
	sub.f64 	%fd16088, %fd16078, %fd4;
	sub.f64 	%fd16089, %fd16079, %fd5;
	sub.f64 	%fd16090, %fd16080, %fd6;
	mul.f64 	%fd16091, %fd16089, %fd16089;
	fma.rn.f64 	%fd16092, %fd16088, %fd16088, %fd16091;
	fma.rn.f64 	%fd16093, %fd16090, %fd16090, %fd16092;
	sqrt.rn.f64 	%fd16094, %fd16093;
	add.f64 	%fd16095, %fd16087, %fd16094;
	mul.f64 	%fd2375, %fd16095, 0d40C88B2F704A9409;
	abs.f64 	%fd2376, %fd2375;
	setp.eq.f64 	%p1457, %fd2376, 0d7FF0000000000000;
	@%p1457 bra 	$L__BB0_1643;
	mul.f64 	%fd16096, %fd2375, 0d3FE45F306DC9C883;
	cvt.rni.s32.f64 	%r5159, %fd16096;
	cvt.rn.f64.s32 	%fd16097, %r5159;
	fma.rn.f64 	%fd16098, %fd16097, 0dBFF921FB54442D18, %fd2375;
	fma.rn.f64 	%fd16099, %fd16097, 0dBC91A62633145C00, %fd16098;
	fma.rn.f64 	%fd21810, %fd16097, 0dB97B839A252049C0, %fd16099;
	setp.ltu.f64 	%p1458, %fd2376, 0d41E0000000000000;
	@%p1458 bra 	$L__BB0_1642;
	{ // callseq 364, 0
	.param .b64 param0;
	st.param.f64 	[param0], %fd2375;
	.param .align 16 .b8 retval0[16];
	call.uni (retval0), 
	__internal_trig_reduction_slowpathd, 
	(
	param0
	);
	ld.param.f64 	%fd21810, [retval0];
	ld.param.b32 	%r5159, [retval0+8];
	} // callseq 364
$L__BB0_1642:
	add.s32 	%r5160, %r5159, 1;
	bra.uni 	$L__BB0_1644;
$L__BB0_1643:
	mov.f64 	%fd16101, 0d0000000000000000;
	mul.rn.f64 	%fd21810, %fd2375, %fd16101;
	mov.b32 	%r5160, 1;
$L__BB0_1644:
	setp.eq.f64 	%p1459, %fd2376, 0d7FF0000000000000;
	shl.b32 	%r3875, %r5160, 6;
	cvt.u64.u32 	%rd1468, %r3875;
	and.b64  	%rd1469, %rd1468, 64;
	mov.u64 	%rd1470, __cudart_sin_cos_coeffs;
	add.s64 	%rd1471, %rd1470, %rd1469;
	mul.rn.f64 	%fd16102, %fd21810, %fd21810;
	and.b32  	%r3876, %r5160, 1;
	setp.eq.b32 	%p1460, %r3876, 1;
	selp.f64 	%fd16103, 0dBDA8FF8320FD8164, 0d3DE5DB65F9785EBA, %p1460;
	ld.global.nc.v2.f64 	{%fd16104, %fd16105}, [%rd1471];
	fma.rn.f64 	%fd16106, %fd16103, %fd16102, %fd16104;
	fma.rn.f64 	%fd16107, %fd16106, %fd16102, %fd16105;
	ld.global.nc.v2.f64 	{%fd16108, %fd16109}, [%rd1471+16];
	fma.rn.f64 	%fd16110, %fd16107, %fd16102, %fd16108;
	fma.rn.f64 	%fd16111, %fd16110, %fd16102, %fd16109;
	ld.global.nc.v2.f64 	{%fd16112, %fd16113}, [%rd1471+32];
	fma.rn.f64 	%fd16114, %fd16111, %fd16102, %fd16112;
	fma.rn.f64 	%fd16115, %fd16114, %fd16102, %fd16113;
	fma.rn.f64 	%fd16116, %fd16115, %fd21810, %fd21810;
	fma.rn.f64 	%fd16117, %fd16115, %fd16102, 0d3FF0000000000000;
	selp.f64 	%fd16118, %fd16117, %fd16116, %p1460;
	and.b32  	%r3877, %r5160, 2;
	setp.eq.s32 	%p1461, %r3877, 0;
	mov.f64 	%fd16119, 0d0000000000000000;
	sub.f64 	%fd16120, %fd16119, %fd16118;
	selp.f64 	%fd16121, %fd16118, %fd16120, %p1461;
	add.f64 	%fd2382, %fd2369, %fd16121;
	@%p1459 bra 	$L__BB0_1647;
	mul.f64 	%fd16122, %fd2375, 0d3FE45F306DC9C883;
	cvt.rni.s32.f64 	%r5161, %fd16122;
	cvt.rn.f64.s32 	%fd16123, %r5161;
	fma.rn.f64 	%fd16124, %fd16123, 0dBFF921FB54442D18, %fd2375;
	fma.rn.f64 	%fd16125, %fd16123, 0dBC91A62633145C00, %fd16124;
	fma.rn.f64 	%fd21811, %fd16123, 0dB97B839A252049C0, %fd16125;
	setp.ltu.f64 	%p1462, %fd2376, 0d41E0000000000000;
	@%p1462 bra 	$L__BB0_1648;
	{ // callseq 365, 0
	.param .b64 param0;
	st.param.f64 	[param0], %fd2375;
	.param .align 16 .b8 retval0[16];
	call.uni (retval0), 
	__internal_trig_reduction_slowpathd, 
	(
	param0
	);
	ld.param.f64 	%fd21811, [retval0];
	ld.param.b32 	%r5161, [retval0+8];
	} // callseq 365
	bra.uni 	$L__BB0_1648;
$L__BB0_1647:
	mov.f64 	%fd16127, 0d0000000000000000;
	mul.rn.f64 	%fd21811, %fd2375, %fd16127;
	mov.b32 	%r5161, 0;
$L__BB0_1648:
	shl.b32 	%r3880, %r5161, 6;
	cvt.u64.u32 	%rd1472, %r3880;
	and.b64  	%rd1473, %rd1472, 64;
	add.s64 	%rd1475, %rd1470, %rd1473;
	mul.rn.f64 	%fd16128, %fd21811, %fd21811;
	and.b32  	%r3881, %r5161, 1;
	setp.eq.b32 	%p1463, %r3881, 1;
	selp.f64 	%fd16129, 0dBDA8FF8320FD8164, 0d3DE5DB65F9785EBA, %p1463;
	ld.global.nc.v2.f64 	{%fd16130, %fd16131}, [%rd1475];
	fma.rn.f64 	%fd16132, %fd16129, %fd16128, %fd16130;
	fma.rn.f64 	%fd16133, %fd16132, %fd16128, %fd16131;
	ld.global.nc.v2.f64 	{%fd16134, %fd16135}, [%rd1475+16];
	fma.rn.f64 	%fd16136, %fd16133, %fd16128, %fd16134;
	fma.rn.f64 	%fd16137, %fd16136, %fd16128, %fd16135;
	ld.global.nc.v2.f64 	{%fd16138, %fd16139}, [%rd1475+32];
	fma.rn.f64 	%fd16140, %fd16137, %fd16128, %fd16138;
	fma.rn.f64 	%fd16141, %fd16140, %fd16128, %fd16139;
	fma.rn.f64 	%fd16142, %fd16141, %fd21811, %fd21811;
	fma.rn.f64 	%fd16143, %fd16141, %fd16128, 0d3FF0000000000000;
	selp.f64 	%fd16144, %fd16143, %fd16142, %p1463;
	and.b32  	%r3882, %r5161, 2;
	setp.eq.s32 	%p1464, %r3882, 0;
	mov.f64 	%fd16145, 0d0000000000000000;
	sub.f64 	%fd16146, %fd16145, %fd16144;
	selp.f64 	%fd16147, %fd16144, %fd16146, %p1464;
	add.f64 	%fd2387, %fd2374, %fd16147;
	ld.global.f64 	%fd16148, [%rd2+4392];
	ld.global.f64 	%fd16149, [%rd2+4400];
	ld.global.f64 	%fd16150, [%rd2+4408];
	sub.f64 	%fd16151, %fd16148, %fd1;
	sub.f64 	%fd16152, %fd16149, %fd2;
	sub.f64 	%fd16153, %fd16150, %fd3;
	mul.f64 	%fd16154, %fd16152, %fd16152;
	fma.rn.f64 	%fd16155, %fd16151, %fd16151, %fd16154;
	fma.rn.f64 	%fd16156, %fd16153, %fd16153, %fd16155;
	sqrt.rn.f64 	%fd16157, %fd16156;
	sub.f64 	%fd16158, %fd16148, %fd4;
	sub.f64 	%fd16159, %fd16149, %fd5;
	sub.f64 	%fd16160, %fd16150, %fd6;
	mul.f64 	%fd16161, %fd16159, %fd16159;
	fma.rn.f64 	%fd16162, %fd16158, %fd16158, %fd16161;
	fma.rn.f64 	%fd16163, %fd16160, %fd16160, %fd16162;
	sqrt.rn.f64 	%fd16164, %fd16163;
	add.f64 	%fd16165, %fd16157, %fd16164;
	mul.f64 	%fd2388, %fd16165, 0d40C88B2F704A9409;
	abs.f64 	%fd2389, %fd2388;
	setp.eq.f64 	%p1465, %fd2389, 0d7FF0000000000000;
	@%p1465 bra 	$L__BB0_1652;
	mul.f64 	%fd16166, %fd2388, 0d3FE45F306DC9C883;
	cvt.rni.s32.f64 	%r5162, %fd16166;
	cvt.rn.f64.s32 	%fd16167, %r5162;
	fma.rn.f64 	%fd16168, %fd16167, 0dBFF921FB54442D18, %fd2388;
	fma.rn.f64 	%fd16169, %fd16167, 0dBC91A62633145C00, %fd16168;
	fma.rn.f64 	%fd21813, %fd16167, 0dB97B839A252049C0, %fd16169;
	setp.ltu.f64 	%p1466, %fd2389, 0d41E0000000000000;
	@%p1466 bra 	$L__BB0_1651;
	{ // callseq 366, 0
	.param .b64 param0;
	st.param.f64 	[param0], %fd2388;
	.param .align 16 .b8 retval0[16];
	call.uni (retval0), 
	__internal_trig_reduction_slowpathd, 
	(
	param0
	);
	ld.param.f64 	%fd21813, [retval0];
	ld.param.b32 	%r5162, [retval0+8];
	} // callseq 366
$L__BB0_1651:
	add.s32 	%r5163, %r5162, 1;
	bra.uni 	$L__BB0_1653;
$L__BB0_1652:
	mov.f64 	%fd16171, 0d0000000000000000;
	mul.rn.f64 	%fd21813, %fd2388, %fd16171;
	mov.b32 	%r5163, 1;
$L__BB0_1653:
	setp.eq.f64 	%p1467, %fd2389, 0d7FF0000000000000;
	shl.b32 	%r3885, %r5163, 6;
	cvt.u64.u32 	%rd1476, %r3885;
	and.b64  	%rd1477, %rd1476, 64;
	mov.u64 	%rd1478, __cudart_sin_cos_coeffs;
	add.s64 	%rd1479, %rd1478, %rd1477;
	mul.rn.f64 	%fd16172, %fd21813, %fd21813;
	and.b32  	%r3886, %r5163, 1;
	setp.eq.b32 	%p1468, %r3886, 1;
	selp.f64 	%fd16173, 0dBDA8FF8320FD8164, 0d3DE5DB65F9785EBA, %p1468;
	ld.global.nc.v2.f64 	{%fd16174, %fd16175}, [%rd1479];
	fma.rn.f64 	%fd16176, %fd16173, %fd16172, %fd16174;
	fma.rn.f64 	%fd16177, %fd16176, %fd16172, %fd16175;
	ld.global.nc.v2.f64 	{%fd16178, %fd16179}, [%rd1479+16];
	fma.rn.f64 	%fd16180, %fd16177, %fd16172, %fd16178;
	fma.rn.f64 	%fd16181, %fd16180, %fd16172, %fd16179;
	ld.global.nc.v2.f64 	{%fd16182, %fd16183}, [%rd1479+32];
	fma.rn.f64 	%fd16184, %fd16181, %fd16172, %fd16182;
	fma.rn.f64 	%fd16185, %fd16184, %fd16172, %fd16183;
	fma.rn.f64 	%fd16186, %fd16185, %fd21813, %fd21813;
	fma.rn.f64 	%fd16187, %fd16185, %fd16172, 0d3FF0000000000000;
	selp.f64 	%fd16188, %fd16187, %fd16186, %p1468;
	and.b32  	%r3887, %r5163, 2;
	setp.eq.s32 	%p1469, %r3887, 0;
	mov.f64 	%fd16189, 0d0000000000000000;
	sub.f64 	%fd16190, %fd16189, %fd16188;
	selp.f64 	%fd16191, %fd16188, %fd16190, %p1469;
	add.f64 	%fd2395, %fd2382, %fd16191;
	@%p1467 bra 	$L__BB0_1656;
	mul.f64 	%fd16192, %fd2388, 0d3FE45F306DC9C883;
	cvt.rni.s32.f64 	%r5164, %fd16192;
	cvt.rn.f64.s32 	%fd16193, %r5164;
	fma.rn.f64 	%fd16194, %fd16193, 0dBFF921FB54442D18, %fd2388;
	fma.rn.f64 	%fd16195, %fd16193, 0dBC91A62633145C00, %fd16194;
	fma.rn.f64 	%fd21814, %fd16193, 0dB97B839A252049C0, %fd16195;
	setp.ltu.f64 	%p1470, %fd2389, 0d41E0000000000000;
	@%p1470 bra 	$L__BB0_1657;
	{ // callseq 367, 0
	.param .b64 param0;
	st.param.f64 	[param0], %fd2388;
	.param .align 16 .b8 retval0[16];
	call.uni (retval0), 
	__internal_trig_reduction_slowpathd, 
	(
	param0
	);
	ld.param.f64 	%fd21814, [retval0];
	ld.param.b32 	%r5164, [retval0+8];
	} // callseq 367
	bra.uni 	$L__BB0_1657;
$L__BB0_1656:
	mov.f64 	%fd16197, 0d0000000000000000;
	mul.rn.f64 	%fd21814, %fd2388, %fd16197;
	mov.b32 	%r5164, 0;
$L__BB0_1657:
	shl.b32 	%r3890, %r5164, 6;
	cvt.u64.u32 	%rd1480, %r3890;
	and.b64  	%rd1481, %rd1480, 64;
	add.s64 	%rd1483, %rd1478, %rd1481;
	mul.rn.f64 	%fd16198, %fd21814, %fd21814;
	and.b32  	%r3891, %r5164, 1;
	setp.eq.b32 	%p1471, %r3891, 1;
	selp.f64 	%fd16199, 0dBDA8FF8320FD8164, 0d3DE5DB65F9785EBA, %p1471;
	ld.global.nc.v2.f64 	{%fd16200, %fd16201}, [%rd1483];
	fma.rn.f64 	%fd16202, %fd16199, %fd16198, %fd16200;
	fma.rn.f64 	%fd16203, %fd16202, %fd16198, %fd16201;
	ld.global.nc.v2.f64 	{%fd16204, %fd16205}, [%rd1483+16];
	fma.rn.f64 	%fd16206, %fd16203, %fd16198, %fd16204;
	fma.rn.f64 	%fd16207, %fd16206, %fd16198, %fd16205;
	ld.global.nc.v2.f64 	{%fd16208, %fd16209}, [%rd1483+32];
	fma.rn.f64 	%fd16210, %fd16207, %fd16198, %fd16208;
	fma.rn.f64 	%fd16211, %fd16210, %fd16198, %fd16209;
	fma.rn.f64 	%fd16212, %fd16211, %fd21814, %fd21814;
	fma.rn.f64 	%fd16213, %fd16211, %fd16198, 0d3FF0000000000000;
	selp.f64 	%fd16214, %fd16213, %fd16212, %p1471;
	and.b32  	%r3892, %r5164, 2;
	setp.eq.s32 	%p1472, %r3892, 0;
	mov.f64 	%fd16215, 0d0000000000000000;
	sub.f64 	%fd16216, %fd16215, %fd16214;
	selp.f64 	%fd16217, %fd16214, %fd16216, %p1472;
	add.f64 	%fd2400, %fd2387, %fd16217;
	ld.global.f64 	%fd16218, [%rd2+4416];
	ld.global.f64 	%fd16219, [%rd2+4424];
	ld.global.f64 	%fd16220, [%rd2+4432];
	sub.f64 	%fd16221, %fd16218, %fd1;
	sub.f64 	%fd16222, %fd16219, %fd2;
	sub.f64 	%fd16223, %fd16220, %fd3;
	mul.f64 	%fd16224, %fd16222, %fd16222;
	fma.rn.f64 	%fd16225, %fd16221, %fd16221, %fd16224;
	fma.rn.f64 	%fd16226, %fd16223, %fd16223, %fd16225;
	sqrt.rn.f64 	%fd16227, %fd16226;
	sub.f64 	%fd16228, %fd16218, %fd4;
	sub.f64 	%fd16229, %fd16219, %fd5;
	sub.f64 	%fd16230, %fd16220, %fd6;
	mul.f64 	%fd16231, %fd16229, %fd16229;
	fma.rn.f64 	%fd16232, %fd16228, %fd16228, %fd16231;
	fma.rn.f64 	%fd16233, %fd16230, %fd16230, %fd16232;
	sqrt.rn.f64 	%fd16234, %fd16233;
	add.f64 	%fd16235, %fd16227, %fd16234;
	mul.f64 	%fd2401, %fd16235, 0d40C88B2F704A9409;
	abs.f64 	%fd2402, %fd2401;
	setp.eq.f64 	%p1473, %fd2402, 0d7FF0000000000000;
	@%p1473 bra 	$L__BB0_1661;
	mul.f64 	%fd16236, %fd2401, 0d3FE45F306DC9C883;
	cvt.rni.s32.f64 	%r5165, %fd16236;
	cvt.rn.f64.s32 	%fd16237, %r5165;
	fma.rn.f64 	%fd16238, %fd16237, 0dBFF921FB54442D18, %fd2401;
	fma.rn.f64 	%fd16239, %fd16237, 0dBC91A62633145C00, %fd16238;
	fma.rn.f64 	%fd21816, %fd16237, 0dB97B839A252049C0, %fd16239;
	setp.ltu.f64 	%p1474, %fd2402, 0d41E0000000000000;
	@%p1474 bra 	$L__BB0_1660;
	{ // callseq 368, 0
	.param .b64 param0;
	st.param.f64 	[param0], %fd2401;
	.param .align 16 .b8 retval0[16];
	call.uni (retval0), 
	__internal_trig_reduction_slowpathd, 
	(
	param0
	);
	ld.param.f64 	%fd21816, [retval0];
	ld.param.b32 	%r5165, [retval0+8];
	} // callseq 368
$L__BB0_1660:
	add.s32 	%r5166, %r5165, 1;
	bra.uni 	$L__BB0_1662;
$L__BB0_1661:
	mov.f64 	%fd16241, 0d0000000000000000;
	mul.rn.f64 	%fd21816, %fd2401, %fd16241;
	mov.b32 	%r5166, 1;
$L__BB0_1662:
	setp.eq.f64 	%p1475, %fd2402, 0d7FF0000000000000;
	shl.b32 	%r3895, %r5166, 6;
	cvt.u64.u32 	%rd1484, %r3895;
	and.b64  	%rd1485, %rd1484, 64;
	mov.u64 	%rd1486, __cudart_sin_cos_coeffs;
	add.s64 	%rd1487, %rd1486, %rd1485;
	mul.rn.f64 	%fd16242, %fd21816, %fd21816;
	and.b32  	%r3896, %r5166, 1;
	setp.eq.b32 	%p1476, %r3896, 1;
	selp.f64 	%fd16243, 0dBDA8FF8320FD8164, 0d3DE5DB65F9785EBA, %p1476;
	ld.global.nc.v2.f64 	{%fd16244, %fd16245}, [%rd1487];
	fma.rn.f64 	%fd16246, %fd16243, %fd16242, %fd16244;
	fma.rn.f64 	%fd16247, %fd16246, %fd16242, %fd16245;
	ld.global.nc.v2.f64 	{%fd16248, %fd16249}, [%rd1487+16];
	fma.rn.f64 	%fd16250, %fd16247, %fd16242, %fd16248;
	fma.rn.f64 	%fd16251, %fd16250, %fd16242, %fd16249;
	ld.global.nc.v2.f64 	{%fd16252, %fd16253}, [%rd1487+32];
	fma.rn.f64 	%fd16254, %fd16251, %fd16242, %fd16252;
	fma.rn.f64 	%fd16255, %fd16254, %fd16242, %fd16253;
	fma.rn.f64 	%fd16256, %fd16255, %fd21816, %fd21816;
	fma.rn.f64 	%fd16257, %fd16255, %fd16242, 0d3FF0000000000000;
	selp.f64 	%fd16258, %fd16257, %fd16256, %p1476;
	and.b32  	%r3897, %r5166, 2;
	setp.eq.s32 	%p1477, %r3897, 0;
	mov.f64 	%fd16259, 0d0000000000000000;
	sub.f64 	%fd16260, %fd16259, %fd16258;
	selp.f64 	%fd16261, %fd16258, %fd16260, %p1477;
	add.f64 	%fd2408, %fd2395, %fd16261;
	@%p1475 bra 	$L__BB0_1665;
	mul.f64 	%fd16262, %fd2401, 0d3FE45F306DC9C883;
	cvt.rni.s32.f64 	%r5167, %fd16262;
	cvt.rn.f64.s32 	%fd16263, %r5167;
	fma.rn.f64 	%fd16264, %fd16263, 0dBFF921FB54442D18, %fd2401;
	fma.rn.f64 	%fd16265, %fd16263, 0dBC91A62633145C00, %fd16264;
	fma.rn.f64 	%fd21817, %fd16263, 0dB97B839A252049C0, %fd16265;
	setp.ltu.f64 	%p1478, %fd2402, 0d41E0000000000000;
	@%p1478 bra 	$L__BB0_1666;
	{ // callseq 369, 0
	.param .b64 param0;
	st.param.f64 	[param0], %fd2401;
	.param .align 16 .b8 retval0[16];
	call.uni (retval0), 
	__internal_trig_reduction_slowpathd, 
	(
	param0
	);
	ld.param.f64 	%fd21817, [retval0];
	ld.param.b32 	%r5167, [retval0+8];
	} // callseq 369
	bra.uni 	$L__BB0_1666;
$L__BB0_1665:
	mov.f64 	%fd16267, 0d0000000000000000;
	mul.rn.f64 	%fd21817, %fd2401, %fd16267;
	mov.b32 	%r5167, 0;
$L__BB0_1666:
	shl.b32 	%r3900, %r5167, 6;
	cvt.u64.u32 	%rd1488, %r3900;
	and.b64  	%rd1489, %rd1488, 64;
	add.s64 	%rd1491, %rd1486, %rd1489;
	mul.rn.f64 	%fd16268, %fd21817, %fd21817;
	and.b32  	%r3901, %r5167, 1;
	setp.eq.b32 	%p1479, %r3901, 1;
	selp.f64 	%fd16269, 0dBDA8FF8320FD8164, 0d3DE5DB65F9785EBA, %p1479;
	ld.global.nc.v2.f64 	{%fd16270, %fd16271}, [%rd1491];
	fma.rn.f64 	%fd16272, %fd16269, %fd16268, %fd16270;
	fma.rn.f64 	%fd16273, %fd16272, %fd16268, %fd16271;
	ld.global.nc.v2.f64 	{%fd16274, %fd16275}, [%rd1491+16];
	fma.rn.f64 	%fd16276, %fd16273, %fd16268, %fd16274;
	fma.rn.f64 	%fd16277, %fd16276, %fd16268, %fd16275;
	ld.global.nc.v2.f64 	{%fd16278, %fd16279}, [%rd1491+32];
	fma.rn.f64 	%fd16280, %fd16277, %fd16268, %fd16278;
	fma.rn.f64 	%fd16281, %fd16280, %fd16268, %fd16279;
	fma.rn.f64 	%fd16282, %fd16281, %fd21817, %fd21817;
	fma.rn.f64 	%fd16283, %fd16281, %fd16268, 0d3FF0000000000000;
	selp.f64 	%fd16284, %fd16283, %fd16282, %p1479;
	and.b32  	%r3902, %r5167, 2;
	setp.eq.s32 	%p1480, %r3902, 0;
	mov.f64 	%fd16285, 0d0000000000000000;
	sub.f64 	%fd16286, %fd16285, %fd16284;
	selp.f64 	%fd16287, %fd16284, %fd16286, %p1480;
	add.f64 	%fd2413, %fd2400, %fd16287;
	ld.global.f64 	%fd16288, [%rd2+4440];
	ld.global.f64 	%fd16289, [%rd2+4448];
	ld.global.f64 	%fd16290, [%rd2+4456];
	sub.f64 	%fd16291, %fd16288, %fd1;
	sub.f64 	%fd16292, %fd16289, %fd2;
	sub.f64 	%fd16293, %fd16290, %fd3;
	mul.f64 	%fd16294, %fd16292, %fd16292;
	fma.rn.f64 	%fd16295, %fd16291, %fd16291, %fd16294;
	fma.rn.f64 	%fd16296, %fd16293, %fd16293, %fd16295;
	sqrt.rn.f64 	%fd16297, %fd16296;
	sub.f64 	%fd16298, %fd16288, %fd4;
	sub.f64 	%fd16299, %fd16289, %fd5;
	sub.f64 	%fd16300, %fd16290, %fd6;
	mul.f64 	%fd16301, %fd16299, %fd16299;
	fma.rn.f64 	%fd16302, %fd16298, %fd16298, %fd16301;
	fma.rn.f64 	%fd16303, %fd16300, %fd16300, %fd16302;
	sqrt.rn.f64 	%fd16304, %fd16303;
	add.f64 	%fd16305, %fd16297, %fd16304;
	mul.f64 	%fd2414, %fd16305, 0d40C88B2F704A9409;
	abs.f64 	%fd2415, %fd2414;
	setp.eq.f64 	%p1481, %fd2415, 0d7FF0000000000000;
	@%p1481 bra 	$L__BB0_1670;
	mul.f64 	%fd16306, %fd2414, 0d3FE45F306DC9C883;
	cvt.rni.s32.f64 	%r5168, %fd16306;
	cvt.rn.f64.s32 	%fd16307, %r5168;
	fma.rn.f64 	%fd16308, %fd16307, 0dBFF921FB54442D18, %fd2414;
	fma.rn.f64 	%fd16309, %fd16307, 0dBC91A62633145C00, %fd16308;
	fma.rn.f64 	%fd21819, %fd16307, 0dB97B839A252049C0, %fd16309;
	setp.ltu.f64 	%p1482, %fd2415, 0d41E0000000000000;
	@%p1482 bra 	$L__BB0_1669;
	{ // callseq 370, 0
	.param .b64 param0;
	st.param.f64 	[param0], %fd2414;
	.param .align 16 .b8 retval0[16];
	call.uni (retval0), 
	__internal_trig_reduction_slowpathd, 
	(
	param0
	);
	ld.param.f64 	%fd21819, [retval0];
	ld.param.b32 	%r5168, [retval0+8];
	} // callseq 370
$L__BB0_1669:
	add.s32 	%r5169, %r5168, 1;
	bra.uni 	$L__BB0_1671;
$L__BB0_1670:
	mov.f64 	%fd16311, 0d0000000000000000;
	mul.rn.f64 	%fd21819, %fd2414, %fd16311;
	mov.b32 	%r5169, 1;
$L__BB0_1671:
	setp.eq.f64 	%p1483, %fd2415, 0d7FF0000000000000;
	shl.b32 	%r3905, %r5169, 6;
	cvt.u64.u32 	%rd1492, %r3905;
	and.b64  	%rd1493, %rd1492, 64;
	mov.u64 	%rd1494, __cudart_sin_cos_coeffs;
	add.s64 	%rd1495, %rd1494, %rd1493;
	mul.rn.f64 	%fd16312, %fd21819, %fd21819;
	and.b32  	%r3906, %r5169, 1;
	setp.eq.b32 	%p1484, %r3906, 1;
	selp.f64 	%fd16313, 0dBDA8FF8320FD8164, 0d3DE5DB65F9785EBA, %p1484;
	ld.global.nc.v2.f64 	{%fd16314, %fd16315}, [%rd1495];
	fma.rn.f64 	%fd16316, %fd16313, %fd16312, %fd16314;
	fma.rn.f64 	%fd16317, %fd16316, %fd16312, %fd16315;
	ld.global.nc.v2.f64 	{%fd16318, %fd16319}, [%rd1495+16];
	fma.rn.f64 	%fd16320, %fd16317, %fd16312, %fd16318;
	fma.rn.f64 	%fd16321, %fd16320, %fd16312, %fd16319;
	ld.global.nc.v2.f64 	{%fd16322, %fd16323}, [%rd1495+32];
	fma.rn.f64 	%fd16324, %fd16321, %fd16312, %fd16322;
	fma.rn.f64 	%fd16325, %fd16324, %fd16312, %fd16323;
	fma.rn.f64 	%fd16326, %fd16325, %fd21819, %fd21819;
	fma.rn.f64 	%fd16327, %fd16325, %fd16312, 0d3FF0000000000000;
	selp.f64 	%fd16328, %fd16327, %fd16326, %p1484;
	and.b32  	%r3907, %r5169, 2;
	setp.eq.s32 	%p1485, %r3907, 0;
	mov.f64 	%fd16329, 0d0000000000000000;
	sub.f64 	%fd16330, %fd16329, %fd16328;
	selp.f64 	%fd16331, %fd16328, %fd16330, %p1485;
	add.f64 	%fd2421, %fd2408, %fd16331;
	@%p1483 bra 	$L__BB0_1674;
	mul.f64 	%fd16332, %fd2414, 0d3FE45F306DC9C883;
	cvt.rni.s32.f64 	%r5170, %fd16332;
	cvt.rn.f64.s32 	%fd16333, %r5170;
	fma.rn.f64 	%fd16334, %fd16333, 0dBFF921FB54442D18, %fd2414;
	fma.rn.f64 	%fd16335, %fd16333, 0dBC91A62633145C00, %fd16334;
	fma.rn.f64 	%fd21820, %fd16333, 0dB97B839A252049C0, %fd16335;
	setp.ltu.f64 	%p1486, %fd2415, 0d41E0000000000000;
	@%p1486 bra 	$L__BB0_1675;
	{ // callseq 371, 0
	.param .b64 param0;
	st.param.f64 	[param0], %fd2414;
	.param .align 16 .b8 retval0[16];
	call.uni (retval0), 
	__internal_trig_reduction_slowpathd, 
	(
	param0
	);
	ld.param.f64 	%fd21820, [retval0];
	ld.param.b32 	%r5170, [retval0+8];
	} // callseq 371
	bra.uni 	$L__BB0_1675;
$L__BB0_1674:
	mov.f64 	%fd16337, 0d0000000000000000;
	mul.rn.f64 	%fd21820, %fd2414, %fd16337;
	mov.b32 	%r5170, 0;
$L__BB0_1675:
	shl.b32 	%r3910, %r5170, 6;
	cvt.u64.u32 	%rd1496, %r3910;
	and.b64  	%rd1497, %rd1496, 64;
	add.s64 	%rd1499, %rd1494, %rd1497;
	mul.rn.f64 	%fd16338, %fd21820, %fd21820;
	and.b32  	%r3911, %r5170, 1;
	setp.eq.b32 	%p1487, %r3911, 1;
	selp.f64 	%fd16339, 0dBDA8FF8320FD8164, 0d3DE5DB65F9785EBA, %p1487;
	ld.global.nc.v2.f64 	{%fd16340, %fd16341}, [%rd1499];
	fma.rn.f64 	%fd16342, %fd16339, %fd16338, %fd16340;
	fma.rn.f64 	%fd16343, %fd16342, %fd16338, %fd16341;
	ld.global.nc.v2.f64 	{%fd16344, %fd16345}, [%rd1499+16];
	fma.rn.f64 	%fd16346, %fd16343, %fd16338, %fd16344;
	fma.rn.f64 	%fd16347, %fd16346, %fd16338, %fd16345;
	ld.global.nc.v2.f64 	{%fd16348, %fd16349}, [%rd1499+32];
	fma.rn.f64 	%fd16350, %fd16347, %fd16338, %fd16348;
	fma.rn.f64 	%fd16351, %fd16350, %fd16338, %fd16349;
	fma.rn.f64 	%fd16352, %fd16351, %fd21820, %fd21820;
	fma.rn.f64 	%fd16353, %fd16351, %fd16338, 0d3FF0000000000000;
	selp.f64 	%fd16354, %fd16353, %fd16352, %p1487;
	and.b32  	%r3912, %r5170, 2;
	setp.eq.s32 	%p1488, %r3912, 0;
	mov.f64 	%fd16355, 0d0000000000000000;
	sub.f64 	%fd16356, %fd16355, %fd16354;
	selp.f64 	%fd16357, %fd16354, %fd16356, %p1488;
	add.f64 	%fd2426, %fd2413, %fd16357;
	ld.global.f64 	%fd16358, [%rd2+4464];
	ld.global.f64 	%fd16359, [%rd2+4472];
	ld.global.f64 	%fd16360, [%rd2+4480];
	sub.f64 	%fd16361, %fd16358, %fd1;
	sub.f64 	%fd16362, %fd16359, %fd2;
	sub.f64 	%fd16363, %fd16360, %fd3;
	mul.f64 	%fd16364, %fd16362, %fd16362;
	fma.rn.f64 	%fd16365, %fd16361, %fd16361, %fd16364;
	fma.rn.f64 	%fd16366, %fd16363, %fd16363, %fd16365;
	sqrt.rn.f64 	%fd16367, %fd16366;
	sub.f64 	%fd16368, %fd16358, %fd4;
	sub.f64 	%fd16369, %fd16359, %fd5;
	sub.f64 	%fd16370, %fd16360, %fd6;
	mul.f64 	%fd16371, %fd16369, %fd16369;
	fma.rn.f64 	%fd16372, %fd16368, %fd16368, %fd16371;
	fma.rn.f64 	%fd16373, %fd16370, %fd16370, %fd16372;
	sqrt.rn.f64 	%fd16374, %fd16373;
	add.f64 	%fd16375, %fd16367, %fd16374;
	mul.f64 	%fd2427, %fd16375, 0d40C88B2F704A9409;
	abs.f64 	%fd2428, %fd2427;
	setp.eq.f64 	%p1489, %fd2428, 0d7FF0000000000000;
	@%p1489 bra 	$L__BB0_1679;
	mul.f64 	%fd16376, %fd2427, 0d3FE45F306DC9C883;
	cvt.rni.s32.f64 	%r5171, %fd16376;
	cvt.rn.f64.s32 	%fd16377, %r5171;
	fma.rn.f64 	%fd16378, %fd16377, 0dBFF921FB54442D18, %fd2427;
	fma.rn.f64 	%fd16379, %fd16377, 0dBC91A62633145C00, %fd16378;
	fma.rn.f64 	%fd21822, %fd16377, 0dB97B839A252049C0, %fd16379;
	setp.ltu.f64 	%p1490, %fd2428, 0d41E0000000000000;
	@%p1490 bra 	$L__BB0_1678;
	{ // callseq 372, 0
	.param .b64 param0;
	st.param.f64 	[param0], %fd2427;
	.param .align 16 .b8 retval0[16];
	call.uni (retval0), 
	__internal_trig_reduction_slowpathd, 
	(
	param0
	);
	ld.param.f64 	%fd21822, [retval0];
	ld.param.b32 	%r5171, [retval0+8];
	} // callseq 372
$L__BB0_1678:
	add.s32 	%r5172, %r5171, 1;
	bra.uni 	$L__BB0_1680;
$L__BB0_1679:
	mov.f64 	%fd16381, 0d0000000000000000;
	mul.rn.f64 	%fd21822, %fd2427, %fd16381;
	mov.b32 	%r5172, 1;
$L__BB0_1680:
	setp.eq.f64 	%p1491, %fd2428, 0d7FF0000000000000;
	shl.b32 	%r3915, %r5172, 6;
	cvt.u64.u32 	%rd1500, %r3915;
	and.b64  	%rd1501, %rd1500, 64;
	mov.u64 	%rd1502, __cudart_sin_cos_coeffs;
	add.s64 	%rd1503, %rd1502, %rd1501;
	mul.rn.f64 	%fd16382, %fd21822, %fd21822;
	and.b32  	%r3916, %r5172, 1;
	setp.eq.b32 	%p1492, %r3916, 1;
	selp.f64 	%fd16383, 0dBDA8FF8320FD8164, 0d3DE5DB65F9785EBA, %p1492;
	ld.global.nc.v2.f64 	{%fd16384, %fd16385}, [%rd1503];
	fma.rn.f64 	%fd16386, %fd16383, %fd16382, %fd16384;
	fma.rn.f64 	%fd16387, %fd16386, %fd16382, %fd16385;
	ld.global.nc.v2.f64 	{%fd16388, %fd16389}, [%rd1503+16];
	fma.rn.f64 	%fd16390, %fd16387, %fd16382, %fd16388;
	fma.rn.f64 	%fd16391, %fd16390, %fd16382, %fd16389;
	ld.global.nc.v2.f64 	{%fd16392, %fd16393}, [%rd1503+32];
	fma.rn.f64 	%fd16394, %fd16391, %fd16382, %fd16392;
	fma.rn.f64 	%fd16395, %fd16394, %fd16382, %fd16393;
	fma.rn.f64 	%fd16396, %fd16395, %fd21822, %fd21822;
	fma.rn.f64 	%fd16397, %fd16395, %fd16382, 0d3FF0000000000000;
	selp.f64 	%fd16398, %fd16397, %fd16396, %p1492;
	and.b32  	%r3917, %r5172, 2;
	setp.eq.s32 	%p1493, %r3917, 0;
	mov.f64 	%fd16399, 0d0000000000000000;
	sub.f64 	%fd16400, %fd16399, %fd16398;
	selp.f64 	%fd16401, %fd16398, %fd16400, %p1493;
	add.f64 	%fd2434, %fd2421, %fd16401;
	@%p1491 bra 	$L__BB0_1683;
	mul.f64 	%fd16402, %fd2427, 0d3FE45F306DC9C883;
	cvt.rni.s32.f64 	%r5173, %fd16402;
	cvt.rn.f64.s32 	%fd16403, %r5173;
	fma.rn.f64 	%fd16404, %fd16403, 0dBFF921FB54442D18, %fd2427;
	fma.rn.f64 	%fd16405, %fd16403, 0dBC91A62633145C00, %fd16404;
	fma.rn.f64 	%fd21823, %fd16403, 0dB97B839A252049C0, %fd16405;
	setp.ltu.f64 	%p1494, %fd2428, 0d41E0000000000000;
	@%p1494 bra 	$L__BB0_1684;
	{ // callseq 373, 0
	.param .b64 param0;
	st.param.f64 	[param0], %fd2427;
	.param .align 16 .b8 retval0[16];
	call.uni (retval0), 
	__internal_trig_reduction_slowpathd, 
	(
	param0
	);
	ld.param.f64 	%fd21823, [retval0];
	ld.param.b32 	%r5173, [retval0+8];
	} // callseq 373
	bra.uni 	$L__BB0_1684;
$L__BB0_1683:
	mov.f64 	%fd16407, 0d0000000000000000;
	mul.rn.f64 	%fd21823, %fd2427, %fd16407;
	mov.b32 	%r5173, 0;
$L__BB0_1684:
	shl.b32 	%r3920, %r5173, 6;
	cvt.u64.u32 	%rd1504, %r3920;
	and.b64  	%rd1505, %rd1504, 64;
	add.s64 	%rd1507, %rd1502, %rd1505;
	mul.rn.f64 	%fd16408, %fd21823, %fd21823;
	and.b32  	%r3921, %r5173, 1;
	setp.eq.b32 	%p1495, %r3921, 1;
	selp.f64 	%fd16409, 0dBDA8FF8320FD8164, 0d3DE5DB65F9785EBA, %p1495;
	ld.global.nc.v2.f64 	{%fd16410, %fd16411}, [%rd1507];
	fma.rn.f64 	%fd16412, %fd16409, %fd16408, %fd16410;
	fma.rn.f64 	%fd16413, %fd16412, %fd16408, %fd16411;
	ld.global.nc.v2.f64 	{%fd16414, %fd16415}, [%rd1507+16];
	fma.rn.f64 	%fd16416, %fd16413, %fd16408, %fd16414;
	fma.rn.f64 	%fd16417, %fd16416, %fd16408, %fd16415;
	ld.global.nc.v2.f64 	{%fd16418, %fd16419}, [%rd1507+32];
	fma.rn.f64 	%fd16420, %fd16417, %fd16408, %fd16418;
	fma.rn.f64 	%fd16421, %fd16420, %fd16408, %fd16419;
	fma.rn.f64 	%fd16422, %fd16421, %fd21823, %fd21823;
	fma.rn.f64 	%fd16423, %fd16421, %fd16408, 0d3FF0000000000000;
	selp.f64 	%fd16424, %fd16423, %fd16422, %p1495;
	and.b32  	%r3922, %r5173, 2;
	setp.eq.s32 	%p1496, %r3922, 0;
	mov.f64 	%fd16425, 0d0000000000000000;
	sub.f64 	%fd16426, %fd16425, %fd16424;
	selp.f64 	%fd16427, %fd16424, %fd16426, %p1496;
	add.f64 	%fd2439, %fd2426, %fd16427;
	ld.global.f64 	%fd16428, [%rd2+4488];
	ld.global.f64 	%fd16429, [%rd2+4496];
	ld.global.f64 	%fd16430, [%rd2+4504];
	sub.f64 	%fd16431, %fd16428, %fd1;
	sub.f64 	%fd16432, %fd16429, %fd2;
	sub.f64 	%fd16433, %fd16430, %fd3;
	mul.f64 	%fd16434, %fd16432, %fd16432;
	fma.rn.f64 	%fd16435, %fd16431, %fd16431, %fd16434;
	fma.rn.f64 	%fd16436, %fd16433, %fd16433, %fd16435;
	sqrt.rn.f64 	%fd16437, %fd16436;
	sub.f64 	%fd16438, %fd16428, %fd4;
	sub.f64 	%fd16439, %fd16429, %fd5;
	sub.f64 	%fd16440, %fd16430, %fd6;
	mul.f64 	%fd16441, %fd16439, %fd16439;
	fma.rn.f64 	%fd16442, %fd16438, %fd16438, %fd16441;
	fma.rn.f64 	%fd16443, %fd16440, %fd16440, %fd16442;
	sqrt.rn.f64 	%fd16444, %fd16443;
	add.f64 	%fd16445, %fd16437, %fd16444;
	mul.f64 	%fd2440, %fd16445, 0d40C88B2F704A9409;
	abs.f64 	%fd2441, %fd2440;
	setp.eq.f64 	%p1497, %fd2441, 0d7FF0000000000000;
	@%p1497 bra 	$L__BB0_1688;
	mul.f64 	%fd16446, %fd2440, 0d3FE45F306DC9C883;
	cvt.rni.s32.f64 	%r5174, %fd16446;
	cvt.rn.f64.s32 	%fd16447, %r5174;
	fma.rn.f64 	%fd16448, %fd16447, 0dBFF921FB54442D18, %fd2440;
	fma.rn.f64 	%fd16449, %fd16447, 0dBC91A62633145C00, %fd16448;
	fma.rn.f64 	%fd21825, %fd16447, 0dB97B839A252049C0, %fd16449;
	setp.ltu.f64 	%p1498, %fd2441, 0d41E0000000000000;
	@%p1498 bra 	$L__BB0_1687;
	{ // callseq 374, 0
	.param .b64 param0;
	st.param.f64 	[param0], %fd2440;
	.param .align 16 .b8 retval0[16];
	call.uni (retval0), 
	__internal_trig_reduction_slowpathd, 
	(
	param0
	);
	ld.param.f64 	%fd21825, [retval0];
	ld.param.b32 	%r5174, [retval0+8];
	} // callseq 374
$L__BB0_1687:
	add.s32 	%r5175, %r5174, 1;
	bra.uni 	$L__BB0_1689;
$L__BB0_1688:
	mov.f64 	%fd16451, 0d0000000000000000;
	mul.rn.f64 	%fd21825, %fd2440, %fd16451;
	mov.b32 	%r5175, 1;
$L__BB0_1689:
	setp.eq.f64 	%p1499, %fd2441, 0d7FF0000000000000;
	shl.b32 	%r3925, %r5175, 6;
	cvt.u64.u32 	%rd1508, %r3925;
	and.b64  	%rd1509, %rd1508, 64;
	mov.u64 	%rd1510, __cudart_sin_cos_coeffs;
	add.s64 	%rd1511, %rd1510, %rd1509;
	mul.rn.f64 	%fd16452, %fd21825, %fd21825;
	and.b32  	%r3926, %r5175, 1;
	setp.eq.b32 	%p1500, %r3926, 1;
	selp.f64 	%fd16453, 0dBDA8FF8320FD8164, 0d3DE5DB65F9785EBA, %p1500;
	ld.global.nc.v2.f64 	{%fd16454, %fd16455}, [%rd1511];
	fma.rn.f64 	%fd16456, %fd16453, %fd16452, %fd16454;
	fma.rn.f64 	%fd16457, %fd16456, %fd16452, %fd16455;
	ld.global.nc.v2.f64 	{%fd16458, %fd16459}, [%rd1511+16];
	fma.rn.f64 	%fd16460, %fd16457, %fd16452, %fd16458;
	fma.rn.f64 	%fd16461, %fd16460, %fd16452, %fd16459;
	ld.global.nc.v2.f64 	{%fd16462, %fd16463}, [%rd1511+32];
	fma.rn.f64 	%fd16464, %fd16461, %fd16452, %fd16462;
	fma.rn.f64 	%fd16465, %fd16464, %fd16452, %fd16463;
	fma.rn.f64 	%fd16466, %fd16465, %fd21825, %fd21825;
	fma.rn.f64 	%fd16467, %fd16465, %fd16452, 0d3FF0000000000000;
	selp.f64 	%fd16468, %fd16467, %fd16466, %p1500;
	and.b32  	%r3927, %r5175, 2;
	setp.eq.s32 	%p1501, %r3927, 0;
	mov.f64 	%fd16469, 0d0000000000000000;
	sub.f64 	%fd16470, %fd16469, %fd16468;
	selp.f64 	%fd16471, %fd16468, %fd16470, %p1501;
	add.f64 	%fd2447, %fd2434, %fd16471;
	@%p1499 bra 	$L__BB0_1692;
	mul.f64 	%fd16472, %fd2440, 0d3FE45F306DC9C883;
	cvt.rni.s32.f64 	%r5176, %fd16472;
	cvt.rn.f64.s32 	%fd16473, %r5176;
	fma.rn.f64 	%fd16474, %fd16473, 0dBFF921FB54442D18, %fd2440;
	fma.rn.f64 	%fd16475, %fd16473, 0dBC91A62633145C00, %fd16474;
	fma.rn.f64 	%fd21826, %fd16473, 0dB97B839A252049C0, %fd16475;
	setp.ltu.f64 	%p1502, %fd2441, 0d41E0000000000000;
	@%p1502 bra 	$L__BB0_1693;
	{ // callseq 375, 0
	.param .b64 param0;
	st.param.f64 	[param0], %fd2440;
	.param .align 16 .b8 retval0[16];
	call.uni (retval0), 
	__internal_trig_reduction_slowpathd, 
	(
	param0
	);
	ld.param.f64 	%fd21826, [retval0];
	ld.param.b32 	%r5176, [retval0+8];
	} // callseq 375
	bra.uni 	$L__BB0_1693;
$L__BB0_1692:
	mov.f64 	%fd16477, 0d0000000000000000;
	mul.rn.f64 	%fd21826, %fd2440, %fd16477;
	mov.b32 	%r5176, 0;
$L__BB0_1693:
	shl.b32 	%r3930, %r5176, 6;
	cvt.u64.u32 	%rd1512, %r3930;
	and.b64  	%rd1513, %rd1512, 64;
	add.s64 	%rd1515, %rd1510, %rd1513;
	mul.rn.f64 	%fd16478, %fd21826, %fd21826;
	and.b32  	%r3931, %r5176, 1;
	setp.eq.b32 	%p1503, %r3931, 1;
	selp.f64 	%fd16479, 0dBDA8FF8320FD8164, 0d3DE5DB65F9785EBA, %p1503;
	ld.global.nc.v2.f64 	{%fd16480, %fd16481}, [%rd1515];
	fma.rn.f64 	%fd16482, %fd16479, %fd16478, %fd16480;
	fma.rn.f64 	%fd16483, %fd16482, %fd16478, %fd16481;
	ld.global.nc.v2.f64 	{%fd16484, %fd16485}, [%rd1515+16];
	fma.rn.f64 	%fd16486, %fd16483, %fd16478, %fd16484;
	fma.rn.f64 	%fd16487, %fd16486, %fd16478, %fd16485;
	ld.global.nc.v2.f64 	{%fd16488, %fd16489}, [%rd1515+32];
	fma.rn.f64 	%fd16490, %fd16487, %fd16478, %fd16488;
	fma.rn.f64 	%fd16491, %fd16490, %fd16478, %fd16489;
	fma.rn.f64 	%fd16492, %fd16491, %fd21826, %fd21826;
	fma.rn.f64 	%fd16493, %fd16491, %fd16478, 0d3FF0000000000000;
	selp.f64 	%fd16494, %fd16493, %fd16492, %p1503;
	and.b32  	%r3932, %r5176, 2;
	setp.eq.s32 	%p1504, %r3932, 0;
	mov.f64 	%fd16495, 0d0000000000000000;
	sub.f64 	%fd16496, %fd16495, %fd16494;
	selp.f64 	%fd16497, %fd16494, %fd16496, %p1504;
	add.f64 	%fd2452, %fd2439, %fd16497;
	ld.global.f64 	%fd16498, [%rd2+4512];
	ld.global.f64 	%fd16499, [%rd2+4520];
	ld.global.f64 	%fd16500, [%rd2+4528];
	sub.f64 	%fd16501, %fd16498, %fd1;
	sub.f64 	%fd16502, %fd16499, %fd2;
	sub.f64 	%fd16503, %fd16500, %fd3;
	mul.f64 	%fd16504, %fd16502, %fd16502;
	fma.rn.f64 	%fd16505, %fd16501, %fd16501, %fd16504;
	fma.rn.f64 	%fd16506, %fd16503, %fd16503, %fd16505;
	sqrt.rn.f64 	%fd16507, %fd16506;
	sub.f64 	%fd16508, %fd16498, %fd4;
	sub.f64 	%fd16509, %fd16499, %fd5;
	sub.f64 	%fd16510, %fd16500, %fd6;
	mul.f64 	%fd16511, %fd16509, %fd16509;
	fma.rn.f64 	%fd16512, %fd16508, %fd16508, %fd16511;
	fma.rn.f64 	%fd16513, %fd16510, %fd16510, %fd16512;
	sqrt.rn.f64 	%fd16514, %fd16513;
	add.f64 	%fd16515, %fd16507, %fd16514;
	mul.f64 	%fd2453, %fd16515, 0d40C88B2F704A9409;
	abs.f64 	%fd2454, %fd2453;
	setp.eq.f64 	%p1505, %fd2454, 0d7FF0000000000000;
	@%p1505 bra 	$L__BB0_1697;
	mul.f64 	%fd16516, %fd2453, 0d3FE45F306DC9C883;
	cvt.rni.s32.f64 	%r5177, %fd16516;
	cvt.rn.f64.s32 	%fd16517, %r5177;
	fma.rn.f64 	%fd16518, %fd16517, 0dBFF921FB54442D18, %fd2453;
	fma.rn.f64 	%fd16519, %fd16517, 0dBC91A62633145C00, %fd16518;
	fma.rn.f64 	%fd21828, %fd16517, 0dB97B839A252049C0, %fd16519;
	setp.ltu.f64 	%p1506, %fd2454, 0d41E0000000000000;
	@%p1506 bra 	$L__BB0_1696;
	{ // callseq 376, 0
	.param .b64 param0;
	st.param.f64 	[param0], %fd2453;
	.param .align 16 .b8 retval0[16];
	call.uni (retval0), 
	__internal_trig_reduction_slowpathd, 
	(
	param0
	);
	ld.param.f64 	%fd21828, [retval0];
	ld.param.b32 	%r5177, [retval0+8];
	} // callseq 376
$L__BB0_1696:
	add.s32 	%r5178, %r5177, 1;
	bra.uni 	$L__BB0_1698;
$L__BB0_1697:
	mov.f64 	%fd16521, 0d0000000000000000;
	mul.rn.f64 	%fd21828, %fd2453, %fd16521;
	mov.b32 	%r5178, 1;
$L__BB0_1698:
	setp.eq.f64 	%p1507, %fd2454, 0d7FF0000000000000;
	shl.b32 	%r3935, %r5178, 6;
	cvt.u64.u32 	%rd1516, %r3935;
	and.b64  	%rd1517, %rd1516, 64;
	mov.u64 	%rd1518, __cudart_sin_cos_coeffs;
	add.s64 	%rd1519, %rd1518, %rd1517;
	mul.rn.f64 	%fd16522, %fd21828, %fd21828;
	and.b32  	%r3936, %r5178, 1;
	setp.eq.b32 	%p1508, %r3936, 1;
	selp.f64 	%fd16523, 0dBDA8FF8320FD8164, 0d3DE5DB65F9785EBA, %p1508;
	ld.global.nc.v2.f64 	{%fd16524, %fd16525}, [%rd1519];
	fma.rn.f64 	%fd16526, %fd16523, %fd16522, %fd16524;
	fma.rn.f64 	%fd16527, %fd16526, %fd16522, %fd16525;
	ld.global.nc.v2.f64 	{%fd16528, %fd16529}, [%rd1519+16];
	fma.rn.f64 	%fd16530, %fd16527, %fd16522, %fd16528;
	fma.rn.f64 	%fd16531, %fd16530, %fd16522, %fd16529;
	ld.global.nc.v2.f64 	{%fd16532, %fd16533}, [%rd1519+32];
	fma.rn.f64 	%fd16534, %fd16531, %fd16522, %fd16532;
	fma.rn.f64 	%fd16535, %fd16534, %fd16522, %fd16533;
	fma.rn.f64 	%fd16536, %fd16535, %fd21828, %fd21828;
	fma.rn.f64 	%fd16537, %fd16535, %fd16522, 0d3FF0000000000000;
	selp.f64 	%fd16538, %fd16537, %fd16536, %p1508;
	and.b32  	%r3937, %r5178, 2;
	setp.eq.s32 	%p1509, %r3937, 0;
	mov.f64 	%fd16539, 0d0000000000000000;
	sub.f64 	%fd16540, %fd16539, %fd16538;
	selp.f64 	%fd16541, %fd16538, %fd16540, %p1509;
	add.f64 	%fd2460, %fd2447, %fd16541;
	@%p1507 bra 	$L__BB0_1701;
	mul.f64 	%fd16542, %fd2453, 0d3FE45F306DC9C883;
	cvt.rni.s32.f64 	%r5179, %fd16542;
	cvt.rn.f64.s32 	%fd16543, %r5179;
	fma.rn.f64 	%fd16544, %fd16543, 0dBFF921FB54442D18, %fd2453;
	fma.rn.f64 	%fd16545, %fd16543, 0dBC91A62633145C00, %fd16544;
	fma.rn.f64 	%fd21829, %fd16543, 0dB97B839A252049C0, %fd16545;
	setp.ltu.f64 	%p1510, %fd2454, 0d41E0000000000000;
	@%p1510 bra 	$L__BB0_1702;
	{ // callseq 377, 0
	.param .b64 param0;
	st.param.f64 	[param0], %fd2453;
	.param .align 16 .b8 retval0[16];
	call.uni (retval0), 
	__internal_trig_reduction_slowpathd, 
	(
	param0
	);
	ld.param.f64 	%fd21829, [retval0];
	ld.param.b32 	%r5179, [retval0+8];
	} // callseq 377
	bra.uni 	$L__BB0_1702;
$L__BB0_1701:
	mov.f64 	%fd16547, 0d0000000000000000;
	mul.rn.f64 	%fd21829, %fd2453, %fd16547;
	mov.b32 	%r5179, 0;
$L__BB0_1702:
	shl.b32 	%r3940, %r5179, 6;
	cvt.u64.u32 	%rd1520, %r3940;
	and.b64  	%rd1521, %rd1520, 64;
	add.s64 	%rd1523, %rd1518, %rd1521;
	mul.rn.f64 	%fd16548, %fd21829, %fd21829;
	and.b32  	%r3941, %r5179, 1;
	setp.eq.b32 	%p1511, %r3941, 1;
	selp.f64 	%fd16549, 0dBDA8FF8320FD8164, 0d3DE5DB65F9785EBA, %p1511;
	ld.global.nc.v2.f64 	{%fd16550, %fd16551}, [%rd1523];
	fma.rn.f64 	%fd16552, %fd16549, %fd16548, %fd16550;
	fma.rn.f64 	%fd16553, %fd16552, %fd16548, %fd16551;
	ld.global.nc.v2.f64 	{%fd16554, %fd16555}, [%rd1523+16];
	fma.rn.f64 	%fd16556, %fd16553, %fd16548, %fd16554;
	fma.rn.f64 	%fd16557, %fd16556, %fd16548, %fd16555;
	ld.global.nc.v2.f64 	{%fd16558, %fd16559}, [%rd1523+32];
	fma.rn.f64 	%fd16560, %fd16557, %fd16548, %fd16558;
	fma.rn.f64 	%fd16561, %fd16560, %fd16548, %fd16559;
	fma.rn.f64 	%fd16562, %fd16561, %fd21829, %fd21829;
	fma.rn.f64 	%fd16563, %fd16561, %fd16548, 0d3FF0000000000000;
	selp.f64 	%fd16564, %fd16563, %fd16562, %p1511;
	and.b32  	%r3942, %r5179, 2;
	setp.eq.s32 	%p1512, %r3942, 0;
	mov.f64 	%fd16565, 0d0000000000000000;
	sub.f64 	%fd16566, %fd16565, %fd16564;
	selp.f64 	%fd16567, %fd16564, %fd16566, %p1512;
	add.f64 	%fd2465, %fd2452, %fd16567;
	ld.global.f64 	%fd16568, [%rd2+4536];
	ld.global.f64 	%fd16569, [%rd2+4544];
	ld.global.f64 	%fd16570, [%rd2+4552];
	sub.f64 	%fd16571, %fd16568, %fd1;
	sub.f64 	%fd16572, %fd16569, %fd2;
	sub.f64 	%fd16573, %fd16570, %fd3;
	mul.f64 	%fd16574, %fd16572, %fd16572;
	fma.rn.f64 	%fd16575, %fd16571, %fd16571, %fd16574;
	fma.rn.f64 	%fd16576, %fd16573, %fd16573, %fd16575;
	sqrt.rn.f64 	%fd16577, %fd16576;
	sub.f64 	%fd16578, %fd16568, %fd4;
	sub.f64 	%fd16579, %fd16569, %fd5;
	sub.f64 	%fd16580, %fd16570, %fd6;
	mul.f64 	%fd16581, %fd16579, %fd16579;
	fma.rn.f64 	%fd16582, %fd16578, %fd16578, %fd16581;
	fma.rn.f64 	%fd16583, %fd16580, %fd16580, %fd16582;
	sqrt.rn.f64 	%fd16584, %fd16583;
	add.f64 	%fd16585, %fd16577, %fd16584;
	mul.f64 	%fd2466, %fd16585, 0d40C88B2F704A9409;
	abs.f64 	%fd2467, %fd2466;
	setp.eq.f64 	%p1513, %fd2467, 0d7FF0000000000000;
	@%p1513 bra 	$L__BB0_1706;
	mul.f64 	%fd16586, %fd2466, 0d3FE45F306DC9C883;
	cvt.rni.s32.f64 	%r5180, %fd16586;
	cvt.rn.f64.s32 	%fd16587, %r5180;
	fma.rn.f64 	%fd16588, %fd16587, 0dBFF921FB54442D18, %fd2466;
	fma.rn.f64 	%fd16589, %fd16587, 0dBC91A62633145C00, %fd16588;
	fma.rn.f64 	%fd21831, %fd16587, 0dB97B839A252049C0, %fd16589;
	setp.ltu.f64 	%p1514, %fd2467, 0d41E0000000000000;
	@%p1514 bra 	$L__BB0_1705;
	{ // callseq 378, 0
	.param .b64 param0;
	st.param.f64 	[param0], %fd2466;
	.param .align 16 .b8 retval0[16];
	call.uni (retval0), 
	__internal_trig_reduction_slowpathd, 
	(
	param0
	);
	ld.param.f64 	%fd21831, [retval0];
	ld.param.b32 	%r5180, [retval0+8];
	} // callseq 378
$L__BB0_1705:
	add.s32 	%r5181, %r5180, 1;
	bra.uni 	$L__BB0_1707;
$L__BB0_1706:
	mov.f64 	%fd16591, 0d0000000000000000;
	mul.rn.f64 	%fd21831, %fd2466, %fd16591;
	mov.b32 	%r5181, 1;
$L__BB0_1707:
	setp.eq.f64 	%p1515, %fd2467, 0d7FF0000000000000;
	shl.b32 	%r3945, %r5181, 6;
	cvt.u64.u32 	%rd1524, %r3945;
	and.b64  	%rd1525, %rd1524, 64;
	mov.u64 	%rd1526, __cudart_sin_cos_coeffs;
	add.s64 	%rd1527, %rd1526, %rd1525;
	mul.rn.f64 	%fd16592, %fd21831, %fd21831;
	and.b32  	%r3946, %r5181, 1;
	setp.eq.b32 	%p1516, %r3946, 1;
	selp.f64 	%fd16593, 0dBDA8FF8320FD8164, 0d3DE5DB65F9785EBA, %p1516;
	ld.global.nc.v2.f64 	{%fd16594, %fd16595}, [%rd1527];
	fma.rn.f64 	%fd16596, %fd16593, %fd16592, %fd16594;
	fma.rn.f64 	%fd16597, %fd16596, %fd16592, %fd16595;
	ld.global.nc.v2.f64 	{%fd16598, %fd16599}, [%rd1527+16];
	fma.rn.f64 	%fd16600, %fd16597, %fd16592, %fd16598;
	fma.rn.f64 	%fd16601, %fd16600, %fd16592, %fd16599;
	ld.global.nc.v2.f64 	{%fd16602, %fd16603}, [%rd1527+32];
	fma.rn.f64 	%fd16604, %fd16601, %fd16592, %fd16602;
	fma.rn.f64 	%fd16605, %fd16604, %fd16592, %fd16603;
	fma.rn.f64 	%fd16606, %fd16605, %fd21831, %fd21831;
	fma.rn.f64 	%fd16607, %fd16605, %fd16592, 0d3FF0000000000000;
	selp.f64 	%fd16608, %fd16607, %fd16606, %p1516;
	and.b32  	%r3947, %r5181, 2;
	setp.eq.s32 	%p1517, %r3947, 0;
	mov.f64 	%fd16609, 0d0000000000000000;
	sub.f64 	%fd16610, %fd16609, %fd16608;
	selp.f64 	%fd16611, %fd16608, %fd16610, %p1517;
	add.f64 	%fd2473, %fd2460, %fd16611;
	@%p1515 bra 	$L__BB0_1710;
	mul.f64 	%fd16612, %fd2466, 0d3FE45F306DC9C883;
	cvt.rni.s32.f64 	%r5182, %fd16612;
	cvt.rn.f64.s32 	%fd16613, %r5182;
	fma.rn.f64 	%fd16614, %fd16613, 0dBFF921FB54442D18, %fd2466;
	fma.rn.f64 	%fd16615, %fd16613, 0dBC91A62633145C00, %fd16614;
	fma.rn.f64 	%fd21832, %fd16613, 0dB97B839A252049C0, %fd16615;
	setp.ltu.f64 	%p1518, %fd2467, 0d41E0000000000000;
	@%p1518 bra 	$L__BB0_1711;
	{ // callseq 379, 0
	.param .b64 param0;
	st.param.f64 	[param0], %fd2466;
	.param .align 16 .b8 retval0[16];
	call.uni (retval0), 
	__internal_trig_reduction_slowpathd, 
	(
	param0
	);
	ld.param.f64 	%fd21832, [retval0];
	ld.param.b32 	%r5182, [retval0+8];
	} // callseq 379
	bra.uni 	$L__BB0_1711;
$L__BB0_1710:
	mov.f64 	%fd16617, 0d0000000000000000;
	mul.rn.f64 	%fd21832, %fd2466, %fd16617;
	mov.b32 	%r5182, 0;
$L__BB0_1711:
	shl.b32 	%r3950, %r5182, 6;
	cvt.u64.u32 	%rd1528, %r3950;
	and.b64  	%rd1529, %rd1528, 64;
	add.s64 	%rd1531, %rd1526, %rd1529;
	mul.rn.f64 	%fd16618, %fd21832, %fd21832;
	and.b32  	%r3951, %r5182, 1;
	setp.eq.b32 	%p1519, %r3951, 1;
	selp.f64 	%fd16619, 0dBDA8FF8320FD8164, 0d3DE5DB65F9785EBA, %p1519;
	ld.global.nc.v2.f64 	{%fd16620, %fd16621}, [%rd1531];
	fma.rn.f64 	%fd16622, %fd16619, %fd16618, %fd16620;
	fma.rn.f64 	%fd16623, %fd16622, %fd16618, %fd16621;
	ld.global.nc.v2.f64 	{%fd16624, %fd16625}, [%rd1531+16];
	fma.rn.f64 	%fd16626, %fd16623, %fd16618, %fd16624;
	fma.rn.f64 	%fd16627, %fd16626, %fd16618, %fd16625;
	ld.global.nc.v2.f64 	{%fd16628, %fd16629}, [%rd1531+32];
	fma.rn.f64 	%fd16630, %fd16627, %fd16618, %fd16628;
	fma.rn.f64 	%fd16631, %fd16630, %fd16618, %fd16629;
	fma.rn.f64 	%fd16632, %fd16631, %fd21832, %fd21832;
	fma.rn.f64 	%fd16633, %fd16631, %fd16618, 0d3FF0000000000000;
	selp.f64 	%fd16634, %fd16633, %fd16632, %p1519;
	and.b32  	%r3952, %r5182, 2;
	setp.eq.s32 	%p1520, %r3952, 0;
	mov.f64 	%fd16635, 0d0000000000000000;
	sub.f64 	%fd16636, %fd16635, %fd16634;
	selp.f64 	%fd16637, %fd16634, %fd16636, %p1520;
	add.f64 	%fd2478, %fd2465, %fd16637;
	ld.global.f64 	%fd16638, [%rd2+4560];
	ld.global.f64 	%fd16639, [%rd2+4568];
	ld.global.f64 	%fd16640, [%rd2+4576];
	sub.f64 	%fd16641, %fd16638, %fd1;
	sub.f64 	%fd16642, %fd16639, %fd2;
	sub.f64 	%fd16643, %fd16640, %fd3;
	mul.f64 	%fd16644, %fd16642, %fd16642;
	fma.rn.f64 	%fd16645, %fd16641, %fd16641, %fd16644;
	fma.rn.f64 	%fd16646, %fd16643, %fd16643, %fd16645;
	sqrt.rn.f64 	%fd16647, %fd16646;
	sub.f64 	%fd16648, %fd16638, %fd4;
	sub.f64 	%fd16649, %fd16639, %fd5;
	sub.f64 	%fd16650, %fd16640, %fd6;
	mul.f64 	%fd16651, %fd16649, %fd16649;
	fma.rn.f64 	%fd16652, %fd16648, %fd16648, %fd16651;
	fma.rn.f64 	%fd16653, %fd16650, %fd16650, %fd16652;
	sqrt.rn.f64 	%fd16654, %fd16653;
	add.f64 	%fd16655, %fd16647, %fd16654;
	mul.f64 	%fd2479, %fd16655, 0d40C88B2F704A9409;
	abs.f64 	%fd2480, %fd2479;
	setp.eq.f64 	%p1521, %fd2480, 0d7FF0000000000000;
	@%p1521 bra 	$L__BB0_1715;
	mul.f64 	%fd16656, %fd2479, 0d3FE45F306DC9C883;
	cvt.rni.s32.f64 	%r5183, %fd16656;
	cvt.rn.f64.s32 	%fd16657, %r5183;
	fma.rn.f64 	%fd16658, %fd16657, 0dBFF921FB54442D18, %fd2479;
	fma.rn.f64 	%fd16659, %fd16657, 0dBC91A62633145C00, %fd16658;
	fma.rn.f64 	%fd21834, %fd16657, 0dB97B839A252049C0, %fd16659;
	setp.ltu.f64 	%p1522, %fd2480, 0d41E0000000000000;
	@%p1522 bra 	$L__BB0_1714;
	{ // callseq 380, 0
	.param .b64 param0;
	st.param.f64 	[param0], %fd2479;
	.param .align 16 .b8 retval0[16];
	call.uni (retval0), 
	__internal_trig_reduction_slowpathd, 
	(
	param0
	);
	ld.param.f64 	%fd21834, [retval0];
	ld.param.b32 	%r5183, [retval0+8];
	} // callseq 380
$L__BB0_1714:
	add.s32 	%r5184, %r5183, 1;
	bra.uni 	$L__BB0_1716;
$L__BB0_1715:
	mov.f64 	%fd16661, 0d0000000000000000;
	mul.rn.f64 	%fd21834, %fd2479, %fd16661;
	mov.b32 	%r5184, 1;
$L__BB0_1716:
	setp.eq.f64 	%p1523, %fd2480, 0d7FF0000000000000;
	shl.b32 	%r3955, %r5184, 6;
	cvt.u64.u32 	%rd1532, %r3955;
	and.b64  	%rd1533, %rd1532, 64;
	mov.u64 	%rd1534, __cudart_sin_cos_coeffs;
	add.s64 	%rd1535, %rd1534, %rd1533;
	mul.rn.f64 	%fd16662, %fd21834, %fd21834;
	and.b32  	%r3956, %r5184, 1;
	setp.eq.b32 	%p1524, %r3956, 1;
	selp.f64 	%fd16663, 0dBDA8FF8320FD8164, 0d3DE5DB65F9785EBA, %p1524;
	ld.global.nc.v2.f64 	{%fd16664, %fd16665}, [%rd1535];
	fma.rn.f64 	%fd16666, %fd16663, %fd16662, %fd16664;
	fma.rn.f64 	%fd16667, %fd16666, %fd16662, %fd16665;
	ld.global.nc.v2.f64 	{%fd16668, %fd16669}, [%rd1535+16];
	fma.rn.f64 	%fd16670, %fd16667, %fd16662, %fd16668;
	fma.rn.f64 	%fd16671, %fd16670, %fd16662, %fd16669;
	ld.global.nc.v2.f64 	{%fd16672, %fd16673}, [%rd1535+32];
	fma.rn.f64 	%fd16674, %fd16671, %fd16662, %fd16672;
	fma.rn.f64 	%fd16675, %fd16674, %fd16662, %fd16673;
	fma.rn.f64 	%fd16676, %fd16675, %fd21834, %fd21834;
	fma.rn.f64 	%fd16677, %fd16675, %fd16662, 0d3FF0000000000000;
	selp.f64 	%fd16678, %fd16677, %fd16676, %p1524;
	and.b32  	%r3957, %r5184, 2;
	setp.eq.s32 	%p1525, %r3957, 0;
	mov.f64 	%fd16679, 0d0000000000000000;
	sub.f64 	%fd16680, %fd16679, %fd16678;
	selp.f64 	%fd16681, %fd16678, %fd16680, %p1525;
	add.f64 	%fd2486, %fd2473, %fd16681;
	@%p1523 bra 	$L__BB0_1719;
	mul.f64 	%fd16682, %fd2479, 0d3FE45F306DC9C883;
	cvt.rni.s32.f64 	%r5185, %fd16682;
	cvt.rn.f64.s32 	%fd16683, %r5185;
	fma.rn.f64 	%fd16684, %fd16683, 0dBFF921FB54442D18, %fd2479;
	fma.rn.f64 	%fd16685, %fd16683, 0dBC91A62633145C00, %fd16684;
	fma.rn.f64 	%fd21835, %fd16683, 0dB97B839A252049C0, %fd16685;
	setp.ltu.f64 	%p1526, %fd2480, 0d41E0000000000000;
	@%p1526 bra 	$L__BB0_1720;
	{ // callseq 381, 0
	.param .b64 param0;
	st.param.f64 	[param0], %fd2479;
	.param .align 16 .b8 retval0[16];
	call.uni (retval0), 
	__internal_trig_reduction_slowpathd, 
	(
	param0
	);
	ld.param.f64 	%fd21835, [retval0];
	ld.param.b32 	%r5185, [retval0+8];
	} // callseq 381
	bra.uni 	$L__BB0_1720;
$L__BB0_1719:
	mov.f64 	%fd16687, 0d0000000000000000;
	mul.rn.f64 	%fd21835, %fd2479, %fd16687;
	mov.b32 	%r5185, 0;
$L__BB0_1720:
	shl.b32 	%r3960, %r5185, 6;
	cvt.u64.u32 	%rd1536, %r3960;
	and.b64  	%rd1537, %rd1536, 64;
	add.s64 	%rd1539, %rd1534, %rd1537;
	mul.rn.f64 	%fd16688, %fd21835, %fd21835;
	and.b32  	%r3961, %r5185, 1;
	setp.eq.b32 	%p1527, %r3961, 1;
	selp.f64 	%fd16689, 0dBDA8FF8320FD8164, 0d3DE5DB65F9785EBA, %p1527;
	ld.global.nc.v2.f64 	{%fd16690, %fd16691}, [%rd1539];
	fma.rn.f64 	%fd16692, %fd16689, %fd16688, %fd16690;
	fma.rn.f64 	%fd16693, %fd16692, %fd16688, %fd16691;
	ld.global.nc.v2.f64 	{%fd16694, %fd16695}, [%rd1539+16];
	fma.rn.f64 	%fd16696, %fd16693, %fd16688, %fd16694;
	fma.rn.f64 	%fd16697, %fd16696, %fd16688, %fd16695;
	ld.global.nc.v2.f64 	{%fd16698, %fd16699}, [%rd1539+32];
	fma.rn.f64 	%fd16700, %fd16697, %fd16688, %fd16698;
	fma.rn.f64 	%fd16701, %fd16700, %fd16688, %fd16699;
	fma.rn.f64 	%fd16702, %fd16701, %fd21835, %fd21835;
	fma.rn.f64 	%fd16703, %fd16701, %fd16688, 0d3FF0000000000000;
	selp.f64 	%fd16704, %fd16703, %fd16702, %p1527;
	and.b32  	%r3962, %r5185, 2;
	setp.eq.s32 	%p1528, %r3962, 0;
	mov.f64 	%fd16705, 0d0000000000000000;
	sub.f64 	%fd16706, %fd16705, %fd16704;
	selp.f64 	%fd16707, %fd16704, %fd16706, %p1528;
	add.f64 	%fd2491, %fd2478, %fd16707;
	ld.global.f64 	%fd16708, [%rd2+4584];
	ld.global.f64 	%fd16709, [%rd2+4592];
	ld.global.f64 	%fd16710, [%rd2+4600];
	sub.f64 	%fd16711, %fd16708, %fd1;
	sub.f64 	%fd16712, %fd16709, %fd2;
	sub.f64 	%fd16713, %fd16710, %fd3;
	mul.f64 	%fd16714, %fd16712, %fd16712;
	fma.rn.f64 	%fd16715, %fd16711, %fd16711, %fd16714;
	fma.rn.f64 	%fd16716, %fd16713, %fd16713, %fd16715;
	sqrt.rn.f64 	%fd16717, %fd16716;
	sub.f64 	%fd16718, %fd16708, %fd4;
	sub.f64 	%fd16719, %fd16709, %fd5;
	sub.f64 	%fd16720, %fd16710, %fd6;
	mul.f64 	%fd16721, %fd16719, %fd16719;
	fma.rn.f64 	%fd16722, %fd16718, %fd16718, %fd16721;
	fma.rn.f64 	%fd16723, %fd16720, %fd16720, %fd16722;
	sqrt.rn.f64 	%fd16724, %fd16723;
	add.f64 	%fd16725, %fd16717, %fd16724;
	mul.f64 	%fd2492, %fd16725, 0d40C88B2F704A9409;
	abs.f64 	%fd2493, %fd2492;
	setp.eq.f64 	%p1529, %fd2493, 0d7FF0000000000000;
	@%p1529 bra 	$L__BB0_1724;
	mul.f64 	%fd16726, %fd2492, 0d3FE45F306DC9C883;
	cvt.rni.s32.f64 	%r5186, %fd16726;
	cvt.rn.f64.s32 	%fd16727, %r5186;
	fma.rn.f64 	%fd16728, %fd16727, 0dBFF921FB54442D18, %fd2492;
	fma.rn.f64 	%fd16729, %fd16727, 0dBC91A62633145C00, %fd16728;
	fma.rn.f64 	%fd21837, %fd16727, 0dB97B839A252049C0, %fd16729;
	setp.ltu.f64 	%p1530, %fd2493, 0d41E0000000000000;
	@%p1530 bra 	$L__BB0_1723;
	{ // callseq 382, 0
	.param .b64 param0;
	st.param.f64 	[param0], %fd2492;
	.param .align 16 .b8 retval0[16];
	call.uni (retval0), 
	__internal_trig_reduction_slowpathd, 
	(
	param0
	);
	ld.param.f64 	%fd21837, [retval0];
	ld.param.b32 	%r5186, [retval0+8];
	} // callseq 382
$L__BB0_1723:
	add.s32 	%r5187, %r5186, 1;
	bra.uni 	$L__BB0_1725;
$L__BB0_1724:
	mov.f64 	%fd16731, 0d0000000000000000;
	mul.rn.f64 	%fd21837, %fd2492, %fd16731;
	mov.b32 	%r5187, 1;
$L__BB0_1725:
	setp.eq.f64 	%p1531, %fd2493, 0d7FF0000000000000;
	shl.b32 	%r3965, %r5187, 6;
	cvt.u64.u32 	%rd1540, %r3965;
	and.b64  	%rd1541, %rd1540, 64;
	mov.u64 	%rd1542, __cudart_sin_cos_coeffs;
	add.s64 	%rd1543, %rd1542, %rd1541;
	mul.rn.f64 	%fd16732, %fd21837, %fd21837;
	and.b32  	%r3966, %r5187, 1;
	setp.eq.b32 	%p1532, %r3966, 1;
	selp.f64 	%fd16733, 0dBDA8FF8320FD8164, 0d3DE5DB65F9785EBA, %p1532;
	ld.global.nc.v2.f64 	{%fd16734, %fd16735}, [%rd1543];
	fma.rn.f64 	%fd16736, %fd16733, %fd16732, %fd16734;
	fma.rn.f64 	%fd16737, %fd16736, %fd16732, %fd16735;
	ld.global.nc.v2.f64 	{%fd16738, %fd16739}, [%rd1543+16];
	fma.rn.f64 	%fd16740, %fd16737, %fd16732, %fd16738;
	fma.rn.f64 	%fd16741, %fd16740, %fd16732, %fd16739;
	ld.global.nc.v2.f64 	{%fd16742, %fd16743}, [%rd1543+32];
	fma.rn.f64 	%fd16744, %fd16741, %fd16732, %fd16742;
	fma.rn.f64 	%fd16745, %fd16744, %fd16732, %fd16743;
	fma.rn.f64 	%fd16746, %fd16745, %fd21837, %fd21837;
	fma.rn.f64 	%fd16747, %fd16745, %fd16732, 0d3FF0000000000000;
	selp.f64 	%fd16748, %fd16747, %fd16746, %p1532;
	and.b32  	%r3967, %r5187, 2;
	setp.eq.s32 	%p1533, %r3967, 0;
	mov.f64 	%fd16749, 0d0000000000000000;
	sub.f64 	%fd16750, %fd16749, %fd16748;
	selp.f64 	%fd16751, %fd16748, %fd16750, %p1533;
	add.f64 	%fd2499, %fd2486, %fd16751;
	@%p1531 bra 	$L__BB0_1728;
	mul.f64 	%fd16752, %fd2492, 0d3FE45F306DC9C883;
	cvt.rni.s32.f64 	%r5188, %fd16752;
	cvt.rn.f64.s32 	%fd16753, %r5188;
	fma.rn.f64 	%fd16754, %fd16753, 0dBFF921FB54442D18, %fd2492;
	fma.rn.f64 	%fd16755, %fd16753, 0dBC91A62633145C00, %fd16754;
	fma.rn.f64 	%fd21838, %fd16753, 0dB97B839A252049C0, %fd16755;
	setp.ltu.f64 	%p1534, %fd2493, 0d41E0000000000000;
	@%p1534 bra 	$L__BB0_1729;
	{ // callseq 383, 0
	.param .b64 param0;
	st.param.f64 	[param0], %fd2492;
	.param .align 16 .b8 retval0[16];
	call.uni (retval0), 
	__internal_trig_reduction_slowpathd, 
	(
	param0
	);
	ld.param.f64 	%fd21838, [retval0];
	ld.param.b32 	%r5188, [retval0+8];
	} // callseq 383
	bra.uni 	$L__BB0_1729;
$L__BB0_1728:
	mov.f64 	%fd16757, 0d0000000000000000;
	mul.rn.f64 	%fd21838, %fd2492, %fd16757;
	mov.b32 	%r5188, 0;
$L__BB0_1729:
	shl.b32 	%r3970, %r5188, 6;
	cvt.u64.u32 	%rd1544, %r3970;
	and.b64  	%rd1545, %rd1544, 64;
	add.s64 	%rd1547, %rd1542, %rd1545;
	mul.rn.f64 	%fd16758, %fd21838, %fd21838;
	and.b32  	%r3971, %r5188, 1;
	setp.eq.b32 	%p1535, %r3971, 1;
	selp.f64 	%fd16759, 0dBDA8FF8320FD8164, 0d3DE5DB65F9785EBA, %p1535;
	ld.global.nc.v2.f64 	{%fd16760, %fd16761}, [%rd1547];
	fma.rn.f64 	%fd16762, %fd16759, %fd16758, %fd16760;
	fma.rn.f64 	%fd16763, %fd16762, %fd16758, %fd16761;
	ld.global.nc.v2.f64 	{%fd16764, %fd16765}, [%rd1547+16];
	fma.rn.f64 	%fd16766, %fd16763, %fd16758, %fd16764;
	fma.rn.f64 	%fd16767, %fd16766, %fd16758, %fd16765;
	ld.global.nc.v2.f64 	{%fd16768, %fd16769}, [%rd1547+32];
	fma.rn.f64 	%fd16770, %fd16767, %fd16758, %fd16768;
	fma.rn.f64 	%fd16771, %fd16770, %fd16758, %fd16769;
	fma.rn.f64 	%fd16772, %fd16771, %fd21838, %fd21838;
	fma.rn.f64 	%fd16773, %fd16771, %fd16758, 0d3FF0000000000000;
	selp.f64 	%fd16774, %fd16773, %fd16772, %p1535;
	and.b32  	%r3972, %r5188, 2;
	setp.eq.s32 	%p1536, %r3972, 0;
	mov.f64 	%fd16775, 0d0000000000000000;
	sub.f64 	%fd16776, %fd16775, %fd16774;
	selp.f64 	%fd16777, %fd16774, %fd16776, %p1536;
	add.f64 	%fd2504, %fd2491, %fd16777;
	ld.global.f64 	%fd16778, [%rd2+4608];
	ld.global.f64 	%fd16779, [%rd2+4616];
	ld.global.f64 	%fd16780, [%rd2+4624];
	sub.f64 	%fd16781, %fd16778, %fd1;
	sub.f64 	%fd16782, %fd16779, %fd2;
	sub.f64 	%fd16783, %fd16780, %fd3;
	mul.f64 	%fd16784, %fd16782, %fd16782;
	fma.rn.f64 	%fd16785, %fd16781, %fd16781, %fd16784;
	fma.rn.f64 	%fd16786, %fd16783, %fd16783, %fd16785;
	sqrt.rn.f64 	%fd16787, %fd16786;
	sub.f64 	%fd16788, %fd16778, %fd4;
	sub.f64 	%fd16789, %fd16779, %fd5;
	sub.f64 	%fd16790, %fd16780, %fd6;
	mul.f64 	%fd16791, %fd16789, %fd16789;
	fma.rn.f64 	%fd16792, %fd16788, %fd16788, %fd16791;
	fma.rn.f64 	%fd16793, %fd16790, %fd16790, %fd16792;
	sqrt.rn.f64 	%fd16794, %fd16793;
	add.f64 	%fd16795, %fd16787, %fd16794;
	mul.f64 	%fd2505, %fd16795, 0d40C88B2F704A9409;
	abs.f64 	%fd2506, %fd2505;
	setp.eq.f64 	%p1537, %fd2506, 0d7FF0000000000000;
	@%p1537 bra 	$L__BB0_1733;
	mul.f64 	%fd16796, %fd2505, 0d3FE45F306DC9C883;
	cvt.rni.s32.f64 	%r5189, %fd16796;
	cvt.rn.f64.s32 	%fd16797, %r5189;
	fma.rn.f64 	%fd16798, %fd16797, 0dBFF921FB54442D18, %fd2505;
	fma.rn.f64 	%fd16799, %fd16797, 0dBC91A62633145C00, %fd16798;
	fma.rn.f64 	%fd21840, %fd16797, 0dB97B839A252049C0, %fd16799;
	setp.ltu.f64 	%p1538, %fd2506, 0d41E0000000000000;
	@%p1538 bra 	$L__BB0_1732;
	{ // callseq 384, 0
	.param .b64 param0;
	st.param.f64 	[param0], %fd2505;
	.param .align 16 .b8 retval0[16];
	call.uni (retval0), 
	__internal_trig_reduction_slowpathd, 
	(
	param0
	);
	ld.param.f64 	%fd21840, [retval0];
	ld.param.b32 	%r5189, [retval0+8];
	} // callseq 384
$L__BB0_1732:
	add.s32 	%r5190, %r5189, 1;
	bra.uni 	$L__BB0_1734;
$L__BB0_1733:
	mov.f64 	%fd16801, 0d0000000000000000;
	mul.rn.f64 	%fd21840, %fd2505, %fd16801;
	mov.b32 	%r5190, 1;
$L__BB0_1734:
	setp.eq.f64 	%p1539, %fd2506, 0d7FF0000000000000;
	shl.b32 	%r3975, %r5190, 6;
	cvt.u64.u32 	%rd1548, %r3975;
	and.b64  	%rd1549, %rd1548, 64;
	mov.u64 	%rd1550, __cudart_sin_cos_coeffs;
	add.s64 	%rd1551, %rd1550, %rd1549;
	mul.rn.f64 	%fd16802, %fd21840, %fd21840;
	and.b32  	%r3976, %r5190, 1;
	setp.eq.b32 	%p1540, %r3976, 1;
	selp.f64 	%fd16803, 0dBDA8FF8320FD8164, 0d3DE5DB65F9785EBA, %p1540;
	ld.global.nc.v2.f64 	{%fd16804, %fd16805}, [%rd1551];
	fma.rn.f64 	%fd16806, %fd16803, %fd16802, %fd16804;
	fma.rn.f64 	%fd16807, %fd16806, %fd16802, %fd16805;
	ld.global.nc.v2.f64 	{%fd16808, %fd16809}, [%rd1551+16];
	fma.rn.f64 	%fd16810, %fd16807, %fd16802, %fd16808;
	fma.rn.f64 	%fd16811, %fd16810, %fd16802, %fd16809;
	ld.global.nc.v2.f64 	{%fd16812, %fd16813}, [%rd1551+32];
	fma.rn.f64 	%fd16814, %fd16811, %fd16802, %fd16812;
	fma.rn.f64 	%fd16815, %fd16814, %fd16802, %fd16813;
	fma.rn.f64 	%fd16816, %fd16815, %fd21840, %fd21840;
	fma.rn.f64 	%fd16817, %fd16815, %fd16802, 0d3FF0000000000000;
	selp.f64 	%fd16818, %fd16817, %fd16816, %p1540;
	and.b32  	%r3977, %r5190, 2;
	setp.eq.s32 	%p1541, %r3977, 0;
	mov.f64 	%fd16819, 0d0000000000000000;
	sub.f64 	%fd16820, %fd16819, %fd16818;
	selp.f64 	%fd16821, %fd16818, %fd16820, %p1541;
	add.f64 	%fd2512, %fd2499, %fd16821;
	@%p1539 bra 	$L__BB0_1737;
	mul.f64 	%fd16822, %fd2505, 0d3FE45F306DC9C883;
	cvt.rni.s32.f64 	%r5191, %fd16822;
	cvt.rn.f64.s32 	%fd16823, %r5191;
	fma.rn.f64 	%fd16824, %fd16823, 0dBFF921FB54442D18, %fd2505;
	fma.rn.f64 	%fd16825, %fd16823, 0dBC91A62633145C00, %fd16824;
	fma.rn.f64 	%fd21841, %fd16823, 0dB97B839A252049C0, %fd16825;
	setp.ltu.f64 	%p1542, %fd2506, 0d41E0000000000000;
	@%p1542 bra 	$L__BB0_1738;
	{ // callseq 385, 0
	.param .b64 param0;
	st.param.f64 	[param0], %fd2505;
	.param .align 16 .b8 retval0[16];
	call.uni (retval0), 
	__internal_trig_reduction_slowpathd, 
	(
	param0
	);
	ld.param.f64 	%fd21841, [retval0];
	ld.param.b32 	%r5191, [retval0+8];
	} // callseq 385
	bra.uni 	$L__BB0_1738;
$L__BB0_1737:
	mov.f64 	%fd16827, 0d0000000000000000;
	mul.rn.f64 	%fd21841, %fd2505, %fd16827;
	mov.b32 	%r5191, 0;
$L__BB0_1738:
	shl.b32 	%r3980, %r5191, 6;
	cvt.u64.u32 	%rd1552, %r3980;
	and.b64  	%rd1553, %rd1552, 64;
	add.s64 	%rd1555, %rd1550, %rd1553;
	mul.rn.f64 	%fd16828, %fd21841, %fd21841;
	and.b32  	%r3981, %r5191, 1;
	setp.eq.b32 	%p1543, %r3981, 1;
	selp.f64 	%fd16829, 0dBDA8FF8320FD8164, 0d3DE5DB65F9785EBA, %p1543;
	ld.global.nc.v2.f64 	{%fd16830, %fd16831}, [%rd1555];
	fma.rn.f64 	%fd16832, %fd16829, %fd16828, %fd16830;
	fma.rn.f64 	%fd16833, %fd16832, %fd16828, %fd16831;
	ld.global.nc.v2.f64 	{%fd16834, %fd16835}, [%rd1555+16];
	fma.rn.f64 	%fd16836, %fd16833, %fd16828, %fd16834;
	fma.rn.f64 	%fd16837, %fd16836, %fd16828, %fd16835;
	ld.global.nc.v2.f64 	{%fd16838, %fd16839}, [%rd1555+32];
	fma.rn.f64 	%fd16840, %fd16837, %fd16828, %fd16838;
	fma.rn.f64 	%fd16841, %fd16840, %fd16828, %fd16839;
	fma.rn.f64 	%fd16842, %fd16841, %fd21841, %fd21841;
	fma.rn.f64 	%fd16843, %fd16841, %fd16828, 0d3FF0000000000000;
	selp.f64 	%fd16844, %fd16843, %fd16842, %p1543;
	and.b32  	%r3982, %r5191, 2;
	setp.eq.s32 	%p1544, %r3982, 0;
	mov.f64 	%fd16845, 0d0000000000000000;
	sub.f64 	%fd16846, %fd16845, %fd16844;
	selp.f64 	%fd16847, %fd16844, %fd16846, %p1544;
	add.f64 	%fd2517, %fd2504, %fd16847;
	ld.global.f64 	%fd16848, [%rd2+4632];
	ld.global.f64 	%fd16849, [%rd2+4640];
	ld.global.f64 	%fd16850, [%rd2+4648];
	sub.f64 	%fd16851, %fd16848, %fd1;
	sub.f64 	%fd16852, %fd16849, %fd2;
	sub.f64 	%fd16853, %fd16850, %fd3;
	mul.f64 	%fd16854, %fd16852, %fd16852;
	fma.rn.f64 	%fd16855, %fd16851, %fd16851, %fd16854;
	fma.rn.f64 	%fd16856, %fd16853, %fd16853, %fd16855;
	sqrt.rn.f64 	%fd16857, %fd16856;
	sub.f64 	%fd16858, %fd16848, %fd4;
	sub.f64 	%fd16859, %fd16849, %fd5;
	sub.f64 	%fd16860, %fd16850, %fd6;
	mul.f64 	%fd16861, %fd16859, %fd16859;
	fma.rn.f64 	%fd16862, %fd16858, %fd16858, %fd16861;
	fma.rn.f64 	%fd16863, %fd16860, %fd16860, %fd16862;
	sqrt.rn.f64 	%fd16864, %fd16863;
	add.f64 	%fd16865, %fd16857, %fd16864;
	mul.f64 	%fd2518, %fd16865, 0d40C88B2F704A9409;
	abs.f64 	%fd2519, %fd2518;
	setp.eq.f64 	%p1545, %fd2519, 0d7FF0000000000000;
	@%p1545 bra 	$L__BB0_1742;
	mul.f64 	%fd16866, %fd2518, 0d3FE45F306DC9C883;
	cvt.rni.s32.f64 	%r5192, %fd16866;
	cvt.rn.f64.s32 	%fd16867, %r5192;
	fma.rn.f64 	%fd16868, %fd16867, 0dBFF921FB54442D18, %fd2518;
	fma.rn.f64 	%fd16869, %fd16867, 0dBC91A62633145C00, %fd16868;
	fma.rn.f64 	%fd21843, %fd16867, 0dB97B839A252049C0, %fd16869;
	setp.ltu.f64 	%p1546, %fd2519, 0d41E0000000000000;
	@%p1546 bra 	$L__BB0_1741;
	{ // callseq 386, 0
	.param .b64 param0;
	st.param.f64 	[param0], %fd2518;
	.param .align 16 .b8 retval0[16];
	call.uni (retval0), 
	__internal_trig_reduction_slowpathd, 
	(
	param0
	);
	ld.param.f64 	%fd21843, [retval0];
	ld.param.b32 	%r5192, [retval0+8];
	} // callseq 386
$L__BB0_1741:
	add.s32 	%r5193, %r5192, 1;
	bra.uni 	$L__BB0_1743;
$L__BB0_1742:
	mov.f64 	%fd16871, 0d0000000000000000;
	mul.rn.f64 	%fd21843, %fd2518, %fd16871;
	mov.b32 	%r5193, 1;
$L__BB0_1743:
	setp.eq.f64 	%p1547, %fd2519, 0d7FF0000000000000;
	shl.b32 	%r3985, %r5193, 6;
	cvt.u64.u32 	%rd1556, %r3985;
	and.b64  	%rd1557, %rd1556, 64;
	mov.u64 	%rd1558, __cudart_sin_cos_coeffs;
	add.s64 	%rd1559, %rd1558, %rd1557;
	mul.rn.f64 	%fd16872, %fd21843, %fd21843;
	and.b32  	%r3986, %r5193, 1;
	setp.eq.b32 	%p1548, %r3986, 1;
	selp.f64 	%fd16873, 0dBDA8FF8320FD8164, 0d3DE5DB65F9785EBA, %p1548;
	ld.global.nc.v2.f64 	{%fd16874, %fd16875}, [%rd1559];
	fma.rn.f64 	%fd16876, %fd16873, %fd16872, %fd16874;
	fma.rn.f64 	%fd16877, %fd16876, %fd16872, %fd16875;
	ld.global.nc.v2.f64 	{%fd16878, %fd16879}, [%rd1559+16];
	fma.rn.f64 	%fd16880, %fd16877, %fd16872, %fd16878;
	fma.rn.f64 	%fd16881, %fd16880, %fd16872, %fd16879;
	ld.global.nc.v2.f64 	{%fd16882, %fd16883}, [%rd1559+32];
	fma.rn.f64 	%fd16884, %fd16881, %fd16872, %fd16882;
	fma.rn.f64 	%fd16885, %fd16884, %fd16872, %fd16883;
	fma.rn.f64 	%fd16886, %fd16885, %fd21843, %fd21843;
	fma.rn.f64 	%fd16887, %fd16885, %fd16872, 0d3FF0000000000000;
	selp.f64 	%fd16888, %fd16887, %fd16886, %p1548;
	and.b32  	%r3987, %r5193, 2;
	setp.eq.s32 	%p1549, %r3987, 0;
	mov.f64 	%fd16889, 0d0000000000000000;
	sub.f64 	%fd16890, %fd16889, %fd16888;
	selp.f64 	%fd16891, %fd16888, %fd16890, %p1549;
	add.f64 	%fd2525, %fd2512, %fd16891;
	@%p1547 bra 	$L__BB0_1746;
	mul.f64 	%fd16892, %fd2518, 0d3FE45F306DC9C883;
	cvt.rni.s32.f64 	%r5194, %fd16892;
	cvt.rn.f64.s32 	%fd16893, %r5194;
	fma.rn.f64 	%fd16894, %fd16893, 0dBFF921FB54442D18, %fd2518;
	fma.rn.f64 	%fd16895, %fd16893, 0dBC91A62633145C00, %fd16894;
	fma.rn.f64 	%fd21844, %fd16893, 0dB97B839A252049C0, %fd16895;
	setp.ltu.f64 	%p1550, %fd2519, 0d41E0000000000000;
	@%p1550 bra 	$L__BB0_1747;
	{ // callseq 387, 0
	.param .b64 param0;
	st.param.f64 	[param0], %fd2518;
	.param .align 16 .b8 retval0[16];
	call.uni (retval0), 
	__internal_trig_reduction_slowpathd, 
	(
	param0
	);
	ld.param.f64 	%fd21844, [retval0];
	ld.param.b32 	%r5194, [retval0+8];
	} // callseq 387
	bra.uni 	$L__BB0_1747;
$L__BB0_1746:
	mov.f64 	%fd16897, 0d0000000000000000;
	mul.rn.f64 	%fd21844, %fd2518, %fd16897;
	mov.b32 	%r5194, 0;
$L__BB0_1747:
	shl.b32 	%r3990, %r5194, 6;
	cvt.u64.u32 	%rd1560, %r3990;
	and.b64  	%rd1561, %rd1560, 64;
	add.s64 	%rd1563, %rd1558, %rd1561;
	mul.rn.f64 	%fd16898, %fd21844, %fd21844;
	and.b32  	%r3991, %r5194, 1;
	setp.eq.b32 	%p1551, %r3991, 1;
	selp.f64 	%fd16899, 0dBDA8FF8320FD8164, 0d3DE5DB65F9785EBA, %p1551;
	ld.global.nc.v2.f64 	{%fd16900, %fd16901}, [%rd1563];
	fma.rn.f64 	%fd16902, %fd16899, %fd16898, %fd16900;
	fma.rn.f64 	%fd16903, %fd16902, %fd16898, %fd16901;
	ld.global.nc.v2.f64 	{%fd16904, %fd16905}, [%rd1563+16];
	fma.rn.f64 	%fd16906, %fd16903, %fd16898, %fd16904;
	fma.rn.f64 	%fd16907, %fd16906, %fd16898, %fd16905;
	ld.global.nc.v2.f64 	{%fd16908, %fd16909}, [%rd1563+32];
	fma.rn.f64 	%fd16910, %fd16907, %fd16898, %fd16908;
	fma.rn.f64 	%fd16911, %fd16910, %fd16898, %fd16909;
	fma.rn.f64 	%fd16912, %fd16911, %fd21844, %fd21844;
	fma.rn.f64 	%fd16913, %fd16911, %fd16898, 0d3FF0000000000000;
	selp.f64 	%fd16914, %fd16913, %fd16912, %p1551;
	and.b32  	%r3992, %r5194, 2;
	setp.eq.s32 	%p1552, %r3992, 0;
	mov.f64 	%fd16915, 0d0000000000000000;
	sub.f64 	%fd16916, %fd16915, %fd16914;
	selp.f64 	%fd16917, %fd16914, %fd16916, %p1552;
	add.f64 	%fd2530, %fd2517, %fd16917;
	ld.global.f64 	%fd16918, [%rd2+4656];
	ld.global.f64 	%fd16919, [%rd2+4664];
	ld.global.f64 	%fd16920, [%rd2+4672];
	sub.f64 	%fd16921, %fd16918, %fd1;
	sub.f64 	%fd16922, %fd16919, %fd2;
	sub.f64 	%fd16923, %fd16920, %fd3;
	mul.f64 	%fd16924, %fd16922, %fd16922;
	fma.rn.f64 	%fd16925, %fd16921, %fd16921, %fd16924;
	fma.rn.f64 	%fd16926, %fd16923, %fd16923, %fd16925;
	sqrt.rn.f64 	%fd16927, %fd16926;
	sub.f64 	%fd16928, %fd16918, %fd4;
	sub.f64 	%fd16929, %fd16919, %fd5;
	sub.f64 	%fd16930, %fd16920, %fd6;
	mul.f64 	%fd16931, %fd16929, %fd16929;
	fma.rn.f64 	%fd16932, %fd16928, %fd16928, %fd16931;
	fma.rn.f64 	%fd16933, %fd16930, %fd16930, %fd16932;
	sqrt.rn.f64 	%fd16934, %fd16933;
	add.f64 	%fd16935, %fd16927, %fd16934;
	mul.f64 	%fd2531, %fd16935, 0d40C88B2F704A9409;
	abs.f64 	%fd2532, %fd2531;
	setp.eq.f64 	%p1553, %fd2532, 0d7FF0000000000000;
	@%p1553 bra 	$L__BB0_1751;
	mul.f64 	%fd16936, %fd2531, 0d3FE45F306DC9C883;
	cvt.rni.s32.f64 	%r5195, %fd16936;
	cvt.rn.f64.s32 	%fd16937, %r5195;
	fma.rn.f64 	%fd16938, %fd16937, 0dBFF921FB54442D18, %fd2531;
	fma.rn.f64 	%fd16939, %fd16937, 0dBC91A62633145C00, %fd16938;
	fma.rn.f64 	%fd21846, %fd16937, 0dB97B839A252049C0, %fd16939;
	setp.ltu.f64 	%p1554, %fd2532, 0d41E0000000000000;
	@%p1554 bra 	$L__BB0_1750;
	{ // callseq 388, 0
	.param .b64 param0;
	st.param.f64 	[param0], %fd2531;
	.param .align 16 .b8 retval0[16];
	call.uni (retval0), 
	__internal_trig_reduction_slowpathd, 
	(
	param0
	);
	ld.param.f64 	%fd21846, [retval0];
	ld.param.b32 	%r5195, [retval0+8];
	} // callseq 388
$L__BB0_1750:
	add.s32 	%r5196, %r5195, 1;
	bra.uni 	$L__BB0_1752;
$L__BB0_1751:
	mov.f64 	%fd16941, 0d0000000000000000;
	mul.rn.f64 	%fd21846, %fd2531, %fd16941;
	mov.b32 	%r5196, 1;
$L__BB0_1752:
	setp.eq.f64 	%p1555, %fd2532, 0d7FF0000000000000;
	shl.b32 	%r3995, %r5196, 6;
	cvt.u64.u32 	%rd1564, %r3995;
	and.b64  	%rd1565, %rd1564, 64;
	mov.u64 	%rd1566, __cudart_sin_cos_coeffs;
	add.s64 	%rd1567, %rd1566, %rd1565;
	mul.rn.f64 	%fd16942, %fd21846, %fd21846;
	and.b32  	%r3996, %r5196, 1;
	setp.eq.b32 	%p1556, %r3996, 1;
	selp.f64 	%fd16943, 0dBDA8FF8320FD8164, 0d3DE5DB65F9785EBA, %p1556;
	ld.global.nc.v2.f64 	{%fd16944, %fd16945}, [%rd1567];
	fma.rn.f64 	%fd16946, %fd16943, %fd16942, %fd16944;
	fma.rn.f64 	%fd16947, %fd16946, %fd16942, %fd16945;
	ld.global.nc.v2.f64 	{%fd16948, %fd16949}, [%rd1567+16];
	fma.rn.f64 	%fd16950, %fd16947, %fd16942, %fd16948;
	fma.rn.f64 	%fd16951, %fd16950, %fd16942, %fd16949;
	ld.global.nc.v2.f64 	{%fd16952, %fd16953}, [%rd1567+32];
	fma.rn.f64 	%fd16954, %fd16951, %fd16942, %fd16952;
	fma.rn.f64 	%fd16955, %fd16954, %fd16942, %fd16953;
	fma.rn.f64 	%fd16956, %fd16955, %fd21846, %fd21846;
	fma.rn.f64 	%fd16957, %fd16955, %fd16942, 0d3FF0000000000000;
	selp.f64 	%fd16958, %fd16957, %fd16956, %p1556;
	and.b32  	%r3997, %r5196, 2;
	setp.eq.s32 	%p1557, %r3997, 0;
	mov.f64 	%fd16959, 0d0000000000000000;
	sub.f64 	%fd16960, %fd16959, %fd16958;
	selp.f64 	%fd16961, %fd16958, %fd16960, %p1557;
	add.f64 	%fd2538, %fd2525, %fd16961;
	@%p1555 bra 	$L__BB0_1755;
	mul.f64 	%fd16962, %fd2531, 0d3FE45F306DC9C883;
	cvt.rni.s32.f64 	%r5197, %fd16962;
	cvt.rn.f64.s32 	%fd16963, %r5197;
	fma.rn.f64 	%fd16964, %fd16963, 0dBFF921FB54442D18, %fd2531;
	fma.rn.f64 	%fd16965, %fd16963, 0dBC91A62633145C00, %fd16964;
	fma.rn.f64 	%fd21847, %fd16963, 0dB97B839A252049C0, %fd16965;
	setp.ltu.f64 	%p1558, %fd2532, 0d41E0000000000000;
	@%p1558 bra 	$L__BB0_1756;
	{ // callseq 389, 0
	.param .b64 param0;
	st.param.f64 	[param0], %fd2531;
	.param .align 16 .b8 retval0[16];
	call.uni (retval0), 
	__internal_trig_reduction_slowpathd, 
	(
	param0
	);
	ld.param.f64 	%fd21847, [retval0];
	ld.param.b32 	%r5197, [retval0+8];
	} // callseq 389
	bra.uni 	$L__BB0_1756;
$L__BB0_1755:
	mov.f64 	%fd16967, 0d0000000000000000;
	mul.rn.f64 	%fd21847, %fd2531, %fd16967;
	mov.b32 	%r5197, 0;
$L__BB0_1756:
	shl.b32 	%r4000, %r5197, 6;
	cvt.u64.u32 	%rd1568, %r4000;
	and.b64  	%rd1569, %rd1568, 64;
	add.s64 	%rd1571, %rd1566, %rd1569;
	mul.rn.f64 	%fd16968, %fd21847, %fd21847;
	and.b32  	%r4001, %r5197, 1;
	setp.eq.b32 	%p1559, %r4001, 1;
	selp.f64 	%fd16969, 0dBDA8FF8320FD8164, 0d3DE5DB65F9785EBA, %p1559;
	ld.global.nc.v2.f64 	{%fd16970, %fd16971}, [%rd1571];
	fma.rn.f64 	%fd16972, %fd16969, %fd16968, %fd16970;
	fma.rn.f64 	%fd16973, %fd16972, %fd16968, %fd16971;
	ld.global.nc.v2.f64 	{%fd16974, %fd16975}, [%rd1571+16];
	fma.rn.f64 	%fd16976, %fd16973, %fd16968, %fd16974;
	fma.rn.f64 	%fd16977, %fd16976, %fd16968, %fd16975;
	ld.global.nc.v2.f64 	{%fd16978, %fd16979}, [%rd1571+32];
	fma.rn.f64 	%fd16980, %fd16977, %fd16968, %fd16978;
	fma.rn.f64 	%fd16981, %fd16980, %fd16968, %fd16979;
	fma.rn.f64 	%fd16982, %fd16981, %fd21847, %fd21847;
	fma.rn.f64 	%fd16983, %fd16981, %fd16968, 0d3FF0000000000000;
	selp.f64 	%fd16984, %fd16983, %fd16982, %p1559;
	and.b32  	%r4002, %r5197, 2;
	setp.eq.s32 	%p1560, %r4002, 0;
	mov.f64 	%fd16985, 0d0000000000000000;
	sub.f64 	%fd16986, %fd16985, %fd16984;
	selp.f64 	%fd16987, %fd16984, %fd16986, %p1560;
	add.f64 	%fd2543, %fd2530, %fd16987;
	ld.global.f64 	%fd16988, [%rd2+4680];
	ld.global.f64 	%fd16989, [%rd2+4688];
	ld.global.f64 	%fd16990, [%rd2+4696];
	sub.f64 	%fd16991, %fd16988, %fd1;
	sub.f64 	%fd16992, %fd16989, %fd2;
	sub.f64 	%fd16993, %fd16990, %fd3;
	mul.f64 	%fd16994, %fd16992, %fd16992;
	fma.rn.f64 	%fd16995, %fd16991, %fd16991, %fd16994;
	fma.rn.f64 	%fd16996, %fd16993, %fd16993, %fd16995;
	sqrt.rn.f64 	%fd16997, %fd16996;
	sub.f64 	%fd16998, %fd16988, %fd4;
	sub.f64 	%fd16999, %fd16989, %fd5;
	sub.f64 	%fd17000, %fd16990, %fd6;
	mul.f64 	%fd17001, %fd16999, %fd16999;
	fma.rn.f64 	%fd17002, %fd16998, %fd16998, %fd17001;
	fma.rn.f64 	%fd17003, %fd17000, %fd17000, %fd17002;
	sqrt.rn.f64 	%fd17004, %fd17003;
	add.f64 	%fd17005, %fd16997, %fd17004;
	mul.f64 	%fd2544, %fd17005, 0d40C88B2F704A9409;
	abs.f64 	%fd2545, %fd2544;
	setp.eq.f64 	%p1561, %fd2545, 0d7FF0000000000000;
	@%p1561 bra 	$L__BB0_1760;
	mul.f64 	%fd17006, %fd2544, 0d3FE45F306DC9C883;
	cvt.rni.s32.f64 	%r5198, %fd17006;
	cvt.rn.f64.s32 	%fd17007, %r5198;
	fma.rn.f64 	%fd17008, %fd17007, 0dBFF921FB54442D18, %fd2544;
	fma.rn.f64 	%fd17009, %fd17007, 0dBC91A62633145C00, %fd17008;
	fma.rn.f64 	%fd21849, %fd17007, 0dB97B839A252049C0, %fd17009;
	setp.ltu.f64 	%p1562, %fd2545, 0d41E0000000000000;
	@%p1562 bra 	$L__BB0_1759;
	{ // callseq 390, 0
	.param .b64 param0;
	st.param.f64 	[param0], %fd2544;
	.param .align 16 .b8 retval0[16];
	call.uni (retval0), 
	__internal_trig_reduction_slowpathd, 
	(
	param0
	);
	ld.param.f64 	%fd21849, [retval0];
	ld.param.b32 	%r5198, [retval0+8];
	} // callseq 390
$L__BB0_1759:
	add.s32 	%r5199, %r5198, 1;
	bra.uni 	$L__BB0_1761;
$L__BB0_1760:
	mov.f64 	%fd17011, 0d0000000000000000;
	mul.rn.f64 	%fd21849, %fd2544, %fd17011;
	mov.b32 	%r5199, 1;
$L__BB0_1761:
	setp.eq.f64 	%p1563, %fd2545, 0d7FF0000000000000;
	shl.b32 	%r4005, %r5199, 6;
	cvt.u64.u32 	%rd1572, %r4005;
	and.b64  	%rd1573, %rd1572, 64;
	mov.u64 	%rd1574, __cudart_sin_cos_coeffs;
	add.s64 	%rd1575, %rd1574, %rd1573;
	mul.rn.f64 	%fd17012, %fd21849, %fd21849;
	and.b32  	%r4006, %r5199, 1;
	setp.eq.b32 	%p1564, %r4006, 1;
	selp.f64 	%fd17013, 0dBDA8FF8320FD8164, 0d3DE5DB65F9785EBA, %p1564;
	ld.global.nc.v2.f64 	{%fd17014, %fd17015}, [%rd1575];
	fma.rn.f64 	%fd17016, %fd17013, %fd17012, %fd17014;
	fma.rn.f64 	%fd17017, %fd17016, %fd17012, %fd17015;
	ld.global.nc.v2.f64 	{%fd17018, %fd17019}, [%rd1575+16];
	fma.rn.f64 	%fd17020, %fd17017, %fd17012, %fd17018;
	fma.rn.f64 	%fd17021, %fd17020, %fd17012, %fd17019;
	ld.global.nc.v2.f64 	{%fd17022, %fd17023}, [%rd1575+32];
	fma.rn.f64 	%fd17024, %fd17021, %fd17012, %fd17022;
	fma.rn.f64 	%fd17025, %fd17024, %fd17012, %fd17023;
	fma.rn.f64 	%fd17026, %fd17025, %fd21849, %fd21849;
	fma.rn.f64 	%fd17027, %fd17025, %fd17012, 0d3FF0000000000000;
	selp.f64 	%fd17028, %fd17027, %fd17026, %p1564;
	and.b32  	%r4007, %r5199, 2;
	setp.eq.s32 	%p1565, %r4007, 0;
	mov.f64 	%fd17029, 0d0000000000000000;
	sub.f64 	%fd17030, %fd17029, %fd17028;
	selp.f64 	%fd17031, %fd17028, %fd17030, %p1565;
	add.f64 	%fd2551, %fd2538, %fd17031;
	@%p1563 bra 	$L__BB0_1764;
	mul.f64 	%fd17032, %fd2544, 0d3FE45F306DC9C883;
	cvt.rni.s32.f64 	%r5200, %fd17032;
	cvt.rn.f64.s32 	%fd17033, %r5200;
	fma.rn.f64 	%fd17034, %fd17033, 0dBFF921FB54442D18, %fd2544;
	fma.rn.f64 	%fd17035, %fd17033, 0dBC91A62633145C00, %fd17034;
	fma.rn.f64 	%fd21850, %fd17033, 0dB97B839A252049C0, %fd17035;
	setp.ltu.f64 	%p1566, %fd2545, 0d41E0000000000000;
	@%p1566 bra 	$L__BB0_1765;
	{ // callseq 391, 0
	.param .b64 param0;
	st.param.f64 	[param0], %fd2544;
	.param .align 16 .b8 retval0[16];
	call.uni (retval0), 
	__internal_trig_reduction_slowpathd, 
	(
	param0
	);
	ld.param.f64 	%fd21850, [retval0];
	ld.param.b32 	%r5200, [retval0+8];
	} // callseq 391
	bra.uni 	$L__BB0_1765;
$L__BB0_1764:
	mov.f64 	%fd17037, 0d0000000000000000;
	mul.rn.f64 	%fd21850, %fd2544, %fd17037;
	mov.b32 	%r5200, 0;
$L__BB0_1765:
	shl.b32 	%r4010, %r5200, 6;
	cvt.u64.u32 	%rd1576, %r4010;
	and.b64  	%rd1577, %rd1576, 64;
	add.s64 	%rd1579, %rd1574, %rd1577;
	mul.rn.f64 	%fd17038, %fd21850, %fd21850;
	and.b32  	%r4011, %r5200, 1;
	setp.eq.b32 	%p1567, %r4011, 1;
	selp.f64 	%fd17039, 0dBDA8FF8320FD8164, 0d3DE5DB65F9785EBA, %p1567;
	ld.global.nc.v2.f64 	{%fd17040, %fd17041}, [%rd1579];
	fma.rn.f64 	%fd17042, %fd17039, %fd17038, %fd17040;
	fma.rn.f64 	%fd17043, %fd17042, %fd17038, %fd17041;
	ld.global.nc.v2.f64 	{%fd17044, %fd17045}, [%rd1579+16];
	fma.rn.f64 	%fd17046, %fd17043, %fd17038, %fd17044;
	fma.rn.f64 	%fd17047, %fd17046, %fd17038, %fd17045;
	ld.global.nc.v2.f64 	{%fd17048, %fd17049}, [%rd1579+32];
	fma.rn.f64 	%fd17050, %fd17047, %fd17038, %fd17048;
	fma.rn.f64 	%fd17051, %fd17050, %fd17038, %fd17049;
	fma.rn.f64 	%fd17052, %fd17051, %fd21850, %fd21850;
	fma.rn.f64 	%fd17053, %fd17051, %fd17038, 0d3FF0000000000000;
	selp.f64 	%fd17054, %fd17053, %fd17052, %p1567;
	and.b32  	%r4012, %r5200, 2;
	setp.eq.s32 	%p1568, %r4012, 0;
	mov.f64 	%fd17055, 0d0000000000000000;
	sub.f64 	%fd17056, %fd17055, %fd17054;
	selp.f64 	%fd17057, %fd17054, %fd17056, %p1568;
	add.f64 	%fd2556, %fd2543, %fd17057;
	ld.global.f64 	%fd17058, [%rd2+4704];
	ld.global.f64 	%fd17059, [%rd2+4712];
	ld.global.f64 	%fd17060, [%rd2+4720];
	sub.f64 	%fd17061, %fd17058, %fd1;
	sub.f64 	%fd17062, %fd17059, %fd2;
	sub.f64 	%fd17063, %fd17060, %fd3;
	mul.f64 	%fd17064, %fd17062, %fd17062;
	fma.rn.f64 	%fd17065, %fd17061, %fd17061, %fd17064;
	fma.rn.f64 	%fd17066, %fd17063, %fd17063, %fd17065;
	sqrt.rn.f64 	%fd17067, %fd17066;
	sub.f64 	%fd17068, %fd17058, %fd4;
	sub.f64 	%fd17069, %fd17059, %fd5;
	sub.f64 	%fd17070, %fd17060, %fd6;
	mul.f64 	%fd17071, %fd17069, %fd17069;
	fma.rn.f64 	%fd17072, %fd17068, %fd17068, %fd17071;
	fma.rn.f64 	%fd17073, %fd17070, %fd17070, %fd17072;
	sqrt.rn.f64 	%fd17074, %fd17073;
	add.f64 	%fd17075, %fd17067, %fd17074;
	mul.f64 	%fd2557, %fd17075, 0d40C88B2F704A9409;
	abs.f64 	%fd2558, %fd2557;
	setp.eq.f64 	%p1569, %fd2558, 0d7FF0000000000000;
	@%p1569 bra 	$L__BB0_1769;
	mul.f64 	%fd17076, %fd2557, 0d3FE45F306DC9C883;
	cvt.rni.s32.f64 	%r5201, %fd17076;
	cvt.rn.f64.s32 	%fd17077, %r5201;
	fma.rn.f64 	%fd17078, %fd17077, 0dBFF921FB54442D18, %fd2557;
	fma.rn.f64 	%fd17079, %fd17077, 0dBC91A62633145C00, %fd17078;
	fma.rn.f64 	%fd21852, %fd17077, 0dB97B839A252049C0, %fd17079;
	setp.ltu.f64 	%p1570, %fd2558, 0d41E0000000000000;
	@%p1570 bra 	$L__BB0_1768;
	{ // callseq 392, 0
	.param .b64 param0;
	st.param.f64 	[param0], %fd2557;
	.param .align 16 .b8 retval0[16];
	call.uni (retval0), 
	__internal_trig_reduction_slowpathd, 
	(
	param0
	);
	ld.param.f64 	%fd21852, [retval0];
	ld.param.b32 	%r5201, [retval0+8];
	} // callseq 392
$L__BB0_1768:
	add.s32 	%r5202, %r5201, 1;
	bra.uni 	$L__BB0_1770;
$L__BB0_1769:
	mov.f64 	%fd17081, 0d0000000000000000;
	mul.rn.f64 	%fd21852, %fd2557, %fd17081;
	mov.b32 	%r5202, 1;
$L__BB0_1770:
	setp.eq.f64 	%p1571, %fd2558, 0d7FF0000000000000;
	shl.b32 	%r4015, %r5202, 6;
	cvt.u64.u32 	%rd1580, %r4015;
	and.b64  	%rd1581, %rd1580, 64;
	mov.u64 	%rd1582, __cudart_sin_cos_coeffs;
	add.s64 	%rd1583, %rd1582, %rd1581;
	mul.rn.f64 	%fd17082, %fd21852, %fd21852;
	and.b32  	%r4016, %r5202, 1;
	setp.eq.b32 	%p1572, %r4016, 1;
	selp.f64 	%fd17083, 0dBDA8FF8320FD8164, 0d3DE5DB65F9785EBA, %p1572;
	ld.global.nc.v2.f64 	{%fd17084, %fd17085}, [%rd1583];
	fma.rn.f64 	%fd17086, %fd17083, %fd17082, %fd17084;
	fma.rn.f64 	%fd17087, %fd17086, %fd17082, %fd17085;
	ld.global.nc.v2.f64 	{%fd17088, %fd17089}, [%rd1583+16];
	fma.rn.f64 	%fd17090, %fd17087, %fd17082, %fd17088;
	fma.rn.f64 	%fd17091, %fd17090, %fd17082, %fd17089;
	ld.global.nc.v2.f64 	{%fd17092, %fd17093}, [%rd1583+32];
	fma.rn.f64 	%fd17094, %fd17091, %fd17082, %fd17092;
	fma.rn.f64 	%fd17095, %fd17094, %fd17082, %fd17093;
	fma.rn.f64 	%fd17096, %fd17095, %fd21852, %fd21852;
	fma.rn.f64 	%fd17097, %fd17095, %fd17082, 0d3FF0000000000000;
	selp.f64 	%fd17098, %fd17097, %fd17096, %p1572;
	and.b32  	%r4017, %r5202, 2;
	setp.eq.s32 	%p1573, %r4017, 0;
	mov.f64 	%fd17099, 0d0000000000000000;
	sub.f64 	%fd17100, %fd17099, %fd17098;
	selp.f64 	%fd17101, %fd17098, %fd17100, %p1573;
	add.f64 	%fd2564, %fd2551, %fd17101;
	@%p1571 bra 	$L__BB0_1773;
	mul.f64 	%fd17102, %fd2557, 0d3FE45F306DC9C883;
	cvt.rni.s32.f64 	%r5203, %fd17102;
	cvt.rn.f64.s32 	%fd17103, %r5203;
	fma.rn.f64 	%fd17104, %fd17103, 0dBFF921FB54442D18, %fd2557;
	fma.rn.f64 	%fd17105, %fd17103, 0dBC91A62633145C00, %fd17104;
	fma.rn.f64 	%fd21853, %fd17103, 0dB97B839A252049C0, %fd17105;
	setp.ltu.f64 	%p1574, %fd2558, 0d41E0000000000000;
	@%p1574 bra 	$L__BB0_1774;
	{ // callseq 393, 0
	.param .b64 param0;
	st.param.f64 	[param0], %fd2557;
	.param .align 16 .b8 retval0[16];
	call.uni (retval0), 
	__internal_trig_reduction_slowpathd, 
	(
	param0
	);
	ld.param.f64 	%fd21853, [retval0];
	ld.param.b32 	%r5203, [retval0+8];
	} // callseq 393
	bra.uni 	$L__BB0_1774;
$L__BB0_1773:
	mov.f64 	%fd17107, 0d0000000000000000;
	mul.rn.f64 	%fd21853, %fd2557, %fd17107;
	mov.b32 	%r5203, 0;
$L__BB0_1774:
	shl.b32 	%r4020, %r5203, 6;
	cvt.u64.u32 	%rd1584, %r4020;
	and.b64  	%rd1585, %rd1584, 64;
	add.s64 	%rd1587, %rd1582, %rd1585;
	mul.rn.f64 	%fd17108, %fd21853, %fd21853;
	and.b32  	%r4021, %r5203, 1;
	setp.eq.b32 	%p1575, %r4021, 1;
	selp.f64 	%fd17109, 0dBDA8FF8320FD8164, 0d3DE5DB65F9785EBA, %p1575;
	ld.global.nc.v2.f64 	{%fd17110, %fd17111}, [%rd1587];
	fma.rn.f64 	%fd17112, %fd17109, %fd17108, %fd17110;
	fma.rn.f64 	%fd17113, %fd17112, %fd17108, %fd17111;
	ld.global.nc.v2.f64 	{%fd17114, %fd17115}, [%rd1587+16];
	fma.rn.f64 	%fd17116, %fd17113, %fd17108, %fd17114;
	fma.rn.f64 	%fd17117, %fd17116, %fd17108, %fd17115;
	ld.global.nc.v2.f64 	{%fd17118, %fd17119}, [%rd1587+32];
	fma.rn.f64 	%fd17120, %fd17117, %fd17108, %fd17118;
	fma.rn.f64 	%fd17121, %fd17120, %fd17108, %fd17119;
	fma.rn.f64 	%fd17122, %fd17121, %fd21853, %fd21853;
	fma.rn.f64 	%fd17123, %fd17121, %fd17108, 0d3FF0000000000000;
	selp.f64 	%fd17124, %fd17123, %fd17122, %p1575;
	and.b32  	%r4022, %r5203, 2;
	setp.eq.s32 	%p1576, %r4022, 0;
	mov.f64 	%fd17125, 0d0000000000000000;
	sub.f64 	%fd17126, %fd17125, %fd17124;
	selp.f64 	%fd17127, %fd17124, %fd17126, %p1576;
	add.f64 	%fd2569, %fd2556, %fd17127;
	ld.global.f64 	%fd17128, [%rd2+4728];
	ld.global.f64 	%fd17129, [%rd2+4736];
	ld.global.f64 	%fd17130, [%rd2+4744];
	sub.f64 	%fd17131, %fd17128, %fd1;
	sub.f64 	%fd17132, %fd17129, %fd2;
	sub.f64 	%fd17133, %fd17130, %fd3;
	mul.f64 	%fd17134, %fd17132, %fd17132;
	fma.rn.f64 	%fd17135, %fd17131, %fd17131, %fd17134;
	fma.rn.f64 	%fd17136, %fd17133, %fd17133, %fd17135;
	sqrt.rn.f64 	%fd17137, %fd17136;
	sub.f64 	%fd17138, %fd17128, %fd4;
	sub.f64 	%fd17139, %fd17129, %fd5;
	sub.f64 	%fd17140, %fd17130, %fd6;
	mul.f64 	%fd17141, %fd17139, %fd17139;
	fma.rn.f64 	%fd17142, %fd17138, %fd17138, %fd17141;
	fma.rn.f64 	%fd17143, %fd17140, %fd17140, %fd17142;
	sqrt.rn.f64 	%fd17144, %fd17143;
	add.f64 	%fd17145, %fd17137, %fd17144;
	mul.f64 	%fd2570, %fd17145, 0d40C88B2F704A9409;
	abs.f64 	%fd2571, %fd2570;
	setp.eq.f64 	%p1577, %fd2571, 0d7FF0000000000000;
	@%p1577 bra 	$L__BB0_1778;
	mul.f64 	%fd17146, %fd2570, 0d3FE45F306DC9C883;
	cvt.rni.s32.f64 	%r5204, %fd17146;
	cvt.rn.f64.s32 	%fd17147, %r5204;
	fma.rn.f64 	%fd17148, %fd17147, 0dBFF921FB54442D18, %fd2570;
	fma.rn.f64 	%fd17149, %fd17147, 0dBC91A62633145C00, %fd17148;
	fma.rn.f64 	%fd21855, %fd17147, 0dB97B839A252049C0, %fd17149;
	setp.ltu.f64 	%p1578, %fd2571, 0d41E0000000000000;
	@%p1578 bra 	$L__BB0_1777;
	{ // callseq 394, 0
	.param .b64 param0;
	st.param.f64 	[param0], %fd2570;
	.param .align 16 .b8 retval0[16];
	call.uni (retval0), 
	__internal_trig_reduction_slowpathd, 
	(
	param0
	);
	ld.param.f64 	%fd21855, [retval0];
	ld.param.b32 	%r5204, [retval0+8];
	} // callseq 394
$L__BB0_1777:
	add.s32 	%r5205, %r5204, 1;
	bra.uni 	$L__BB0_1779;
$L__BB0_1778:
	mov.f64 	%fd17151, 0d0000000000000000;
	mul.rn.f64 	%fd21855, %fd2570, %fd17151;
	mov.b32 	%r5205, 1;
$L__BB0_1779:
	setp.eq.f64 	%p1579, %fd2571, 0d7FF0000000000000;
	shl.b32 	%r4025, %r5205, 6;
	cvt.u64.u32 	%rd1588, %r4025;
	and.b64  	%rd1589, %rd1588, 64;
	mov.u64 	%rd1590, __cudart_sin_cos_coeffs;
	add.s64 	%rd1591, %rd1590, %rd1589;
	mul.rn.f64 	%fd17152, %fd21855, %fd21855;
	and.b32  	%r4026, %r5205, 1;
	setp.eq.b32 	%p1580, %r4026, 1;
	selp.f64 	%fd17153, 0dBDA8FF8320FD8164, 0d3DE5DB65F9785EBA, %p1580;
	ld.global.nc.v2.f64 	{%fd17154, %fd17155}, [%rd1591];
	fma.rn.f64 	%fd17156, %fd17153, %fd17152, %fd17154;
	fma.rn.f64 	%fd17157, %fd17156, %fd17152, %fd17155;
	ld.global.nc.v2.f64 	{%fd17158, %fd17159}, [%rd1591+16];
	fma.rn.f64 	%fd17160, %fd17157, %fd17152, %fd17158;
	fma.rn.f64 	%fd17161, %fd17160, %fd17152, %fd17159;
	ld.global.nc.v2.f64 	{%fd17162, %fd17163}, [%rd1591+32];
	fma.rn.f64 	%fd17164, %fd17161, %fd17152, %fd17162;
	fma.rn.f64 	%fd17165, %fd17164, %fd17152, %fd17163;
	fma.rn.f64 	%fd17166, %fd17165, %fd21855, %fd21855;
	fma.rn.f64 	%fd17167, %fd17165, %fd17152, 0d3FF0000000000000;
	selp.f64 	%fd17168, %fd17167, %fd17166, %p1580;
	and.b32  	%r4027, %r5205, 2;
	setp.eq.s32 	%p1581, %r4027, 0;
	mov.f64 	%fd17169, 0d0000000000000000;
	sub.f64 	%fd17170, %fd17169, %fd17168;
	selp.f64 	%fd17171, %fd17168, %fd17170, %p1581;
	add.f64 	%fd2577, %fd2564, %fd17171;
	@%p1579 bra 	$L__BB0_1782;
	mul.f64 	%fd17172, %fd2570, 0d3FE45F306DC9C883;
	cvt.rni.s32.f64 	%r5206, %fd17172;
	cvt.rn.f64.s32 	%fd17173, %r5206;
	fma.rn.f64 	%fd17174, %fd17173, 0dBFF921FB54442D18, %fd2570;
	fma.rn.f64 	%fd17175, %fd17173, 0dBC91A62633145C00, %fd17174;
	fma.rn.f64 	%fd21856, %fd17173, 0dB97B839A252049C0, %fd17175;
	setp.ltu.f64 	%p1582, %fd2571, 0d41E0000000000000;
	@%p1582 bra 	$L__BB0_1783;
	{ // callseq 395, 0
	.param .b64 param0;
	st.param.f64 	[param0], %fd2570;
	.param .align 16 .b8 retval0[16];
	call.uni (retval0), 
	__internal_trig_reduction_slowpathd, 
	(
	param0
	);
	ld.param.f64 	%fd21856, [retval0];
	ld.param.b32 	%r5206, [retval0+8];
	} // callseq 395
	bra.uni 	$L__BB0_1783;
$L__BB0_1782:
	mov.f64 	%fd17177, 0d0000000000000000;
	mul.rn.f64 	%fd21856, %fd2570, %fd17177;
	mov.b32 	%r5206, 0;
$L__BB0_1783:
	shl.b32 	%r4030, %r5206, 6;
	cvt.u64.u32 	%rd1592, %r4030;
	and.b64  	%rd1593, %rd1592, 64;
	add.s64 	%rd1595, %rd1590, %rd1593;
	mul.rn.f64 	%fd17178, %fd21856, %fd21856;
	and.b32  	%r4031, %r5206, 1;
	setp.eq.b32 	%p1583, %r4031, 1;
	selp.f64 	%fd17179, 0dBDA8FF8320FD8164, 0d3DE5DB65F9785EBA, %p1583;
	ld.global.nc.v2.f64 	{%fd17180, %fd17181}, [%rd1595];
	fma.rn.f64 	%fd17182, %fd17179, %fd17178, %fd17180;
	fma.rn.f64 	%fd17183, %fd17182, %fd17178, %fd17181;
	ld.global.nc.v2.f64 	{%fd17184, %fd17185}, [%rd1595+16];
	fma.rn.f64 	%fd17186, %fd17183, %fd17178, %fd17184;
	fma.rn.f64 	%fd17187, %fd17186, %fd17178, %fd17185;
	ld.global.nc.v2.f64 	{%fd17188, %fd17189}, [%rd1595+32];
	fma.rn.f64 	%fd17190, %fd17187, %fd17178, %fd17188;
	fma.rn.f64 	%fd17191, %fd17190, %fd17178, %fd17189;
	fma.rn.f64 	%fd17192, %fd17191, %fd21856, %fd21856;
	fma.rn.f64 	%fd17193, %fd17191, %fd17178, 0d3FF0000000000000;
	selp.f64 	%fd17194, %fd17193, %fd17192, %p1583;
	and.b32  	%r4032, %r5206, 2;
	setp.eq.s32 	%p1584, %r4032, 0;
	mov.f64 	%fd17195, 0d0000000000000000;
	sub.f64 	%fd17196, %fd17195, %fd17194;
	selp.f64 	%fd17197, %fd17194, %fd17196, %p1584;
	add.f64 	%fd2582, %fd2569, %fd17197;
	ld.global.f64 	%fd17198, [%rd2+4752];
	ld.global.f64 	%fd17199, [%rd2+4760];
	ld.global.f64 	%fd17200, [%rd2+4768];
	sub.f64 	%fd17201, %fd17198, %fd1;
	sub.f64 	%fd17202, %fd17199, %fd2;
	sub.f64 	%fd17203, %fd17200, %fd3;
	mul.f64 	%fd17204, %fd17202, %fd17202;
	fma.rn.f64 	%fd17205, %fd17201, %fd17201, %fd17204;
	fma.rn.f64 	%fd17206, %fd17203, %fd17203, %fd17205;
	sqrt.rn.f64 	%fd17207, %fd17206;
	sub.f64 	%fd17208, %fd17198, %fd4;
	sub.f64 	%fd17209, %fd17199, %fd5;
	sub.f64 	%fd17210, %fd17200, %fd6;
	mul.f64 	%fd17211, %fd17209, %fd17209;
	fma.rn.f64 	%fd17212, %fd17208, %fd17208, %fd17211;
	fma.rn.f64 	%fd17213, %fd17210, %fd17210, %fd17212;
	sqrt.rn.f64 	%fd17214, %fd17213;
	add.f64 	%fd17215, %fd17207, %fd17214;
	mul.f64 	%fd2583, %fd17215, 0d40C88B2F704A9409;
	abs.f64 	%fd2584, %fd2583;
	setp.eq.f64 	%p1585, %fd2584, 0d7FF0000000000000;
	@%p1585 bra 	$L__BB0_1787;
	mul.f64 	%fd17216, %fd2583, 0d3FE45F306DC9C883;
	cvt.rni.s32.f64 	%r5207, %fd17216;
	cvt.rn.f64.s32 	%fd17217, %r5207;
	fma.rn.f64 	%fd17218, %fd17217, 0dBFF921FB54442D18, %fd2583;
	fma.rn.f64 	%fd17219, %fd17217, 0dBC91A62633145C00, %fd17218;
	fma.rn.f64 	%fd21858, %fd17217, 0dB97B839A252049C0, %fd17219;
	setp.ltu.f64 	%p1586, %fd2584, 0d41E0000000000000;
	@%p1586 bra 	$L__BB0_1786;
	{ // callseq 396, 0
	.param .b64 param0;
	st.param.f64 	[param0], %fd2583;
	.param .align 16 .b8 retval0[16];
	call.uni (retval0), 
	__internal_trig_reduction_slowpathd, 
	(
	param0
	);
	ld.param.f64 	%fd21858, [retval0];
	ld.param.b32 	%r5207, [retval0+8];
	} // callseq 396
$L__BB0_1786:
	add.s32 	%r5208, %r5207, 1;
	bra.uni 	$L__BB0_1788;
$L__BB0_1787:
	mov.f64 	%fd17221, 0d0000000000000000;
	mul.rn.f64 	%fd21858, %fd2583, %fd17221;
	mov.b32 	%r5208, 1;
$L__BB0_1788:
	setp.eq.f64 	%p1587, %fd2584, 0d7FF0000000000000;
	shl.b32 	%r4035, %r5208, 6;
	cvt.u64.u32 	%rd1596, %r4035;
	and.b64  	%rd1597, %rd1596, 64;
	mov.u64 	%rd1598, __cudart_sin_cos_coeffs;
	add.s64 	%rd1599, %rd1598, %rd1597;
	mul.rn.f64 	%fd17222, %fd21858, %fd21858;
	and.b32  	%r4036, %r5208, 1;
	setp.eq.b32 	%p1588, %r4036, 1;
	selp.f64 	%fd17223, 0dBDA8FF8320FD8164, 0d3DE5DB65F9785EBA, %p1588;
	ld.global.nc.v2.f64 	{%fd17224, %fd17225}, [%rd1599];
	fma.rn.f64 	%fd17226, %fd17223, %fd17222, %fd17224;
	fma.rn.f64 	%fd17227, %fd17226, %fd17222, %fd17225;
	ld.global.nc.v2.f64 	{%fd17228, %fd17229}, [%rd1599+16];
	fma.rn.f64 	%fd17230, %fd17227, %fd17222, %fd17228;
	fma.rn.f64 	%fd17231, %fd17230, %fd17222, %fd17229;
	ld.global.nc.v2.f64 	{%fd17232, %fd17233}, [%rd1599+32];
	fma.rn.f64 	%fd17234, %fd17231, %fd17222, %fd17232;
	fma.rn.f64 	%fd17235, %fd17234, %fd17222, %fd17233;
	fma.rn.f64 	%fd17236, %fd17235, %fd21858, %fd21858;
	fma.rn.f64 	%fd17237, %fd17235, %fd17222, 0d3FF0000000000000;
	selp.f64 	%fd17238, %fd17237, %fd17236, %p1588;
	and.b32  	%r4037, %r5208, 2;
	setp.eq.s32 	%p1589, %r4037, 0;
	mov.f64 	%fd17239, 0d0000000000000000;
	sub.f64 	%fd17240, %fd17239, %fd17238;
	selp.f64 	%fd17241, %fd17238, %fd17240, %p1589;
	add.f64 	%fd2590, %fd2577, %fd17241;
	@%p1587 bra 	$L__BB0_1791;
	mul.f64 	%fd17242, %fd2583, 0d3FE45F306DC9C883;
	cvt.rni.s32.f64 	%r5209, %fd17242;
	cvt.rn.f64.s32 	%fd17243, %r5209;
	fma.rn.f64 	%fd17244, %fd17243, 0dBFF921FB54442D18, %fd2583;
	fma.rn.f64 	%fd17245, %fd17243, 0dBC91A62633145C00, %fd17244;
	fma.rn.f64 	%fd21859, %fd17243, 0dB97B839A252049C0, %fd17245;
	setp.ltu.f64 	%p1590, %fd2584, 0d41E0000000000000;
	@%p1590 bra 	$L__BB0_1792;
	{ // callseq 397, 0
	.param .b64 param0;
	st.param.f64 	[param0], %fd2583;
	.param .align 16 .b8 retval0[16];
	call.uni (retval0), 
	__internal_trig_reduction_slowpathd, 
	(
	param0
	);
	ld.param.f64 	%fd21859, [retval0];
	ld.param.b32 	%r5209, [retval0+8];
	} // callseq 397
	bra.uni 	$L__BB0_1792;
$L__BB0_1791:
	mov.f64 	%fd17247, 0d0000000000000000;
	mul.rn.f64 	%fd21859, %fd2583, %fd17247;
	mov.b32 	%r5209, 0;
$L__BB0_1792:
	shl.b32 	%r4040, %r5209, 6;
	cvt.u64.u32 	%rd1600, %r4040;
	and.b64  	%rd1601, %rd1600, 64;
	add.s64 	%rd1603, %rd1598, %rd1601;
	mul.rn.f64 	%fd17248, %fd21859, %fd21859;
	and.b32  	%r4041, %r5209, 1;
	setp.eq.b32 	%p1591, %r4041, 1;
	selp.f64 	%fd17249, 0dBDA8FF8320FD8164, 0d3DE5DB65F9785EBA, %p1591;
	ld.global.nc.v2.f64 	{%fd17250, %fd17251}, [%rd1603];
	fma.rn.f64 	%fd17252, %fd17249, %fd17248, %fd17250;
	fma.rn.f64 	%fd17253, %fd17252, %fd17248, %fd17251;
	ld.global.nc.v2.f64 	{%fd17254, %fd17255}, [%rd1603+16];
	fma.rn.f64 	%fd17256, %fd17253, %fd17248, %fd17254;
	fma.rn.f64 	%fd17257, %fd17256, %fd17248, %fd17255;
	ld.global.nc.v2.f64 	{%fd17258, %fd17259}, [%rd1603+32];
	fma.rn.f64 	%fd17260, %fd17257, %fd17248, %fd17258;
	fma.rn.f64 	%fd17261, %fd17260, %fd17248, %fd17259;
	fma.rn.f64 	%fd17262, %fd17261, %fd21859, %fd21859;
	fma.rn.f64 	%fd17263, %fd17261, %fd17248, 0d3FF0000000000000;
	selp.f64 	%fd17264, %fd17263, %fd17262, %p1591;
	and.b32  	%r4042, %r5209, 2;
	setp.eq.s32 	%p1592, %r4042, 0;
	mov.f64 	%fd17265, 0d0000000000000000;
	sub.f64 	%fd17266, %fd17265, %fd17264;
	selp.f64 	%fd17267, %fd17264, %fd17266, %p1592;
	add.f64 	%fd2595, %fd2582, %fd17267;
	ld.global.f64 	%fd17268, [%rd2+4776];
	ld.global.f64 	%fd17269, [%rd2+4784];
	ld.global.f64 	%fd17270, [%rd2+4792];
	sub.f64 	%fd17271, %fd17268, %fd1;
	sub.f64 	%fd17272, %fd17269, %fd2;
	sub.f64 	%fd17273, %fd17270, %fd3;
	mul.f64 	%fd17274, %fd17272, %fd17272;
	fma.rn.f64 	%fd17275, %fd17271, %fd17271, %fd17274;
	fma.rn.f64 	%fd17276, %fd17273, %fd17273, %fd17275;
	sqrt.rn.f64 	%fd17277, %fd17276;
	sub.f64 	%fd17278, %fd17268, %fd4;
	sub.f64 	%fd17279, %fd17269, %fd5;
	sub.f64 	%fd17280, %fd17270, %fd6;
	mul.f64 	%fd17281, %fd17279, %fd17279;
	fma.rn.f64 	%fd17282, %fd17278, %fd17278, %fd17281;
	fma.rn.f64 	%fd17283, %fd17280, %fd17280, %fd17282;
	sqrt.rn.f64 	%fd17284, %fd17283;
	add.f64 	%fd17285, %fd17277, %fd17284;
	mul.f64 	%fd2596, %fd17285, 0d40C88B2F704A9409;
	abs.f64 	%fd2597, %fd2596;
	setp.eq.f64 	%p1593, %fd2597, 0d7FF0000000000000;
	@%p1593 bra 	$L__BB0_1796;
	mul.f64 	%fd17286, %fd2596, 0d3FE45F306DC9C883;
	cvt.rni.s32.f64 	%r5210, %fd17286;
	cvt.rn.f64.s32 	%fd17287, %r5210;
	fma.rn.f64 	%fd17288, %fd17287, 0dBFF921FB54442D18, %fd2596;
	fma.rn.f64 	%fd17289, %fd17287, 0dBC91A62633145C00, %fd17288;
	fma.rn.f64 	%fd21861, %fd17287, 0dB97B839A252049C0, %fd17289;
	setp.ltu.f64 	%p1594, %fd2597, 0d41E0000000000000;
	@%p1594 bra 	$L__BB0_1795;
	{ // callseq 398, 0
	.param .b64 param0;
	st.param.f64 	[param0], %fd2596;
	.param .align 16 .b8 retval0[16];
	call.uni (retval0), 
	__internal_trig_reduction_slowpathd, 
	(
	param0
	);
	ld.param.f64 	%fd21861, [retval0];
	ld.param.b32 	%r5210, [retval0+8];
	} // callseq 398
$L__BB0_1795:
	add.s32 	%r5211, %r5210, 1;
	bra.uni 	$L__BB0_1797;
$L__BB0_1796:
	mov.f64 	%fd17291, 0d0000000000000000;
	mul.rn.f64 	%fd21861, %fd2596, %fd17291;
	mov.b32 	%r5211, 1;
$L__BB0_1797:
	setp.eq.f64 	%p1595, %fd2597, 0d7FF0000000000000;
	shl.b32 	%r4045, %r5211, 6;
	cvt.u64.u32 	%rd1604, %r4045;
	and.b64  	%rd1605, %rd1604, 64;
	mov.u64 	%rd1606, __cudart_sin_cos_coeffs;
	add.s64 	%rd1607, %rd1606, %rd1605;
	mul.rn.f64 	%fd17292, %fd21861, %fd21861;
	and.b32  	%r4046, %r5211, 1;
	setp.eq.b32 	%p1596, %r4046, 1;
	selp.f64 	%fd17293, 0dBDA8FF8320FD8164, 0d3DE5DB65F9785EBA, %p1596;
	ld.global.nc.v2.f64 	{%fd17294, %fd17295}, [%rd1607];
	fma.rn.f64 	%fd17296, %fd17293, %fd17292, %fd17294;
	fma.rn.f64 	%fd17297, %fd17296, %fd17292, %fd17295;
	ld.global.nc.v2.f64 	{%fd17298, %fd17299}, [%rd1607+16];
	fma.rn.f64 	%fd17300, %fd17297, %fd17292, %fd17298;
	fma.rn.f64 	%fd17301, %fd17300, %fd17292, %fd17299;
	ld.global.nc.v2.f64 	{%fd17302, %fd17303}, [%rd1607+32];
	fma.rn.f64 	%fd17304, %fd17301, %fd17292, %fd17302;
	fma.rn.f64 	%fd17305, %fd17304, %fd17292, %fd17303;
	fma.rn.f64 	%fd17306, %fd17305, %fd21861, %fd21861;
	fma.rn.f64 	%fd17307, %fd17305, %fd17292, 0d3FF0000000000000;
	selp.f64 	%fd17308, %fd17307, %fd17306, %p1596;
	and.b32  	%r4047, %r5211, 2;
	setp.eq.s32 	%p1597, %r4047, 0;
	mov.f64 	%fd17309, 0d0000000000000000;
	sub.f64 	%fd17310, %fd17309, %fd17308;
	selp.f64 	%fd17311, %fd17308, %fd17310, %p1597;
	add.f64 	%fd2603, %fd2590, %fd17311;
	@%p1595 bra 	$L__BB0_1800;
	mul.f64 	%fd17312, %fd2596, 0d3FE45F306DC9C883;
	cvt.rni.s32.f64 	%r5212, %fd17312;
	cvt.rn.f64.s32 	%fd17313, %r5212;
	fma.rn.f64 	%fd17314, %fd17313, 0dBFF921FB54442D18, %fd2596;
	fma.rn.f64 	%fd17315, %fd17313, 0dBC91A62633145C00, %fd17314;
	fma.rn.f64 	%fd21862, %fd17313, 0dB97B839A252049C0, %fd17315;
	setp.ltu.f64 	%p1598, %fd2597, 0d41E0000000000000;
	@%p1598 bra 	$L__BB0_1801;
	{ // callseq 399, 0
	.param .b64 param0;
	st.param.f64 	[param0], %fd2596;
	.param .align 16 .b8 retval0[16];
	call.uni (retval0), 
	__internal_trig_reduction_slowpathd, 
	(
	param0
	);
	ld.param.f64 	%fd21862, [retval0];
	ld.param.b32 	%r5212, [retval0+8];
	} // callseq 399
	bra.uni 	$L__BB0_1801;
$L__BB0_1800:
	mov.f64 	%fd17317, 0d0000000000000000;
	mul.rn.f64 	%fd21862, %fd2596, %fd17317;
	mov.b32 	%r5212, 0;
$L__BB0_1801:
	shl.b32 	%r4050, %r5212, 6;
	cvt.u64.u32 	%rd1608, %r4050;
	and.b64  	%rd1609, %rd1608, 64;
	add.s64 	%rd1611, %rd1606, %rd1609;
	mul.rn.f64 	%fd17318, %fd21862, %fd21862;
	and.b32  	%r4051, %r5212, 1;
	setp.eq.b32 	%p1599, %r4051, 1;
	selp.f64 	%fd17319, 0dBDA8FF8320FD8164, 0d3DE5DB65F9785EBA, %p1599;
	ld.global.nc.v2.f64 	{%fd17320, %fd17321}, [%rd1611];
	fma.rn.f64 	%fd17322, %fd17319, %fd17318, %fd17320;
	fma.rn.f64 	%fd17323, %fd17322, %fd17318, %fd17321;
	ld.global.nc.v2.f64 	{%fd17324, %fd17325}, [%rd1611+16];
	fma.rn.f64 	%fd17326, %fd17323, %fd17318, %fd17324;
	fma.rn.f64 	%fd17327, %fd17326, %fd17318, %fd17325;
	ld.global.nc.v2.f64 	{%fd17328, %fd17329}, [%rd1611+32];
	fma.rn.f64 	%fd17330, %fd17327, %fd17318, %fd17328;
	fma.rn.f64 	%fd17331, %fd17330, %fd17318, %fd17329;
	fma.rn.f64 	%fd17332, %fd17331, %fd21862, %fd21862;
	fma.rn.f64 	%fd17333, %fd17331, %fd17318, 0d3FF0000000000000;
	selp.f64 	%fd17334, %fd17333, %fd17332, %p1599;
	and.b32  	%r4052, %r5212, 2;
	setp.eq.s32 	%p1600, %r4052, 0;
	mov.f64 	%fd17335, 0d0000000000000000;
	sub.f64 	%fd17336, %fd17335, %fd17334;
	selp.f64 	%fd17337, %fd17334, %fd17336, %p1600;
	add.f64 	%fd2608, %fd2595, %fd17337;
	ld.global.f64 	%fd17338, [%rd2+4800];
	ld.global.f64 	%fd17339, [%rd2+4808];
	ld.global.f64 	%fd17340, [%rd2+4816];
	sub.f64 	%fd17341, %fd17338, %fd1;
	sub.f64 	%fd17342, %fd17339, %fd2;
	sub.f64 	%fd17343, %fd17340, %fd3;
	mul.f64 	%fd17344, %fd17342, %fd17342;
	fma.rn.f64 	%fd17345, %fd17341, %fd17341, %fd17344;
	fma.rn.f64 	%fd17346, %fd17343, %fd17343, %fd17345;
	sqrt.rn.f64 	%fd17347, %fd17346;
	sub.f64 	%fd17348, %fd17338, %fd4;
	sub.f64 	%fd17349, %fd17339, %fd5;
	sub.f64 	%fd17350, %fd17340, %fd6;
	mul.f64 	%fd17351, %fd17349, %fd17349;
	fma.rn.f64 	%fd17352, %fd17348, %fd17348, %fd17351;
	fma.rn.f64 	%fd17353, %fd17350, %fd17350, %fd17352;
	sqrt.rn.f64 	%fd17354, %fd17353;
	add.f64 	%fd17355, %fd17347, %fd17354;
	mul.f64 	%fd2609, %fd17355, 0d40C88B2F704A9409;
	abs.f64 	%fd2610, %fd2609;
	setp.eq.f64 	%p1601, %fd2610, 0d7FF0000000000000;
	@%p1601 bra 	$L__BB0_1805;
	mul.f64 	%fd17356, %fd2609, 0d3FE45F306DC9C883;
	cvt.rni.s32.f64 	%r5213, %fd17356;
	cvt.rn.f64.s32 	%fd17357, %r5213;
	fma.rn.f64 	%fd17358, %fd17357, 0dBFF921FB54442D18, %fd2609;
	fma.rn.f64 	%fd17359, %fd17357, 0dBC91A62633145C00, %fd17358;
	fma.rn.f64 	%fd21864, %fd17357, 0dB97B839A252049C0, %fd17359;
	setp.ltu.f64 	%p1602, %fd2610, 0d41E0000000000000;
	@%p1602 bra 	$L__BB0_1804;
	{ // callseq 400, 0
	.param .b64 param0;
	st.param.f64 	[param0], %fd2609;
	.param .align 16 .b8 retval0[16];
	call.uni (retval0), 
	__internal_trig_reduction_slowpathd, 
	(
	param0
	);
	ld.param.f64 	%fd21864, [retval0];
	ld.param.b32 	%r5213, [retval0+8];
	} // callseq 400
$L__BB0_1804:
	add.s32 	%r5214, %r5213, 1;
	bra.uni 	$L__BB0_1806;
$L__BB0_1805:
	mov.f64 	%fd17361, 0d0000000000000000;
	mul.rn.f64 	%fd21864, %fd2609, %fd17361;
	mov.b32 	%r5214, 1;
$L__BB0_1806:
	setp.eq.f64 	%p1603, %fd2610, 0d7FF0000000000000;
	shl.b32 	%r4055, %r5214, 6;
	cvt.u64.u32 	%rd1612, %r4055;
	and.b64  	%rd1613, %rd1612, 64;
	mov.u64 	%rd1614, __cudart_sin_cos_coeffs;
	add.s64 	%rd1615, %rd1614, %rd1613;
	mul.rn.f64 	%fd17362, %fd21864, %fd21864;
	and.b32  	%r4056, %r5214, 1;
	setp.eq.b32 	%p1604, %r4056, 1;
	selp.f64 	%fd17363, 0dBDA8FF8320FD8164, 0d3DE5DB65F9785EBA, %p1604;
	ld.global.nc.v2.f64 	{%fd17364, %fd17365}, [%rd1615];
	fma.rn.f64 	%fd17366, %fd17363, %fd17362, %fd17364;
	fma.rn.f64 	%fd17367, %fd17366, %fd17362, %fd17365;
	ld.global.nc.v2.f64 	{%fd17368, %fd17369}, [%rd1615+16];
	fma.rn.f64 	%fd17370, %fd17367, %fd17362, %fd17368;
	fma.rn.f64 	%fd17371, %fd17370, %fd17362, %fd17369;
	ld.global.nc.v2.f64 	{%fd17372, %fd17373}, [%rd1615+32];
	fma.rn.f64 	%fd17374, %fd17371, %fd17362, %fd17372;
	fma.rn.f64 	%fd17375, %fd17374, %fd17362, %fd17373;
	fma.rn.f64 	%fd17376, %fd17375, %fd21864, %fd21864;
	fma.rn.f64 	%fd17377, %fd17375, %fd17362, 0d3FF0000000000000;
	selp.f64 	%fd17378, %fd17377, %fd17376, %p1604;
	and.b32  	%r4057, %r5214, 2;
	setp.eq.s32 	%p1605, %r4057, 0;
	mov.f64 	%fd17379, 0d0000000000000000;
	sub.f64 	%fd17380, %fd17379, %fd17378;
	selp.f64 	%fd17381, %fd17378, %fd17380, %p1605;
	add.f64 	%fd2616, %fd2603, %fd17381;
	@%p1603 bra 	$L__BB0_1809;
	mul.f64 	%fd17382, %fd2609, 0d3FE45F306DC9C883;
	cvt.rni.s32.f64 	%r5215, %fd17382;
	cvt.rn.f64.s32 	%fd17383, %r5215;
	fma.rn.f64 	%fd17384, %fd17383, 0dBFF921FB54442D18, %fd2609;
	fma.rn.f64 	%fd17385, %fd17383, 0dBC91A62633145C00, %fd17384;
	fma.rn.f64 	%fd21865, %fd17383, 0dB97B839A252049C0, %fd17385;
	setp.ltu.f64 	%p1606, %fd2610, 0d41E0000000000000;
	@%p1606 bra 	$L__BB0_1810;
	{ // callseq 401, 0
	.param .b64 param0;
	st.param.f64 	[param0], %fd2609;
	.param .align 16 .b8 retval0[16];
	call.uni (retval0), 
	__internal_trig_reduction_slowpathd, 
	(
	param0
	);
	ld.param.f64 	%fd21865, [retval0];
	ld.param.b32 	%r5215, [retval0+8];
	} // callseq 401
	bra.uni 	$L__BB0_1810;
$L__BB0_1809:
	mov.f64 	%fd17387, 0d0000000000000000;
	mul.rn.f64 	%fd21865, %fd2609, %fd17387;
	mov.b32 	%r5215, 0;
$L__BB0_1810:
	shl.b32 	%r4060, %r5215, 6;
	cvt.u64.u32 	%rd1616, %r4060;
	and.b64  	%rd1617, %rd1616, 64;
	add.s64 	%rd1619, %rd1614, %rd1617;
	mul.rn.f64 	%fd17388, %fd21865, %fd21865;
	and.b32  	%r4061, %r5215, 1;
	setp.eq.b32 	%p1607, %r4061, 1;
	selp.f64 	%fd17389, 0dBDA8FF8320FD8164, 0d3DE5DB65F9785EBA, %p1607;
	ld.global.nc.v2.f64 	{%fd17390, %fd17391}, [%rd1619];
	fma.rn.f64 	%fd17392, %fd17389, %fd17388, %fd17390;
	fma.rn.f64 	%fd17393, %fd17392, %fd17388, %fd17391;
	ld.global.nc.v2.f64 	{%fd17394, %fd17395}, [%rd1619+16];
	fma.rn.f64 	%fd17396, %fd17393, %fd17388, %fd17394;
	fma.rn.f64 	%fd17397, %fd17396, %fd17388, %fd17395;
	ld.global.nc.v2.f64 	{%fd17398, %fd17399}, [%rd1619+32];
	fma.rn.f64 	%fd17400, %fd17397, %fd17388, %fd17398;
	fma.rn.f64 	%fd17401, %fd17400, %fd17388, %fd17399;
	fma.rn.f64 	%fd17402, %fd17401, %fd21865, %fd21865;
	fma.rn.f64 	%fd17403, %fd17401, %fd17388, 0d3FF0000000000000;
	selp.f64 	%fd17404, %fd17403, %fd17402, %p1607;
	and.b32  	%r4062, %r5215, 2;
	setp.eq.s32 	%p1608, %r4062, 0;
	mov.f64 	%fd17405, 0d0000000000000000;
	sub.f64 	%fd17406, %fd17405, %fd17404;
	selp.f64 	%fd17407, %fd17404, %fd17406, %p1608;
	add.f64 	%fd2621, %fd2608, %fd17407;
	ld.global.f64 	%fd17408, [%rd2+4824];
	ld.global.f64 	%fd17409, [%rd2+4832];
	ld.global.f64 	%fd17410, [%rd2+4840];
	sub.f64 	%fd17411, %fd17408, %fd1;
	sub.f64 	%fd17412, %fd17409, %fd2;
	sub.f64 	%fd17413, %fd17410, %fd3;
	mul.f64 	%fd17414, %fd17412, %fd17412;
	fma.rn.f64 	%fd17415, %fd17411, %fd17411, %fd17414;
	fma.rn.f64 	%fd17416, %fd17413, %fd17413, %fd17415;
	sqrt.rn.f64 	%fd17417, %fd17416;
	sub.f64 	%fd17418, %fd17408, %fd4;
	sub.f64 	%fd17419, %fd17409, %fd5;
	sub.f64 	%fd17420, %fd17410, %fd6;
	mul.f64 	%fd17421, %fd17419, %fd17419;
	fma.rn.f64 	%fd17422, %fd17418, %fd17418, %fd17421;
	fma.rn.f64 	%fd17423, %fd17420, %fd17420, %fd17422;
	sqrt.rn.f64 	%fd17424, %fd17423;
	add.f64 	%fd17425, %fd17417, %fd17424;
	mul.f64 	%fd2622, %fd17425, 0d40C88B2F704A9409;
	abs.f64 	%fd2623, %fd2622;
	setp.eq.f64 	%p1609, %fd2623, 0d7FF0000000000000;
	@%p1609 bra 	$L__BB0_1814;
	mul.f64 	%fd17426, %fd2622, 0d3FE45F306DC9C883;
	cvt.rni.s32.f64 	%r5216, %fd17426;
	cvt.rn.f64.s32 	%fd17427, %r5216;
	fma.rn.f64 	%fd17428, %fd17427, 0dBFF921FB54442D18, %fd2622;
	fma.rn.f64 	%fd17429, %fd17427, 0dBC91A62633145C00, %fd17428;
	fma.rn.f64 	%fd21867, %fd17427, 0dB97B839A252049C0, %fd17429;
	setp.ltu.f64 	%p1610, %fd2623, 0d41E0000000000000;
	@%p1610 bra 	$L__BB0_1813;
	{ // callseq 402, 0
	.param .b64 param0;
	st.param.f64 	[param0], %fd2622;
	.param .align 16 .b8 retval0[16];
	call.uni (retval0), 
	__internal_trig_reduction_slowpathd, 
	(
	param0
	);
	ld.param.f64 	%fd21867, [retval0];
	ld.param.b32 	%r5216, [retval0+8];
	} // callseq 402
$L__BB0_1813:
	add.s32 	%r5217, %r5216, 1;
	bra.uni 	$L__BB0_1815;
$L__BB0_1814:
	mov.f64 	%fd17431, 0d0000000000000000;
	mul.rn.f64 	%fd21867, %fd2622, %fd17431;
	mov.b32 	%r5217, 1;
$L__BB0_1815:
	setp.eq.f64 	%p1611, %fd2623, 0d7FF0000000000000;
	shl.b32 	%r4065, %r5217, 6;
	cvt.u64.u32 	%rd1620, %r4065;
	and.b64  	%rd1621, %rd1620, 64;
	mov.u64 	%rd1622, __cudart_sin_cos_coeffs;
	add.s64 	%rd1623, %rd1622, %rd1621;
	mul.rn.f64 	%fd17432, %fd21867, %fd21867;
	and.b32  	%r4066, %r5217, 1;
	setp.eq.b32 	%p1612, %r4066, 1;
	selp.f64 	%fd17433, 0dBDA8FF8320FD8164, 0d3DE5DB65F9785EBA, %p1612;
	ld.global.nc.v2.f64 	{%fd17434, %fd17435}, [%rd1623];
	fma.rn.f64 	%fd17436, %fd17433, %fd17432, %fd17434;
	fma.rn.f64 	%fd17437, %fd17436, %fd17432, %fd17435;
	ld.global.nc.v2.f64 	{%fd17438, %fd17439}, [%rd1623+16];
	fma.rn.f64 	%fd17440, %fd17437, %fd17432, %fd17438;
	fma.rn.f64 	%fd17441, %fd17440, %fd17432, %fd17439;
	ld.global.nc.v2.f64 	{%fd17442, %fd17443}, [%rd1623+32];
	fma.rn.f64 	%fd17444, %fd17441, %fd17432, %fd17442;
	fma.rn.f64 	%fd17445, %fd17444, %fd17432, %fd17443;
	fma.rn.f64 	%fd17446, %fd17445, %fd21867, %fd21867;
	fma.rn.f64 	%fd17447, %fd17445, %fd17432, 0d3FF0000000000000;
	selp.f64 	%fd17448, %fd17447, %fd17446, %p1612;
	and.b32  	%r4067, %r5217, 2;
	setp.eq.s32 	%p1613, %r4067, 0;
	mov.f64 	%fd17449, 0d0000000000000000;
	sub.f64 	%fd17450, %fd17449, %fd17448;
	selp.f64 	%fd17451, %fd17448, %fd17450, %p1613;
	add.f64 	%fd2629, %fd2616, %fd17451;
	@%p1611 bra 	$L__BB0_1818;
	mul.f64 	%fd17452, %fd2622, 0d3FE45F306DC9C883;
	cvt.rni.s32.f64 	%r5218, %fd17452;
	cvt.rn.f64.s32 	%fd17453, %r5218;
	fma.rn.f64 	%fd17454, %fd17453, 0dBFF921FB54442D18, %fd2622;
	fma.rn.f64 	%fd17455, %fd17453, 0dBC91A62633145C00, %fd17454;
	fma.rn.f64 	%fd21868, %fd17453, 0dB97B839A252049C0, %fd17455;
	setp.ltu.f64 	%p1614, %fd2623, 0d41E0000000000000;
	@%p1614 bra 	$L__BB0_1819;
	{ // callseq 403, 0
	.param .b64 param0;
	st.param.f64 	[param0], %fd2622;
	.param .align 16 .b8 retval0[16];
	call.uni (retval0), 
	__internal_trig_reduction_slowpathd, 
	(
	param0
	);
	ld.param.f64 	%fd21868, [retval0];
	ld.param.b32 	%r5218, [retval0+8];
	} // callseq 403
	bra.uni 	$L__BB0_1819;
$L__BB0_1818:
	mov.f64 	%fd17457, 0d0000000000000000;
	mul.rn.f64 	%fd21868, %fd2622, %fd17457;
	mov.b32 	%r5218, 0;
$L__BB0_1819:
	shl.b32 	%r4070, %r5218, 6;
	cvt.u64.u32 	%rd1624, %r4070;
	and.b64  	%rd1625, %rd1624, 64;
	add.s64 	%rd1627, %rd1622, %rd1625;
	mul.rn.f64 	%fd17458, %fd21868, %fd21868;
	and.b32  	%r4071, %r5218, 1;
	setp.eq.b32 	%p1615, %r4071, 1;
	selp.f64 	%fd17459, 0dBDA8FF8320FD8164, 0d3DE5DB65F9785EBA, %p1615;
	ld.global.nc.v2.f64 	{%fd17460, %fd17461}, [%rd1627];
	fma.rn.f64 	%fd17462, %fd17459, %fd17458, %fd17460;
	fma.rn.f64 	%fd17463, %fd17462, %fd17458, %fd17461;
	ld.global.nc.v2.f64 	{%fd17464, %fd17465}, [%rd1627+16];
	fma.rn.f64 	%fd17466, %fd17463, %fd17458, %fd17464;
	fma.rn.f64 	%fd17467, %fd17466, %fd17458, %fd17465;
	ld.global.nc.v2.f64 	{%fd17468, %fd17469}, [%rd1627+32];
	fma.rn.f64 	%fd17470, %fd17467, %fd17458, %fd17468;
	fma.rn.f64 	%fd17471, %fd17470, %fd17458, %fd17469;
	fma.rn.f64 	%fd17472, %fd17471, %fd21868, %fd21868;
	fma.rn.f64 	%fd17473, %fd17471, %fd17458, 0d3FF0000000000000;
	selp.f64 	%fd17474, %fd17473, %fd17472, %p1615;
	and.b32  	%r4072, %r5218, 2;
	setp.eq.s32 	%p1616, %r4072, 0;
	mov.f64 	%fd17475, 0d0000000000000000;
	sub.f64 	%fd17476, %fd17475, %fd17474;
	selp.f64 	%fd17477, %fd17474, %fd17476, %p1616;
	add.f64 	%fd2634, %fd2621, %fd17477;
	ld.global.f64 	%fd17478, [%rd2+4848];
	ld.global.f64 	%fd17479, [%rd2+4856];
	ld.global.f64 	%fd17480, [%rd2+4864];
	sub.f64 	%fd17481, %fd17478, %fd1;
	sub.f64 	%fd17482, %fd17479, %fd2;
	sub.f64 	%fd17483, %fd17480, %fd3;
	mul.f64 	%fd17484, %fd17482, %fd17482;
	fma.rn.f64 	%fd17485, %fd17481, %fd17481, %fd17484;
	fma.rn.f64 	%fd17486, %fd17483, %fd17483, %fd17485;
	sqrt.rn.f64 	%fd17487, %fd17486;
	sub.f64 	%fd17488, %fd17478, %fd4;
	sub.f64 	%fd17489, %fd17479, %fd5;
	sub.f64 	%fd17490, %fd17480, %fd6;
	mul.f64 	%fd17491, %fd17489, %fd17489;
	fma.rn.f64 	%fd17492, %fd17488, %fd17488, %fd17491;
	fma.rn.f64 	%fd17493, %fd17490, %fd17490, %fd17492;
	sqrt.rn.f64 	%fd17494, %fd17493;
	add.f64 	%fd17495, %fd17487, %fd17494;
	mul.f64 	%fd2635, %fd17495, 0d40C88B2F704A9409;
	abs.f64 	%fd2636, %fd2635;
	setp.eq.f64 	%p1617, %fd2636, 0d7FF0000000000000;
	@%p1617 bra 	$L__BB0_1823;
	mul.f64 	%fd17496, %fd2635, 0d3FE45F306DC9C883;
	cvt.rni.s32.f64 	%r5219, %fd17496;
	cvt.rn.f64.s32 	%fd17497, %r5219;
	fma.rn.f64 	%fd17498, %fd17497, 0dBFF921FB54442D18, %fd2635;
	fma.rn.f64 	%fd17499, %fd17497, 0dBC91A62633145C00, %fd17498;
	fma.rn.f64 	%fd21870, %fd17497, 0dB97B839A252049C0, %fd17499;
	setp.ltu.f64 	%p1618, %fd2636, 0d41E0000000000000;
	@%p1618 bra 	$L__BB0_1822;
	{ // callseq 404, 0
	.param .b64 param0;
	st.param.f64 	[param0], %fd2635;
	.param .align 16 .b8 retval0[16];
	call.uni (retval0), 
	__internal_trig_reduction_slowpathd, 
	(
	param0
	);
	ld.param.f64 	%fd21870, [retval0];
	ld.param.b32 	%r5219, [retval0+8];
	} // callseq 404
$L__BB0_1822:
	add.s32 	%r5220, %r5219, 1;
	bra.uni 	$L__BB0_1824;
$L__BB0_1823:
	mov.f64 	%fd17501, 0d0000000000000000;
	mul.rn.f64 	%fd21870, %fd2635, %fd17501;
	mov.b32 	%r5220, 1;
$L__BB0_1824:
	setp.eq.f64 	%p1619, %fd2636, 0d7FF0000000000000;
	shl.b32 	%r4075, %r5220, 6;
	cvt.u64.u32 	%rd1628, %r4075;
	and.b64  	%rd1629, %rd1628, 64;
	mov.u64 	%rd1630, __cudart_sin_cos_coeffs;
	add.s64 	%rd1631, %rd1630, %rd1629;
	mul.rn.f64 	%fd17502, %fd21870, %fd21870;
	and.b32  	%r4076, %r5220, 1;
	setp.eq.b32 	%p1620, %r4076, 1;
	selp.f64 	%fd17503, 0dBDA8FF8320FD8164, 0d3DE5DB65F9785EBA, %p1620;
	ld.global.nc.v2.f64 	{%fd17504, %fd17505}, [%rd1631];
	fma.rn.f64 	%fd17506, %fd17503, %fd17502, %fd17504;
	fma.rn.f64 	%fd17507, %fd17506, %fd17502, %fd17505;
	ld.global.nc.v2.f64 	{%fd17508, %fd17509}, [%rd1631+16];
	fma.rn.f64 	%fd17510, %fd17507, %fd17502, %fd17508;
	fma.rn.f64 	%fd17511, %fd17510, %fd17502, %fd17509;
	ld.global.nc.v2.f64 	{%fd17512, %fd17513}, [%rd1631+32];
	fma.rn.f64 	%fd17514, %fd17511, %fd17502, %fd17512;
	fma.rn.f64 	%fd17515, %fd17514, %fd17502, %fd17513;
	fma.rn.f64 	%fd17516, %fd17515, %fd21870, %fd21870;
	fma.rn.f64 	%fd17517, %fd17515, %fd17502, 0d3FF0000000000000;
	selp.f64 	%fd17518, %fd17517, %fd17516, %p1620;
	and.b32  	%r4077, %r5220, 2;
	setp.eq.s32 	%p1621, %r4077, 0;
	mov.f64 	%fd17519, 0d0000000000000000;
	sub.f64 	%fd17520, %fd17519, %fd17518;
	selp.f64 	%fd17521, %fd17518, %fd17520, %p1621;
	add.f64 	%fd2642, %fd2629, %fd17521;
	@%p1619 bra 	$L__BB0_1827;
	mul.f64 	%fd17522, %fd2635, 0d3FE45F306DC9C883;
	cvt.rni.s32.f64 	%r5221, %fd17522;
	cvt.rn.f64.s32 	%fd17523, %r5221;
	fma.rn.f64 	%fd17524, %fd17523, 0dBFF921FB54442D18, %fd2635;
	fma.rn.f64 	%fd17525, %fd17523, 0dBC91A62633145C00, %fd17524;
	fma.rn.f64 	%fd21871, %fd17523, 0dB97B839A252049C0, %fd17525;
	setp.ltu.f64 	%p1622, %fd2636, 0d41E0000000000000;
	@%p1622 bra 	$L__BB0_1828;
	{ // callseq 405, 0
	.param .b64 param0;
	st.param.f64 	[param0], %fd2635;
	.param .align 16 .b8 retval0[16];
	call.uni (retval0), 
	__internal_trig_reduction_slowpathd, 
	(
	param0
	);
	ld.param.f64 	%fd21871, [retval0];
	ld.param.b32 	%r5221, [retval0+8];
	} // callseq 405
	bra.uni 	$L__BB0_1828;
$L__BB0_1827:
	mov.f64 	%fd17527, 0d0000000000000000;
	mul.rn.f64 	%fd21871, %fd2635, %fd17527;
	mov.b32 	%r5221, 0;
$L__BB0_1828:
	shl.b32 	%r4080, %r5221, 6;
	cvt.u64.u32 	%rd1632, %r4080;
	and.b64  	%rd1633, %rd1632, 64;
	add.s64 	%rd1635, %rd1630, %rd1633;
	mul.rn.f64 	%fd17528, %fd21871, %fd21871;
	and.b32  	%r4081, %r5221, 1;
	setp.eq.b32 	%p1623, %r4081, 1;
	selp.f64 	%fd17529, 0dBDA8FF8320FD8164, 0d3DE5DB65F9785EBA, %p1623;
	ld.global.nc.v2.f64 	{%fd17530, %fd17531}, [%rd1635];
	fma.rn.f64 	%fd17532, %fd17529, %fd17528, %fd17530;
	fma.rn.f64 	%fd17533, %fd17532, %fd17528, %fd17531;
	ld.global.nc.v2.f64 	{%fd17534, %fd17535}, [%rd1635+16];
	fma.rn.f64 	%fd17536, %fd17533, %fd17528, %fd17534;
	fma.rn.f64 	%fd17537, %fd17536, %fd17528, %fd17535;
	ld.global.nc.v2.f64 	{%fd17538, %fd17539}, [%rd1635+32];
	fma.rn.f64 	%fd17540, %fd17537, %fd17528, %fd17538;
	fma.rn.f64 	%fd17541, %fd17540, %fd17528, %fd17539;
	fma.rn.f64 	%fd17542, %fd17541, %fd21871, %fd21871;
	fma.rn.f64 	%fd17543, %fd17541, %fd17528, 0d3FF0000000000000;
	selp.f64 	%fd17544, %fd17543, %fd17542, %p1623;
	and.b32  	%r4082, %r5221, 2;
	setp.eq.s32 	%p1624, %r4082, 0;
	mov.f64 	%fd17545, 0d0000000000000000;
	sub.f64 	%fd17546, %fd17545, %fd17544;
	selp.f64 	%fd17547, %fd17544, %fd17546, %p1624;
	add.f64 	%fd2647, %fd2634, %fd17547;
	ld.global.f64 	%fd17548, [%rd2+4872];
	ld.global.f64 	%fd17549, [%rd2+4880];
	ld.global.f64 	%fd17550, [%rd2+4888];
	sub.f64 	%fd17551, %fd17548, %fd1;
	sub.f64 	%fd17552, %fd17549, %fd2;
	sub.f64 	%fd17553, %fd17550, %fd3;
	mul.f64 	%fd17554, %fd17552, %fd17552;
	fma.rn.f64 	%fd17555, %fd17551, %fd17551, %fd17554;
	fma.rn.f64 	%fd17556, %fd17553, %fd17553, %fd17555;
	sqrt.rn.f64 	%fd17557, %fd17556;
	sub.f64 	%fd17558, %fd17548, %fd4;
	sub.f64 	%fd17559, %fd17549, %fd5;
	sub.f64 	%fd17560, %fd17550, %fd6;
	mul.f64 	%fd17561, %fd17559, %fd17559;
	fma.rn.f64 	%fd17562, %fd17558, %fd17558, %fd17561;
	fma.rn.f64 	%fd17563, %fd17560, %fd17560, %fd17562;
	sqrt.rn.f64 	%fd17564, %fd17563;
	add.f64 	%fd17565, %fd17557, %fd17564;
	mul.f64 	%fd2648, %fd17565, 0d40C88B2F704A9409;
	abs.f64 	%fd2649, %fd2648;
	setp.eq.f64 	%p1625, %fd2649, 0d7FF0000000000000;
	@%p1625 bra 	$L__BB0_1832;
	mul.f64 	%fd17566, %fd2648, 0d3FE45F306DC9C883;
	cvt.rni.s32.f64 	%r5222, %fd17566;
	cvt.rn.f64.s32 	%fd17567, %r5222;
	fma.rn.f64 	%fd17568, %fd17567, 0dBFF921FB54442D18, %fd2648;
	fma.rn.f64 	%fd17569, %fd17567, 0dBC91A62633145C00, %fd17568;
	fma.rn.f64 	%fd21873, %fd17567, 0dB97B839A252049C0, %fd17569;
	setp.ltu.f64 	%p1626, %fd2649, 0d41E0000000000000;
	@%p1626 bra 	$L__BB0_1831;
	{ // callseq 406, 0
	.param .b64 param0;
	st.param.f64 	[param0], %fd2648;
	.param .align 16 .b8 retval0[16];
	call.uni (retval0), 
	__internal_trig_reduction_slowpathd, 
	(
	param0
	);
	ld.param.f64 	%fd21873, [retval0];
	ld.param.b32 	%r5222, [retval0+8];
	} // callseq 406
$L__BB0_1831:
	add.s32 	%r5223, %r5222, 1;
	bra.uni 	$L__BB0_1833;
$L__BB0_1832:
	mov.f64 	%fd17571, 0d0000000000000000;
	mul.rn.f64 	%fd21873, %fd2648, %fd17571;
	mov.b32 	%r5223, 1;
$L__BB0_1833:
	setp.eq.f64 	%p1627, %fd2649, 0d7FF0000000000000;
	shl.b32 	%r4085, %r5223, 6;
	cvt.u64.u32 	%rd1636, %r4085;
	and.b64  	%rd1637, %rd1636, 64;
	mov.u64 	%rd1638, __cudart_sin_cos_coeffs;
	add.s64 	%rd1639, %rd1638, %rd1637;
	mul.rn.f64 	%fd17572, %fd21873, %fd21873;
	and.b32  	%r4086, %r5223, 1;
	setp.eq.b32 	%p1628, %r4086, 1;
	selp.f64 	%fd17573, 0dBDA8FF8320FD8164, 0d3DE5DB65F9785EBA, %p1628;
	ld.global.nc.v2.f64 	{%fd17574, %fd17575}, [%rd1639];
	fma.rn.f64 	%fd17576, %fd17573, %fd17572, %fd17574;
	fma.rn.f64 	%fd17577, %fd17576, %fd17572, %fd17575;
	ld.global.nc.v2.f64 	{%fd17578, %fd17579}, [%rd1639+16];
	fma.rn.f64 	%fd17580, %fd17577, %fd17572, %fd17578;
	fma.rn.f64 	%fd17581, %fd17580, %fd17572, %fd17579;
	ld.global.nc.v2.f64 	{%fd17582, %fd17583}, [%rd1639+32];
	fma.rn.f64 	%fd17584, %fd17581, %fd17572, %fd17582;
	fma.rn.f64 	%fd17585, %fd17584, %fd17572, %fd17583;
	fma.rn.f64 	%fd17586, %fd17585, %fd21873, %fd21873;
	fma.rn.f64 	%fd17587, %fd17585, %fd17572, 0d3FF0000000000000;
	selp.f64 	%fd17588, %fd17587, %fd17586, %p1628;
	and.b32  	%r4087, %r5223, 2;
	setp.eq.s32 	%p1629, %r4087, 0;
	mov.f64 	%fd17589, 0d0000000000000000;
	sub.f64 	%fd17590, %fd17589, %fd17588;
	selp.f64 	%fd17591, %fd17588, %fd17590, %p1629;
	add.f64 	%fd2655, %fd2642, %fd17591;
	@%p1627 bra 	$L__BB0_1836;
	mul.f64 	%fd17592, %fd2648, 0d3FE45F306DC9C883;
	cvt.rni.s32.f64 	%r5224, %fd17592;
	cvt.rn.f64.s32 	%fd17593, %r5224;
	fma.rn.f64 	%fd17594, %fd17593, 0dBFF921FB54442D18, %fd2648;
	fma.rn.f64 	%fd17595, %fd17593, 0dBC91A62633145C00, %fd17594;
	fma.rn.f64 	%fd21874, %fd17593, 0dB97B839A252049C0, %fd17595;
	setp.ltu.f64 	%p1630, %fd2649, 0d41E0000000000000;
	@%p1630 bra 	$L__BB0_1837;
	{ // callseq 407, 0
	.param .b64 param0;
	st.param.f64 	[param0], %fd2648;
	.param .align 16 .b8 retval0[16];
	call.uni (retval0), 
	__internal_trig_reduction_slowpathd, 
	(
	param0
	);
	ld.param.f64 	%fd21874, [retval0];
	ld.param.b32 	%r5224, [retval0+8];
	} // callseq 407
	bra.uni 	$L__BB0_1837;
$L__BB0_1836:
	mov.f64 	%fd17597, 0d0000000000000000;
	mul.rn.f64 	%fd21874, %fd2648, %fd17597;
	mov.b32 	%r5224, 0;
$L__BB0_1837:
	shl.b32 	%r4090, %r5224, 6;
	cvt.u64.u32 	%rd1640, %r4090;
	and.b64  	%rd1641, %rd1640, 64;
	add.s64 	%rd1643, %rd1638, %rd1641;
	mul.rn.f64 	%fd17598, %fd21874, %fd21874;
	and.b32  	%r4091, %r5224, 1;
	setp.eq.b32 	%p1631, %r4091, 1;
	selp.f64 	%fd17599, 0dBDA8FF8320FD8164, 0d3DE5DB65F9785EBA, %p1631;
	ld.global.nc.v2.f64 	{%fd17600, %fd17601}, [%rd1643];
	fma.rn.f64 	%fd17602, %fd17599, %fd17598, %fd17600;
	fma.rn.f64 	%fd17603, %fd17602, %fd17598, %fd17601;
	ld.global.nc.v2.f64 	{%fd17604, %fd17605}, [%rd1643+16];
	fma.rn.f64 	%fd17606, %fd17603, %fd17598, %fd17604;
	fma.rn.f64 	%fd17607, %fd17606, %fd17598, %fd17605;
	ld.global.nc.v2.f64 	{%fd17608, %fd17609}, [%rd1643+32];
	fma.rn.f64 	%fd17610, %fd17607, %fd17598, %fd17608;
	fma.rn.f64 	%fd17611, %fd17610, %fd17598, %fd17609;
	fma.rn.f64 	%fd17612, %fd17611, %fd21874, %fd21874;
	fma.rn.f64 	%fd17613, %fd17611, %fd17598, 0d3FF0000000000000;
	selp.f64 	%fd17614, %fd17613, %fd17612, %p1631;
	and.b32  	%r4092, %r5224, 2;
	setp.eq.s32 	%p1632, %r4092, 0;
	mov.f64 	%fd17615, 0d0000000000000000;
	sub.f64 	%fd17616, %fd17615, %fd17614;
	selp.f64 	%fd17617, %fd17614, %fd17616, %p1632;
	add.f64 	%fd2660, %fd2647, %fd17617;
	ld.global.f64 	%fd17618, [%rd2+4896];
	ld.global.f64 	%fd17619, [%rd2+4904];
	ld.global.f64 	%fd17620, [%rd2+4912];
	sub.f64 	%fd17621, %fd17618, %fd1;
	sub.f64 	%fd17622, %fd17619, %fd2;
	sub.f64 	%fd17623, %fd17620, %fd3;
	mul.f64 	%fd17624, %fd17622, %fd17622;
	fma.rn.f64 	%fd17625, %fd17621, %fd17621, %fd17624;
	fma.rn.f64 	%fd17626, %fd17623, %fd17623, %fd17625;
	sqrt.rn.f64 	%fd17627, %fd17626;
	sub.f64 	%fd17628, %fd17618, %fd4;
	sub.f64 	%fd17629, %fd17619, %fd5;
	sub.f64 	%fd17630, %fd17620, %fd6;
	mul.f64 	%fd17631, %fd17629, %fd17629;
	fma.rn.f64 	%fd17632, %fd17628, %fd17628, %fd17631;
	fma.rn.f64 	%fd17633, %fd17630, %fd17630, %fd17632;
	sqrt.rn.f64 	%fd17634, %fd17633;
	add.f64 	%fd17635, %fd17627, %fd17634;
	mul.f64 	%fd2661, %fd17635, 0d40C88B2F704A9409;
	abs.f64 	%fd2662, %fd2661;
	setp.eq.f64 	%p1633, %fd2662, 0d7FF0000000000000;
	@%p1633 bra 	$L__BB0_1841;
	mul.f64 	%fd17636, %fd2661, 0d3FE45F306DC9C883;
	cvt.rni.s32.f64 	%r5225, %fd17636;
	cvt.rn.f64.s32 	%fd17637, %r5225;
	fma.rn.f64 	%fd17638, %fd17637, 0dBFF921FB54442D18, %fd2661;
	fma.rn.f64 	%fd17639, %fd17637, 0dBC91A62633145C00, %fd17638;
	fma.rn.f64 	%fd21876, %fd17637, 0dB97B839A252049C0, %fd17639;
	setp.ltu.f64 	%p1634, %fd2662, 0d41E0000000000000;
	@%p1634 bra 	$L__BB0_1840;
	{ // callseq 408, 0
	.param .b64 param0;
	st.param.f64 	[param0], %fd2661;
	.param .align 16 .b8 retval0[16];
	call.uni (retval0), 
	__internal_trig_reduction_slowpathd, 
	(
	param0
	);
	ld.param.f64 	%fd21876, [retval0];
	ld.param.b32 	%r5225, [retval0+8];
	} // callseq 408
$L__BB0_1840:
	add.s32 	%r5226, %r5225, 1;
	bra.uni 	$L__BB0_1842;
$L__BB0_1841:
	mov.f64 	%fd17641, 0d0000000000000000;
	mul.rn.f64 	%fd21876, %fd2661, %fd17641;
	mov.b32 	%r5226, 1;
$L__BB0_1842:
	setp.eq.f64 	%p1635, %fd2662, 0d7FF0000000000000;
	shl.b32 	%r4095, %r5226, 6;
	cvt.u64.u32 	%rd1644, %r4095;
	and.b64  	%rd1645, %rd1644, 64;
	mov.u64 	%rd1646, __cudart_sin_cos_coeffs;
	add.s64 	%rd1647, %rd1646, %rd1645;
	mul.rn.f64 	%fd17642, %fd21876, %fd21876;
	and.b32  	%r4096, %r5226, 1;
	setp.eq.b32 	%p1636, %r4096, 1;
	selp.f64 	%fd17643, 0dBDA8FF8320FD8164, 0d3DE5DB65F9785EBA, %p1636;
	ld.global.nc.v2.f64 	{%fd17644, %fd17645}, [%rd1647];
	fma.rn.f64 	%fd17646, %fd17643, %fd17642, %fd17644;
	fma.rn.f64 	%fd17647, %fd17646, %fd17642, %fd17645;
	ld.global.nc.v2.f64 	{%fd17648, %fd17649}, [%rd1647+16];
	fma.rn.f64 	%fd17650, %fd17647, %fd17642, %fd17648;
	fma.rn.f64 	%fd17651, %fd17650, %fd17642, %fd17649;
	ld.global.nc.v2.f64 	{%fd17652, %fd17653}, [%rd1647+32];
	fma.rn.f64 	%fd17654, %fd17651, %fd17642, %fd17652;
	fma.rn.f64 	%fd17655, %fd17654, %fd17642, %fd17653;
	fma.rn.f64 	%fd17656, %fd17655, %fd21876, %fd21876;
	fma.rn.f64 	%fd17657, %fd17655, %fd17642, 0d3FF0000000000000;
	selp.f64 	%fd17658, %fd17657, %fd17656, %p1636;
	and.b32  	%r4097, %r5226, 2;
	setp.eq.s32 	%p1637, %r4097, 0;
	mov.f64 	%fd17659, 0d0000000000000000;
	sub.f64 	%fd17660, %fd17659, %fd17658;
	selp.f64 	%fd17661, %fd17658, %fd17660, %p1637;
	add.f64 	%fd2668, %fd2655, %fd17661;
	@%p1635 bra 	$L__BB0_1845;
	mul.f64 	%fd17662, %fd2661, 0d3FE45F306DC9C883;
	cvt.rni.s32.f64 	%r5227, %fd17662;
	cvt.rn.f64.s32 	%fd17663, %r5227;
	fma.rn.f64 	%fd17664, %fd17663, 0dBFF921FB54442D18, %fd2661;
	fma.rn.f64 	%fd17665, %fd17663, 0dBC91A62633145C00, %fd17664;
	fma.rn.f64 	%fd21877, %fd17663, 0dB97B839A252049C0, %fd17665;
	setp.ltu.f64 	%p1638, %fd2662, 0d41E0000000000000;
	@%p1638 bra 	$L__BB0_1846;
	{ // callseq 409, 0
	.param .b64 param0;
	st.param.f64 	[param0], %fd2661;
	.param .align 16 .b8 retval0[16];
	call.uni (retval0), 
	__internal_trig_reduction_slowpathd, 
	(
	param0
	);
	ld.param.f64 	%fd21877, [retval0];
	ld.param.b32 	%r5227, [retval0+8];
	} // callseq 409
	bra.uni 	$L__BB0_1846;
$L__BB0_1845:
	mov.f64 	%fd17667, 0d0000000000000000;
	mul.rn.f64 	%fd21877, %fd2661, %fd17667;
	mov.b32 	%r5227, 0;
$L__BB0_1846:
	shl.b32 	%r4100, %r5227, 6;
	cvt.u64.u32 	%rd1648, %r4100;
	and.b64  	%rd1649, %rd1648, 64;
	add.s64 	%rd1651, %rd1646, %rd1649;
	mul.rn.f64 	%fd17668, %fd21877, %fd21877;
	and.b32  	%r4101, %r5227, 1;
	setp.eq.b32 	%p1639, %r4101, 1;
	selp.f64 	%fd17669, 0dBDA8FF8320FD8164, 0d3DE5DB65F9785EBA, %p1639;
	ld.global.nc.v2.f64 	{%fd17670, %fd17671}, [%rd1651];
	fma.rn.f64 	%fd17672, %fd17669, %fd17668, %fd17670;
	fma.rn.f64 	%fd17673, %fd17672, %fd17668, %fd17671;
	ld.global.nc.v2.f64 	{%fd17674, %fd17675}, [%rd1651+16];
	fma.rn.f64 	%fd17676, %fd17673, %fd17668, %fd17674;
	fma.rn.f64 	%fd17677, %fd17676, %fd17668, %fd17675;
	ld.global.nc.v2.f64 	{%fd17678, %fd17679}, [%rd1651+32];
	fma.rn.f64 	%fd17680, %fd17677, %fd17668, %fd17678;
	fma.rn.f64 	%fd17681, %fd17680, %fd17668, %fd17679;
	fma.rn.f64 	%fd17682, %fd17681, %fd21877, %fd21877;
	fma.rn.f64 	%fd17683, %fd17681, %fd17668, 0d3FF0000000000000;
	selp.f64 	%fd17684, %fd17683, %fd17682, %p1639;
	and.b32  	%r4102, %r5227, 2;
	setp.eq.s32 	%p1640, %r4102, 0;
	mov.f64 	%fd17685, 0d0000000000000000;
	sub.f64 	%fd17686, %fd17685, %fd17684;
	selp.f64 	%fd17687, %fd17684, %fd17686, %p1640;
	add.f64 	%fd2673, %fd2660, %fd17687;
	ld.global.f64 	%fd17688, [%rd2+4920];
	ld.global.f64 	%fd17689, [%rd2+4928];
	ld.global.f64 	%fd17690, [%rd2+4936];
	sub.f64 	%fd17691, %fd17688, %fd1;
	sub.f64 	%fd17692, %fd17689, %fd2;
	sub.f64 	%fd17693, %fd17690, %fd3;
	mul.f64 	%fd17694, %fd17692, %fd17692;
	fma.rn.f64 	%fd17695, %fd17691, %fd17691, %fd17694;
	fma.rn.f64 	%fd17696, %fd17693, %fd17693, %fd17695;
	sqrt.rn.f64 	%fd17697, %fd17696;
	sub.f64 	%fd17698, %fd17688, %fd4;
	sub.f64 	%fd17699, %fd17689, %fd5;
	sub.f64 	%fd17700, %fd17690, %fd6;
	mul.f64 	%fd17701, %fd17699, %fd17699;
	fma.rn.f64 	%fd17702, %fd17698, %fd17698, %fd17701;
	fma.rn.f64 	%fd17703, %fd17700, %fd17700, %fd17702;
	sqrt.rn.f64 	%fd17704, %fd17703;
	add.f64 	%fd17705, %fd17697, %fd17704;
	mul.f64 	%fd2674, %fd17705, 0d40C88B2F704A9409;
	abs.f64 	%fd2675, %fd2674;
	setp.eq.f64 	%p1641, %fd2675, 0d7FF0000000000000;
	@%p1641 bra 	$L__BB0_1850;
	mul.f64 	%fd17706, %fd2674, 0d3FE45F306DC9C883;
	cvt.rni.s32.f64 	%r5228, %fd17706;
	cvt.rn.f64.s32 	%fd17707, %r5228;
	fma.rn.f64 	%fd17708, %fd17707, 0dBFF921FB54442D18, %fd2674;
	fma.rn.f64 	%fd17709, %fd17707, 0dBC91A62633145C00, %fd17708;
	fma.rn.f64 	%fd21879, %fd17707, 0dB97B839A252049C0, %fd17709;
	setp.ltu.f64 	%p1642, %fd2675, 0d41E0000000000000;
	@%p1642 bra 	$L__BB0_1849;
	{ // callseq 410, 0
	.param .b64 param0;
	st.param.f64 	[param0], %fd2674;
	.param .align 16 .b8 retval0[16];
	call.uni (retval0), 
	__internal_trig_reduction_slowpathd, 
	(
	param0
	);
	ld.param.f64 	%fd21879, [retval0];
	ld.param.b32 	%r5228, [retval0+8];
	} // callseq 410
$L__BB0_1849:
	add.s32 	%r5229, %r5228, 1;
	bra.uni 	$L__BB0_1851;
$L__BB0_1850:
	mov.f64 	%fd17711, 0d0000000000000000;
	mul.rn.f64 	%fd21879, %fd2674, %fd17711;
	mov.b32 	%r5229, 1;
$L__BB0_1851:
	setp.eq.f64 	%p1643, %fd2675, 0d7FF0000000000000;
	shl.b32 	%r4105, %r5229, 6;
	cvt.u64.u32 	%rd1652, %r4105;
	and.b64  	%rd1653, %rd1652, 64;
	mov.u64 	%rd1654, __cudart_sin_cos_coeffs;
	add.s64 	%rd1655, %rd1654, %rd1653;
	mul.rn.f64 	%fd17712, %fd21879, %fd21879;
	and.b32  	%r4106, %r5229, 1;
	setp.eq.b32 	%p1644, %r4106, 1;
	selp.f64 	%fd17713, 0dBDA8FF8320FD8164, 0d3DE5DB65F9785EBA, %p1644;
	ld.global.nc.v2.f64 	{%fd17714, %fd17715}, [%rd1655];
	fma.rn.f64 	%fd17716, %fd17713, %fd17712, %fd17714;
	fma.rn.f64 	%fd17717, %fd17716, %fd17712, %fd17715;
	ld.global.nc.v2.f64 	{%fd17718, %fd17719}, [%rd1655+16];
	fma.rn.f64 	%fd17720, %fd17717, %fd17712, %fd17718;
	fma.rn.f64 	%fd17721, %fd17720, %fd17712, %fd17719;
	ld.global.nc.v2.f64 	{%fd17722, %fd17723}, [%rd1655+32];
	fma.rn.f64 	%fd17724, %fd17721, %fd17712, %fd17722;
	fma.rn.f64 	%fd17725, %fd17724, %fd17712, %fd17723;
	fma.rn.f64 	%fd17726, %fd17725, %fd21879, %fd21879;
	fma.rn.f64 	%fd17727, %fd17725, %fd17712, 0d3FF0000000000000;
	selp.f64 	%fd17728, %fd17727, %fd17726, %p1644;
	and.b32  	%r4107, %r5229, 2;
	setp.eq.s32 	%p1645, %r4107, 0;
	mov.f64 	%fd17729, 0d0000000000000000;
	sub.f64 	%fd17730, %fd17729, %fd17728;
	selp.f64 	%fd17731, %fd17728, %fd17730, %p1645;
	add.f64 	%fd2681, %fd2668, %fd17731;
	@%p1643 bra 	$L__BB0_1854;
	mul.f64 	%fd17732, %fd2674, 0d3FE45F306DC9C883;
	cvt.rni.s32.f64 	%r5230, %fd17732;
	cvt.rn.f64.s32 	%fd17733, %r5230;
	fma.rn.f64 	%fd17734, %fd17733, 0dBFF921FB54442D18, %fd2674;
	fma.rn.f64 	%fd17735, %fd17733, 0dBC91A62633145C00, %fd17734;
	fma.rn.f64 	%fd21880, %fd17733, 0dB97B839A252049C0, %fd17735;
	setp.ltu.f64 	%p1646, %fd2675, 0d41E0000000000000;
	@%p1646 bra 	$L__BB0_1855;
	{ // callseq 411, 0
	.param .b64 param0;
	st.param.f64 	[param0], %fd2674;
	.param .align 16 .b8 retval0[16];
	call.uni (retval0), 
	__internal_trig_reduction_slowpathd, 
	(
	param0
	);
	ld.param.f64 	%fd21880, [retval0];
	ld.param.b32 	%r5230, [retval0+8];
	} // callseq 411
	bra.uni 	$L__BB0_1855;
$L__BB0_1854:
	mov.f64 	%fd17737, 0d0000000000000000;
	mul.rn.f64 	%fd21880, %fd2674, %fd17737;
	mov.b32 	%r5230, 0;
$L__BB0_1855:
	shl.b32 	%r4110, %r5230, 6;
	cvt.u64.u32 	%rd1656, %r4110;
	and.b64  	%rd1657, %rd1656, 64;
	add.s64 	%rd1659, %rd1654, %rd1657;
	mul.rn.f64 	%fd17738, %fd21880, %fd21880;
	and.b32  	%r4111, %r5230, 1;
	setp.eq.b32 	%p1647, %r4111, 1;
	selp.f64 	%fd17739, 0dBDA8FF8320FD8164, 0d3DE5DB65F9785EBA, %p1647;
	ld.global.nc.v2.f64 	{%fd17740, %fd17741}, [%rd1659];
	fma.rn.f64 	%fd17742, %fd17739, %fd17738, %fd17740;
	fma.rn.f64 	%fd17743, %fd17742, %fd17738, %fd17741;
	ld.global.nc.v2.f64 	{%fd17744, %fd17745}, [%rd1659+16];
	fma.rn.f64 	%fd17746, %fd17743, %fd17738, %fd17744;
	fma.rn.f64 	%fd17747, %fd17746, %fd17738, %fd17745;
	ld.global.nc.v2.f64 	{%fd17748, %fd17749}, [%rd1659+32];
	fma.rn.f64 	%fd17750, %fd17747, %fd17738, %fd17748;
	fma.rn.f64 	%fd17751, %fd17750, %fd17738, %fd17749;
	fma.rn.f64 	%fd17752, %fd17751, %fd21880, %fd21880;
	fma.rn.f64 	%fd17753, %fd17751, %fd17738, 0d3FF0000000000000;
	selp.f64 	%fd17754, %fd17753, %fd17752, %p1647;
	and.b32  	%r4112, %r5230, 2;
	setp.eq.s32 	%p1648, %r4112, 0;
	mov.f64 	%fd17755, 0d0000000000000000;
	sub.f64 	%fd17756, %fd17755, %fd17754;
	selp.f64 	%fd17757, %fd17754, %fd17756, %p1648;
	add.f64 	%fd2686, %fd2673, %fd17757;
	ld.global.f64 	%fd17758, [%rd2+4944];
	ld.global.f64 	%fd17759, [%rd2+4952];
	ld.global.f64 	%fd17760, [%rd2+4960];
	sub.f64 	%fd17761, %fd17758, %fd1;
	sub.f64 	%fd17762, %fd17759, %fd2;
	sub.f64 	%fd17763, %fd17760, %fd3;
	mul.f64 	%fd17764, %fd17762, %fd17762;
	fma.rn.f64 	%fd17765, %fd17761, %fd17761, %fd17764;
	fma.rn.f64 	%fd17766, %fd17763, %fd17763, %fd17765;
	sqrt.rn.f64 	%fd17767, %fd17766;
	sub.f64 	%fd17768, %fd17758, %fd4;
	sub.f64 	%fd17769, %fd17759, %fd5;
	sub.f64 	%fd17770, %fd17760, %fd6;
	mul.f64 	%fd17771, %fd17769, %fd17769;
	fma.rn.f64 	%fd17772, %fd17768, %fd17768, %fd17771;
	fma.rn.f64 	%fd17773, %fd17770, %fd17770, %fd17772;
	sqrt.rn.f64 	%fd17774, %fd17773;
	add.f64 	%fd17775, %fd17767, %fd17774;
	mul.f64 	%fd2687, %fd17775, 0d40C88B2F704A9409;
	abs.f64 	%fd2688, %fd2687;
	setp.eq.f64 	%p1649, %fd2688, 0d7FF0000000000000;
	@%p1649 bra 	$L__BB0_1859;
	mul.f64 	%fd17776, %fd2687, 0d3FE45F306DC9C883;
	cvt.rni.s32.f64 	%r5231, %fd17776;
	cvt.rn.f64.s32 	%fd17777, %r5231;
	fma.rn.f64 	%fd17778, %fd17777, 0dBFF921FB54442D18, %fd2687;
	fma.rn.f64 	%fd17779, %fd17777, 0dBC91A62633145C00, %fd17778;
	fma.rn.f64 	%fd21882, %fd17777, 0dB97B839A252049C0, %fd17779;
	setp.ltu.f64 	%p1650, %fd2688, 0d41E0000000000000;
	@%p1650 bra 	$L__BB0_1858;
	{ // callseq 412, 0
	.param .b64 param0;
	st.param.f64 	[param0], %fd2687;
	.param .align 16 .b8 retval0[16];
	call.uni (retval0), 
	__internal_trig_reduction_slowpathd, 
	(
	param0
	);
	ld.param.f64 	%fd21882, [retval0];
	ld.param.b32 	%r5231, [retval0+8];
	} // callseq 412
$L__BB0_1858:
	add.s32 	%r5232, %r5231, 1;
	bra.uni 	$L__BB0_1860;
$L__BB0_1859:
	mov.f64 	%fd17781, 0d0000000000000000;
	mul.rn.f64 	%fd21882, %fd2687, %fd17781;
	mov.b32 	%r5232, 1;
$L__BB0_1860:
	setp.eq.f64 	%p1651, %fd2688, 0d7FF0000000000000;
	shl.b32 	%r4115, %r5232, 6;
	cvt.u64.u32 	%rd1660, %r4115;
	and.b64  	%rd1661, %rd1660, 64;
	mov.u64 	%rd1662, __cudart_sin_cos_coeffs;
	add.s64 	%rd1663, %rd1662, %rd1661;
	mul.rn.f64 	%fd17782, %fd21882, %fd21882;
	and.b32  	%r4116, %r5232, 1;
	setp.eq.b32 	%p1652, %r4116, 1;
	selp.f64 	%fd17783, 0dBDA8FF8320FD8164, 0d3DE5DB65F9785EBA, %p1652;
	ld.global.nc.v2.f64 	{%fd17784, %fd17785}, [%rd1663];
	fma.rn.f64 	%fd17786, %fd17783, %fd17782, %fd17784;
	fma.rn.f64 	%fd17787, %fd17786, %fd17782, %fd17785;
	ld.global.nc.v2.f64 	{%fd17788, %fd17789}, [%rd1663+16];
	fma.rn.f64 	%fd17790, %fd17787, %fd17782, %fd17788;
	fma.rn.f64 	%fd17791, %fd17790, %fd17782, %fd17789;
	ld.global.nc.v2.f64 	{%fd17792, %fd17793}, [%rd1663+32];
	fma.rn.f64 	%fd17794, %fd17791, %fd17782, %fd17792;
	fma.rn.f64 	%fd17795, %fd17794, %fd17782, %fd17793;
	fma.rn.f64 	%fd17796, %fd17795, %fd21882, %fd21882;
	fma.rn.f64 	%fd17797, %fd17795, %fd17782, 0d3FF0000000000000;
	selp.f64 	%fd17798, %fd17797, %fd17796, %p1652;
	and.b32  	%r4117, %r5232, 2;
	setp.eq.s32 	%p1653, %r4117, 0;
	mov.f64 	%fd17799, 0d0000000000000000;
	sub.f64 	%fd17800, %fd17799, %fd17798;
	selp.f64 	%fd17801, %fd17798, %fd17800, %p1653;
	add.f64 	%fd2694, %fd2681, %fd17801;
	@%p1651 bra 	$L__BB0_1863;
	mul.f64 	%fd17802, %fd2687, 0d3FE45F306DC9C883;
	cvt.rni.s32.f64 	%r5233, %fd17802;
	cvt.rn.f64.s32 	%fd17803, %r5233;
	fma.rn.f64 	%fd17804, %fd17803, 0dBFF921FB54442D18, %fd2687;
	fma.rn.f64 	%fd17805, %fd17803, 0dBC91A62633145C00, %fd17804;
	fma.rn.f64 	%fd21883, %fd17803, 0dB97B839A252049C0, %fd17805;
	setp.ltu.f64 	%p1654, %fd2688, 0d41E0000000000000;
	@%p1654 bra 	$L__BB0_1864;
	{ // callseq 413, 0
	.param .b64 param0;
	st.param.f64 	[param0], %fd2687;
	.param .align 16 .b8 retval0[16];
	call.uni (retval0), 
	__internal_trig_reduction_slowpathd, 
	(
	param0
	);
	ld.param.f64 	%fd21883, [retval0];
	ld.param.b32 	%r5233, [retval0+8];
	} // callseq 413
	bra.uni 	$L__BB0_1864;
$L__BB0_1863:
	mov.f64 	%fd17807, 0d0000000000000000;
	mul.rn.f64 	%fd21883, %fd2687, %fd17807;
	mov.b32 	%r5233, 0;
$L__BB0_1864:
	shl.b32 	%r4120, %r5233, 6;
	cvt.u64.u32 	%rd1664, %r4120;
	and.b64  	%rd1665, %rd1664, 64;
	add.s64 	%rd1667, %rd1662, %rd1665;
	mul.rn.f64 	%fd17808, %fd21883, %fd21883;
	and.b32  	%r4121, %r5233, 1;
	setp.eq.b32 	%p1655, %r4121, 1;
	selp.f64 	%fd17809, 0dBDA8FF8320FD8164, 0d3DE5DB65F9785EBA, %p1655;
	ld.global.nc.v2.f64 	{%fd17810, %fd17811}, [%rd1667];
	fma.rn.f64 	%fd17812, %fd17809, %fd17808, %fd17810;
	fma.rn.f64 	%fd17813, %fd17812, %fd17808, %fd17811;
	ld.global.nc.v2.f64 	{%fd17814, %fd17815}, [%rd1667+16];
	fma.rn.f64 	%fd17816, %fd17813, %fd17808, %fd17814;
	fma.rn.f64 	%fd17817, %fd17816, %fd17808, %fd17815;
	ld.global.nc.v2.f64 	{%fd17818, %fd17819}, [%rd1667+32];
	fma.rn.f64 	%fd17820, %fd17817, %fd17808, %fd17818;
	fma.rn.f64 	%fd17821, %fd17820, %fd17808, %fd17819;
	fma.rn.f64 	%fd17822, %fd17821, %fd21883, %fd21883;
	fma.rn.f64 	%fd17823, %fd17821, %fd17808, 0d3FF0000000000000;
	selp.f64 	%fd17824, %fd17823, %fd17822, %p1655;
	and.b32  	%r4122, %r5233, 2;
	setp.eq.s32 	%p1656, %r4122, 0;
	mov.f64 	%fd17825, 0d0000000000000000;
	sub.f64 	%fd17826, %fd17825, %fd17824;
	selp.f64 	%fd17827, %fd17824, %fd17826, %p1656;
	add.f64 	%fd2699, %fd2686, %fd17827;
	ld.global.f64 	%fd17828, [%rd2+4968];
	ld.global.f64 	%fd17829, [%rd2+4976];
	ld.global.f64 	%fd17830, [%rd2+4984];
	sub.f64 	%fd17831, %fd17828, %fd1;
	sub.f64 	%fd17832, %fd17829, %fd2;
	sub.f64 	%fd17833, %fd17830, %fd3;
	mul.f64 	%fd17834, %fd17832, %fd17832;
	fma.rn.f64 	%fd17835, %fd17831, %fd17831, %fd17834;
	fma.rn.f64 	%fd17836, %fd17833, %fd17833, %fd17835;
	sqrt.rn.f64 	%fd17837, %fd17836;
	sub.f64 	%fd17838, %fd17828, %fd4;
	sub.f64 	%fd17839, %fd17829, %fd5;
	sub.f64 	%fd17840, %fd17830, %fd6;
	mul.f64 	%fd17841, %fd17839, %fd17839;
	fma.rn.f64 	%fd17842, %fd17838, %fd17838, %fd17841;
	fma.rn.f64 	%fd17843, %fd17840, %fd17840, %fd17842;
	sqrt.rn.f64 	%fd17844, %fd17843;
	add.f64 	%fd17845, %fd17837, %fd17844;
	mul.f64 	%fd2700, %fd17845, 0d40C88B2F704A9409;
	abs.f64 	%fd2701, %fd2700;
	setp.eq.f64 	%p1657, %fd2701, 0d7FF0000000000000;
	@%p1657 bra 	$L__BB0_1868;
	mul.f64 	%fd17846, %fd2700, 0d3FE45F306DC9C883;
	cvt.rni.s32.f64 	%r5234, %fd17846;
	cvt.rn.f64.s32 	%fd17847, %r5234;
	fma.rn.f64 	%fd17848, %fd17847, 0dBFF921FB54442D18, %fd2700;
	fma.rn.f64 	%fd17849, %fd17847, 0dBC91A62633145C00, %fd17848;
	fma.rn.f64 	%fd21885, %fd17847, 0dB97B839A252049C0, %fd17849;
	setp.ltu.f64 	%p1658, %fd2701, 0d41E0000000000000;
	@%p1658 bra 	$L__BB0_1867;
	{ // callseq 414, 0
	.param .b64 param0;
	st.param.f64 	[param0], %fd2700;
	.param .align 16 .b8 retval0[16];
	call.uni (retval0), 
	__internal_trig_reduction_slowpathd, 
	(
	param0
	);
	ld.param.f64 	%fd21885, [retval0];
	ld.param.b32 	%r5234, [retval0+8];
	} // callseq 414
$L__BB0_1867:
	add.s32 	%r5235, %r5234, 1;
	bra.uni 	$L__BB0_1869;
$L__BB0_1868:
	mov.f64 	%fd17851, 0d0000000000000000;
	mul.rn.f64 	%fd21885, %fd2700, %fd17851;
	mov.b32 	%r5235, 1;
$L__BB0_1869:
	setp.eq.f64 	%p1659, %fd2701, 0d7FF0000000000000;
	shl.b32 	%r4125, %r5235, 6;
	cvt.u64.u32 	%rd1668, %r4125;
	and.b64  	%rd1669, %rd1668, 64;
	mov.u64 	%rd1670, __cudart_sin_cos_coeffs;
	add.s64 	%rd1671, %rd1670, %rd1669;
	mul.rn.f64 	%fd17852, %fd21885, %fd21885;
	and.b32  	%r4126, %r5235, 1;
	setp.eq.b32 	%p1660, %r4126, 1;
	selp.f64 	%fd17853, 0dBDA8FF8320FD8164, 0d3DE5DB65F9785EBA, %p1660;
	ld.global.nc.v2.f64 	{%fd17854, %fd17855}, [%rd1671];
	fma.rn.f64 	%fd17856, %fd17853, %fd17852, %fd17854;
	fma.rn.f64 	%fd17857, %fd17856, %fd17852, %fd17855;
	ld.global.nc.v2.f64 	{%fd17858, %fd17859}, [%rd1671+16];
	fma.rn.f64 	%fd17860, %fd17857, %fd17852, %fd17858;
	fma.rn.f64 	%fd17861, %fd17860, %fd17852, %fd17859;
	ld.global.nc.v2.f64 	{%fd17862, %fd17863}, [%rd1671+32];
	fma.rn.f64 	%fd17864, %fd17861, %fd17852, %fd17862;
	fma.rn.f64 	%fd17865, %fd17864, %fd17852, %fd17863;
	fma.rn.f64 	%fd17866, %fd17865, %fd21885, %fd21885;
	fma.rn.f64 	%fd17867, %fd17865, %fd17852, 0d3FF0000000000000;
	selp.f64 	%fd17868, %fd17867, %fd17866, %p1660;
	and.b32  	%r4127, %r5235, 2;
	setp.eq.s32 	%p1661, %r4127, 0;
	mov.f64 	%fd17869, 0d0000000000000000;
	sub.f64 	%fd17870, %fd17869, %fd17868;
	selp.f64 	%fd17871, %fd17868, %fd17870, %p1661;
	add.f64 	%fd2707, %fd2694, %fd17871;
	@%p1659 bra 	$L__BB0_1872;
	mul.f64 	%fd17872, %fd2700, 0d3FE45F306DC9C883;
	cvt.rni.s32.f64 	%r5236, %fd17872;
	cvt.rn.f64.s32 	%fd17873, %r5236;
	fma.rn.f64 	%fd17874, %fd17873, 0dBFF921FB54442D18, %fd2700;
	fma.rn.f64 	%fd17875, %fd17873, 0dBC91A62633145C00, %fd17874;
	fma.rn.f64 	%fd21886, %fd17873, 0dB97B839A252049C0, %fd17875;
	setp.ltu.f64 	%p1662, %fd2701, 0d41E0000000000000;
	@%p1662 bra 	$L__BB0_1873;
	{ // callseq 415, 0
	.param .b64 param0;
	st.param.f64 	[param0], %fd2700;
	.param .align 16 .b8 retval0[16];
	call.uni (retval0), 
	__internal_trig_reduction_slowpathd, 
	(
	param0
	);
	ld.param.f64 	%fd21886, [retval0];
	ld.param.b32 	%r5236, [retval0+8];
	} // callseq 415
	bra.uni 	$L__BB0_1873;
$L__BB0_1872:
	mov.f64 	%fd17877, 0d0000000000000000;
	mul.rn.f64 	%fd21886, %fd2700, %fd17877;
	mov.b32 	%r5236, 0;
$L__BB0_1873:
	shl.b32 	%r4130, %r5236, 6;
	cvt.u64.u32 	%rd1672, %r4130;
	and.b64  	%rd1673, %rd1672, 64;
	add.s64 	%rd1675, %rd1670, %rd1673;
	mul.rn.f64 	%fd17878, %fd21886, %fd21886;
	and.b32  	%r4131, %r5236, 1;
	setp.eq.b32 	%p1663, %r4131, 1;
	selp.f64 	%fd17879, 0dBDA8FF8320FD8164, 0d3DE5DB65F9785EBA, %p1663;
	ld.global.nc.v2.f64 	{%fd17880, %fd17881}, [%rd1675];
	fma.rn.f64 	%fd17882, %fd17879, %fd17878, %fd17880;
	fma.rn.f64 	%fd17883, %fd17882, %fd17878, %fd17881;
	ld.global.nc.v2.f64 	{%fd17884, %fd17885}, [%rd1675+16];
	fma.rn.f64 	%fd17886, %fd17883, %fd17878, %fd17884;
	fma.rn.f64 	%fd17887, %fd17886, %fd17878, %fd17885;
	ld.global.nc.v2.f64 	{%fd17888, %fd17889}, [%rd1675+32];
	fma.rn.f64 	%fd17890, %fd17887, %fd17878, %fd17888;
	fma.rn.f64 	%fd17891, %fd17890, %fd17878, %fd17889;
	fma.rn.f64 	%fd17892, %fd17891, %fd21886, %fd21886;
	fma.rn.f64 	%fd17893, %fd17891, %fd17878, 0d3FF0000000000000;
	selp.f64 	%fd17894, %fd17893, %fd17892, %p1663;
	and.b32  	%r4132, %r5236, 2;
	setp.eq.s32 	%p1664, %r4132, 0;
	mov.f64 	%fd17895, 0d0000000000000000;
	sub.f64 	%fd17896, %fd17895, %fd17894;
	selp.f64 	%fd17897, %fd17894, %fd17896, %p1664;
	add.f64 	%fd2712, %fd2699, %fd17897;
	ld.global.f64 	%fd17898, [%rd2+4992];
	ld.global.f64 	%fd17899, [%rd2+5000];
	ld.global.f64 	%fd17900, [%rd2+5008];
	sub.f64 	%fd17901, %fd17898, %fd1;
	sub.f64 	%fd17902, %fd17899, %fd2;
	sub.f64 	%fd17903, %fd17900, %fd3;
	mul.f64 	%fd17904, %fd17902, %fd17902;
	fma.rn.f64 	%fd17905, %fd17901, %fd17901, %fd17904;
	fma.rn.f64 	%fd17906, %fd17903, %fd17903, %fd17905;
	sqrt.rn.f64 	%fd17907, %fd17906;
	sub.f64 	%fd17908, %fd17898, %fd4;
	sub.f64 	%fd17909, %fd17899, %fd5;
	sub.f64 	%fd17910, %fd17900, %fd6;
	mul.f64 	%fd17911, %fd17909, %fd17909;
	fma.rn.f64 	%fd17912, %fd17908, %fd17908, %fd17911;
	fma.rn.f64 	%fd17913, %fd17910, %fd17910, %fd17912;
	sqrt.rn.f64 	%fd17914, %fd17913;
	add.f64 	%fd17915, %fd17907, %fd17914;
	mul.f64 	%fd2713, %fd17915, 0d40C88B2F704A9409;
	abs.f64 	%fd2714, %fd2713;
	setp.eq.f64 	%p1665, %fd2714, 0d7FF0000000000000;
	@%p1665 bra 	$L__BB0_1877;
	mul.f64 	%fd17916, %fd2713, 0d3FE45F306DC9C883;
	cvt.rni.s32.f64 	%r5237, %fd17916;
	cvt.rn.f64.s32 	%fd17917, %r5237;
	fma.rn.f64 	%fd17918, %fd17917, 0dBFF921FB54442D18, %fd2713;
	fma.rn.f64 	%fd17919, %fd17917, 0dBC91A62633145C00, %fd17918;
	fma.rn.f64 	%fd21888, %fd17917, 0dB97B839A252049C0, %fd17919;
	setp.ltu.f64 	%p1666, %fd2714, 0d41E0000000000000;
	@%p1666 bra 	$L__BB0_1876;
	{ // callseq 416, 0
	.param .b64 param0;
	st.param.f64 	[param0], %fd2713;
	.param .align 16 .b8 retval0[16];
	call.uni (retval0), 
	__internal_trig_reduction_slowpathd, 
	(
	param0
	);
	ld.param.f64 	%fd21888, [retval0];
	ld.param.b32 	%r5237, [retval0+8];
	} // callseq 416
$L__BB0_1876:
	add.s32 	%r5238, %r5237, 1;
	bra.uni 	$L__BB0_1878;
$L__BB0_1877:
	mov.f64 	%fd17921, 0d0000000000000000;
	mul.rn.f64 	%fd21888, %fd2713, %fd17921;
	mov.b32 	%r5238, 1;
$L__BB0_1878:
	setp.eq.f64 	%p1667, %fd2714, 0d7FF0000000000000;
	shl.b32 	%r4135, %r5238, 6;
	cvt.u64.u32 	%rd1676, %r4135;
	and.b64  	%rd1677, %rd1676, 64;
	mov.u64 	%rd1678, __cudart_sin_cos_coeffs;
	add.s64 	%rd1679, %rd1678, %rd1677;
	mul.rn.f64 	%fd17922, %fd21888, %fd21888;
	and.b32  	%r4136, %r5238, 1;
	setp.eq.b32 	%p1668, %r4136, 1;
	selp.f64 	%fd17923, 0dBDA8FF8320FD8164, 0d3DE5DB65F9785EBA, %p1668;
	ld.global.nc.v2.f64 	{%fd17924, %fd17925}, [%rd1679];
	fma.rn.f64 	%fd17926, %fd17923, %fd17922, %fd17924;
	fma.rn.f64 	%fd17927, %fd17926, %fd17922, %fd17925;
	ld.global.nc.v2.f64 	{%fd17928, %fd17929}, [%rd1679+16];
	fma.rn.f64 	%fd17930, %fd17927, %fd17922, %fd17928;
	fma.rn.f64 	%fd17931, %fd17930, %fd17922, %fd17929;
	ld.global.nc.v2.f64 	{%fd17932, %fd17933}, [%rd1679+32];
	fma.rn.f64 	%fd17934, %fd17931, %fd17922, %fd17932;
	fma.rn.f64 	%fd17935, %fd17934, %fd17922, %fd17933;
	fma.rn.f64 	%fd17936, %fd17935, %fd21888, %fd21888;
	fma.rn.f64 	%fd17937, %fd17935, %fd17922, 0d3FF0000000000000;
	selp.f64 	%fd17938, %fd17937, %fd17936, %p1668;
	and.b32  	%r4137, %r5238, 2;
	setp.eq.s32 	%p1669, %r4137, 0;
	mov.f64 	%fd17939, 0d0000000000000000;
	sub.f64 	%fd17940, %fd17939, %fd17938;
	selp.f64 	%fd17941, %fd17938, %fd17940, %p1669;
	add.f64 	%fd2720, %fd2707, %fd17941;
	@%p1667 bra 	$L__BB0_1881;
	mul.f64 	%fd17942, %fd2713, 0d3FE45F306DC9C883;
	cvt.rni.s32.f64 	%r5239, %fd17942;
	cvt.rn.f64.s32 	%fd17943, %r5239;
	fma.rn.f64 	%fd17944, %fd17943, 0dBFF921FB54442D18, %fd2713;
	fma.rn.f64 	%fd17945, %fd17943, 0dBC91A62633145C00, %fd17944;
	fma.rn.f64 	%fd21889, %fd17943, 0dB97B839A252049C0, %fd17945;
	setp.ltu.f64 	%p1670, %fd2714, 0d41E0000000000000;
	@%p1670 bra 	$L__BB0_1882;
	{ // callseq 417, 0
	.param .b64 param0;
	st.param.f64 	[param0], %fd2713;
	.param .align 16 .b8 retval0[16];
	call.uni (retval0), 
	__internal_trig_reduction_slowpathd, 
	(
	param0
	);
	ld.param.f64 	%fd21889, [retval0];
	ld.param.b32 	%r5239, [retval0+8];
	} // callseq 417
	bra.uni 	$L__BB0_1882;
$L__BB0_1881:
	mov.f64 	%fd17947, 0d0000000000000000;
	mul.rn.f64 	%fd21889, %fd2713, %fd17947;
	mov.b32 	%r5239, 0;
$L__BB0_1882:
	shl.b32 	%r4140, %r5239, 6;
	cvt.u64.u32 	%rd1680, %r4140;
	and.b64  	%rd1681, %rd1680, 64;
	add.s64 	%rd1683, %rd1678, %rd1681;
	mul.rn.f64 	%fd17948, %fd21889, %fd21889;
	and.b32  	%r4141, %r5239, 1;
	setp.eq.b32 	%p1671, %r4141, 1;
	selp.f64 	%fd17949, 0dBDA8FF8320FD8164, 0d3DE5DB65F9785EBA, %p1671;
	ld.global.nc.v2.f64 	{%fd17950, %fd17951}, [%rd1683];
	fma.rn.f64 	%fd17952, %fd17949, %fd17948, %fd17950;
	fma.rn.f64 	%fd17953, %fd17952, %fd17948, %fd17951;
	ld.global.nc.v2.f64 	{%fd17954, %fd17955}, [%rd1683+16];
	fma.rn.f64 	%fd17956, %fd17953, %fd17948, %fd17954;
	fma.rn.f64 	%fd17957, %fd17956, %fd17948, %fd17955;
	ld.global.nc.v2.f64 	{%fd17958, %fd17959}, [%rd1683+32];
	fma.rn.f64 	%fd17960, %fd17957, %fd17948, %fd17958;
	fma.rn.f64 	%fd17961, %fd17960, %fd17948, %fd17959;
	fma.rn.f64 	%fd17962, %fd17961, %fd21889, %fd21889;
	fma.rn.f64 	%fd17963, %fd17961, %fd17948, 0d3FF0000000000000;
	selp.f64 	%fd17964, %fd17963, %fd17962, %p1671;
	and.b32  	%r4142, %r5239, 2;
	setp.eq.s32 	%p1672, %r4142, 0;
	mov.f64 	%fd17965, 0d0000000000000000;
	sub.f64 	%fd17966, %fd17965, %fd17964;
	selp.f64 	%fd17967, %fd17964, %fd17966, %p1672;
	add.f64 	%fd2725, %fd2712, %fd17967;
	ld.global.f64 	%fd17968, [%rd2+5016];
	ld.global.f64 	%fd17969, [%rd2+5024];
	ld.global.f64 	%fd17970, [%rd2+5032];
	sub.f64 	%fd17971, %fd17968, %fd1;
	sub.f64 	%fd17972, %fd17969, %fd2;
	sub.f64 	%fd17973, %fd17970, %fd3;
	mul.f64 	%fd17974, %fd17972, %fd17972;
	fma.rn.f64 	%fd17975, %fd17971, %fd17971, %fd17974;
	fma.rn.f64 	%fd17976, %fd17973, %fd17973, %fd17975;
	sqrt.rn.f64 	%fd17977, %fd17976;
	sub.f64 	%fd17978, %fd17968, %fd4;
	sub.f64 	%fd17979, %fd17969, %fd5;
	sub.f64 	%fd17980, %fd17970, %fd6;
	mul.f64 	%fd17981, %fd17979, %fd17979;
	fma.rn.f64 	%fd17982, %fd17978, %fd17978, %fd17981;
	fma.rn.f64 	%fd17983, %fd17980, %fd17980, %fd17982;
	sqrt.rn.f64 	%fd17984, %fd17983;
	add.f64 	%fd17985, %fd17977, %fd17984;
	mul.f64 	%fd2726, %fd17985, 0d40C88B2F704A9409;
	abs.f64 	%fd2727, %fd2726;
	setp.eq.f64 	%p1673, %fd2727, 0d7FF0000000000000;
	@%p1673 bra 	$L__BB0_1886;
	mul.f64 	%fd17986, %fd2726, 0d3FE45F306DC9C883;
	cvt.rni.s32.f64 	%r5240, %fd17986;
	cvt.rn.f64.s32 	%fd17987, %r5240;
	fma.rn.f64 	%fd17988, %fd17987, 0dBFF921FB54442D18, %fd2726;
	fma.rn.f64 	%fd17989, %fd17987, 0dBC91A62633145C00, %fd17988;
	fma.rn.f64 	%fd21891, %fd17987, 0dB97B839A252049C0, %fd17989;
	setp.ltu.f64 	%p1674, %fd2727, 0d41E0000000000000;
	@%p1674 bra 	$L__BB0_1885;
	{ // callseq 418, 0
	.param .b64 param0;
	st.param.f64 	[param0], %fd2726;
	.param .align 16 .b8 retval0[16];
	call.uni (retval0), 
	__internal_trig_reduction_slowpathd, 
	(
	param0
	);
	ld.param.f64 	%fd21891, [retval0];
	ld.param.b32 	%r5240, [retval0+8];
	} // callseq 418
$L__BB0_1885:
	add.s32 	%r5241, %r5240, 1;
	bra.uni 	$L__BB0_1887;
$L__BB0_1886:
	mov.f64 	%fd17991, 0d0000000000000000;
	mul.rn.f64 	%fd21891, %fd2726, %fd17991;
	mov.b32 	%r5241, 1;
$L__BB0_1887:
	setp.eq.f64 	%p1675, %fd2727, 0d7FF0000000000000;
	shl.b32 	%r4145, %r5241, 6;
	cvt.u64.u32 	%rd1684, %r4145;
	and.b64  	%rd1685, %rd1684, 64;
	mov.u64 	%rd1686, __cudart_sin_cos_coeffs;
	add.s64 	%rd1687, %rd1686, %rd1685;
	mul.rn.f64 	%fd17992, %fd21891, %fd21891;
	and.b32  	%r4146, %r5241, 1;
	setp.eq.b32 	%p1676, %r4146, 1;
	selp.f64 	%fd17993, 0dBDA8FF8320FD8164, 0d3DE5DB65F9785EBA, %p1676;
	ld.global.nc.v2.f64 	{%fd17994, %fd17995}, [%rd1687];
	fma.rn.f64 	%fd17996, %fd17993, %fd17992, %fd17994;
	fma.rn.f64 	%fd17997, %fd17996, %fd17992, %fd17995;
	ld.global.nc.v2.f64 	{%fd17998, %fd17999}, [%rd1687+16];
	fma.rn.f64 	%fd18000, %fd17997, %fd17992, %fd17998;
	fma.rn.f64 	%fd18001, %fd18000, %fd17992, %fd17999;
	ld.global.nc.v2.f64 	{%fd18002, %fd18003}, [%rd1687+32];
	fma.rn.f64 	%fd18004, %fd18001, %fd17992, %fd18002;
	fma.rn.f64 	%fd18005, %fd18004, %fd17992, %fd18003;
	fma.rn.f64 	%fd18006, %fd18005, %fd21891, %fd21891;
	fma.rn.f64 	%fd18007, %fd18005, %fd17992, 0d3FF0000000000000;
	selp.f64 	%fd18008, %fd18007, %fd18006, %p1676;
	and.b32  	%r4147, %r5241, 2;
	setp.eq.s32 	%p1677, %r4147, 0;
	mov.f64 	%fd18009, 0d0000000000000000;
	sub.f64 	%fd18010, %fd18009, %fd18008;
	selp.f64 	%fd18011, %fd18008, %fd18010, %p1677;
	add.f64 	%fd2733, %fd2720, %fd18011;
	@%p1675 bra 	$L__BB0_1890;
	mul.f64 	%fd18012, %fd2726, 0d3FE45F306DC9C883;
	cvt.rni.s32.f64 	%r5242, %fd18012;
	cvt.rn.f64.s32 	%fd18013, %r5242;
	fma.rn.f64 	%fd18014, %fd18013, 0dBFF921FB54442D18, %fd2726;
	fma.rn.f64 	%fd18015, %fd18013, 0dBC91A62633145C00, %fd18014;
	fma.rn.f64 	%fd21892, %fd18013, 0dB97B839A252049C0, %fd18015;
	setp.ltu.f64 	%p1678, %fd2727, 0d41E0000000000000;
	@%p1678 bra 	$L__BB0_1891;
	{ // callseq 419, 0
	.param .b64 param0;
	st.param.f64 	[param0], %fd2726;
	.param .align 16 .b8 retval0[16];
	call.uni (retval0), 
	__internal_trig_reduction_slowpathd, 
	(
	param0
	);
	ld.param.f64 	%fd21892, [retval0];
	ld.param.b32 	%r5242, [retval0+8];
	} // callseq 419
	bra.uni 	$L__BB0_1891;
$L__BB0_1890:
	mov.f64 	%fd18017, 0d0000000000000000;
	mul.rn.f64 	%fd21892, %fd2726, %fd18017;
	mov.b32 	%r5242, 0;
$L__BB0_1891:
	shl.b32 	%r4150, %r5242, 6;
	cvt.u64.u32 	%rd1688, %r4150;
	and.b64  	%rd1689, %rd1688, 64;
	add.s64 	%rd1691, %rd1686, %rd1689;
	mul.rn.f64 	%fd18018, %fd21892, %fd21892;
	and.b32  	%r4151, %r5242, 1;
	setp.eq.b32 	%p1679, %r4151, 1;
	selp.f64 	%fd18019, 0dBDA8FF8320FD8164, 0d3DE5DB65F9785EBA, %p1679;
	ld.global.nc.v2.f64 	{%fd18020, %fd18021}, [%rd1691];
	fma.rn.f64 	%fd18022, %fd18019, %fd18018, %fd18020;
	fma.rn.f64 	%fd18023, %fd18022, %fd18018, %fd18021;
	ld.global.nc.v2.f64 	{%fd18024, %fd18025}, [%rd1691+16];
	fma.rn.f64 	%fd18026, %fd18023, %fd18018, %fd18024;
	fma.rn.f64 	%fd18027, %fd18026, %fd18018, %fd18025;
	ld.global.nc.v2.f64 	{%fd18028, %fd18029}, [%rd1691+32];
	fma.rn.f64 	%fd18030, %fd18027, %fd18018, %fd18028;
	fma.rn.f64 	%fd18031, %fd18030, %fd18018, %fd18029;
	fma.rn.f64 	%fd18032, %fd18031, %fd21892, %fd21892;
	fma.rn.f64 	%fd18033, %fd18031, %fd18018, 0d3FF0000000000000;
	selp.f64 	%fd18034, %fd18033, %fd18032, %p1679;
	and.b32  	%r4152, %r5242, 2;
	setp.eq.s32 	%p1680, %r4152, 0;
	mov.f64 	%fd18035, 0d0000000000000000;
	sub.f64 	%fd18036, %fd18035, %fd18034;
	selp.f64 	%fd18037, %fd18034, %fd18036, %p1680;
	add.f64 	%fd2738, %fd2725, %fd18037;
	ld.global.f64 	%fd18038, [%rd2+5040];
	ld.global.f64 	%fd18039, [%rd2+5048];
	ld.global.f64 	%fd18040, [%rd2+5056];
	sub.f64 	%fd18041, %fd18038, %fd1;
	sub.f64 	%fd18042, %fd18039, %fd2;
	sub.f64 	%fd18043, %fd18040, %fd3;
	mul.f64 	%fd18044, %fd18042, %fd18042;
	fma.rn.f64 	%fd18045, %fd18041, %fd18041, %fd18044;
	fma.rn.f64 	%fd18046, %fd18043, %fd18043, %fd18045;
	sqrt.rn.f64 	%fd18047, %fd18046;
	sub.f64 	%fd18048, %fd18038, %fd4;
	sub.f64 	%fd18049, %fd18039, %fd5;
	sub.f64 	%fd18050, %fd18040, %fd6;
	mul.f64 	%fd18051, %fd18049, %fd18049;
	fma.rn.f64 	%fd18052, %fd18048, %fd18048, %fd18051;
	fma.rn.f64 	%fd18053, %fd18050, %fd18050, %fd18052;
	sqrt.rn.f64 	%fd18054, %fd18053;
	add.f64 	%fd18055, %fd18047, %fd18054;
	mul.f64 	%fd2739, %fd18055, 0d40C88B2F704A9409;
	abs.f64 	%fd2740, %fd2739;
	setp.eq.f64 	%p1681, %fd2740, 0d7FF0000000000000;
	@%p1681 bra 	$L__BB0_1895;
	mul.f64 	%fd18056, %fd2739, 0d3FE45F306DC9C883;
	cvt.rni.s32.f64 	%r5243, %fd18056;
	cvt.rn.f64.s32 	%fd18057, %r5243;
	fma.rn.f64 	%fd18058, %fd18057, 0dBFF921FB54442D18, %fd2739;
	fma.rn.f64 	%fd18059, %fd18057, 0dBC91A62633145C00, %fd18058;
	fma.rn.f64 	%fd21894, %fd18057, 0dB97B839A252049C0, %fd18059;
	setp.ltu.f64 	%p1682, %fd2740, 0d41E0000000000000;
	@%p1682 bra 	$L__BB0_1894;
	{ // callseq 420, 0
	.param .b64 param0;
	st.param.f64 	[param0], %fd2739;
	.param .align 16 .b8 retval0[16];
	call.uni (retval0), 
	__internal_trig_reduction_slowpathd, 
	(
	param0
	);
	ld.param.f64 	%fd21894, [retval0];
	ld.param.b32 	%r5243, [retval0+8];
	} // callseq 420
$L__BB0_1894:
	add.s32 	%r5244, %r5243, 1;
	bra.uni 	$L__BB0_1896;
$L__BB0_1895:
	mov.f64 	%fd18061, 0d0000000000000000;
	mul.rn.f64 	%fd21894, %fd2739, %fd18061;
	mov.b32 	%r5244, 1;
$L__BB0_1896:
	setp.eq.f64 	%p1683, %fd2740, 0d7FF0000000000000;
	shl.b32 	%r4155, %r5244, 6;
	cvt.u64.u32 	%rd1692, %r4155;
	and.b64  	%rd1693, %rd1692, 64;
	mov.u64 	%rd1694, __cudart_sin_cos_coeffs;
	add.s64 	%rd1695, %rd1694, %rd1693;
	mul.rn.f64 	%fd18062, %fd21894, %fd21894;
	and.b32  	%r4156, %r5244, 1;
	setp.eq.b32 	%p1684, %r4156, 1;
	selp.f64 	%fd18063, 0dBDA8FF8320FD8164, 0d3DE5DB65F9785EBA, %p1684;
	ld.global.nc.v2.f64 	{%fd18064, %fd18065}, [%rd1695];
	fma.rn.f64 	%fd18066, %fd18063, %fd18062, %fd18064;
	fma.rn.f64 	%fd18067, %fd18066, %fd18062, %fd18065;
	ld.global.nc.v2.f64 	{%fd18068, %fd18069}, [%rd1695+16];
	fma.rn.f64 	%fd18070, %fd18067, %fd18062, %fd18068;
	fma.rn.f64 	%fd18071, %fd18070, %fd18062, %fd18069;
	ld.global.nc.v2.f64 	{%fd18072, %fd18073}, [%rd1695+32];
	fma.rn.f64 	%fd18074, %fd18071, %fd18062, %fd18072;
	fma.rn.f64 	%fd18075, %fd18074, %fd18062, %fd18073;
	fma.rn.f64 	%fd18076, %fd18075, %fd21894, %fd21894;
	fma.rn.f64 	%fd18077, %fd18075, %fd18062, 0d3FF0000000000000;
	selp.f64 	%fd18078, %fd18077, %fd18076, %p1684;
	and.b32  	%r4157, %r5244, 2;
	setp.eq.s32 	%p1685, %r4157, 0;
	mov.f64 	%fd18079, 0d0000000000000000;
	sub.f64 	%fd18080, %fd18079, %fd18078;
	selp.f64 	%fd18081, %fd18078, %fd18080, %p1685;
	add.f64 	%fd2746, %fd2733, %fd18081;
	@%p1683 bra 	$L__BB0_1899;
	mul.f64 	%fd18082, %fd2739, 0d3FE45F306DC9C883;
	cvt.rni.s32.f64 	%r5245, %fd18082;
	cvt.rn.f64.s32 	%fd18083, %r5245;
	fma.rn.f64 	%fd18084, %fd18083, 0dBFF921FB54442D18, %fd2739;
	fma.rn.f64 	%fd18085, %fd18083, 0dBC91A62633145C00, %fd18084;
	fma.rn.f64 	%fd21895, %fd18083, 0dB97B839A252049C0, %fd18085;
	setp.ltu.f64 	%p1686, %fd2740, 0d41E0000000000000;
	@%p1686 bra 	$L__BB0_1900;
	{ // callseq 421, 0
	.param .b64 param0;
	st.param.f64 	[param0], %fd2739;
	.param .align 16 .b8 retval0[16];
	call.uni (retval0), 
	__internal_trig_reduction_slowpathd, 
	(
	param0
	);
	ld.param.f64 	%fd21895, [retval0];
	ld.param.b32 	%r5245, [retval0+8];
	} // callseq 421
	bra.uni 	$L__BB0_1900;
$L__BB0_1899:
	mov.f64 	%fd18087, 0d0000000000000000;
	mul.rn.f64 	%fd21895, %fd2739, %fd18087;
	mov.b32 	%r5245, 0;
$L__BB0_1900:
	shl.b32 	%r4160, %r5245, 6;
	cvt.u64.u32 	%rd1696, %r4160;
	and.b64  	%rd1697, %rd1696, 64;
	add.s64 	%rd1699, %rd1694, %rd1697;
	mul.rn.f64 	%fd18088, %fd21895, %fd21895;
	and.b32  	%r4161, %r5245, 1;
	setp.eq.b32 	%p1687, %r4161, 1;
	selp.f64 	%fd18089, 0dBDA8FF8320FD8164, 0d3DE5DB65F9785EBA, %p1687;
	ld.global.nc.v2.f64 	{%fd18090, %fd18091}, [%rd1699];
	fma.rn.f64 	%fd18092, %fd18089, %fd18088, %fd18090;
	fma.rn.f64 	%fd18093, %fd18092, %fd18088, %fd18091;
	ld.global.nc.v2.f64 	{%fd18094, %fd18095}, [%rd1699+16];
	fma.rn.f64 	%fd18096, %fd18093, %fd18088, %fd18094;
	fma.rn.f64 	%fd18097, %fd18096, %fd18088, %fd18095;
	ld.global.nc.v2.f64 	{%fd18098, %fd18099}, [%rd1699+32];
	fma.rn.f64 	%fd18100, %fd18097, %fd18088, %fd18098;
	fma.rn.f64 	%fd18101, %fd18100, %fd18088, %fd18099;
	fma.rn.f64 	%fd18102, %fd18101, %fd21895, %fd21895;
	fma.rn.f64 	%fd18103, %fd18101, %fd18088, 0d3FF0000000000000;
	selp.f64 	%fd18104, %fd18103, %fd18102, %p1687;
	and.b32  	%r4162, %r5245, 2;
	setp.eq.s32 	%p1688, %r4162, 0;
	mov.f64 	%fd18105, 0d0000000000000000;
	sub.f64 	%fd18106, %fd18105, %fd18104;
	selp.f64 	%fd18107, %fd18104, %fd18106, %p1688;
	add.f64 	%fd2751, %fd2738, %fd18107;
	ld.global.f64 	%fd18108, [%rd2+5064];
	ld.global.f64 	%fd18109, [%rd2+5072];
	ld.global.f64 	%fd18110, [%rd2+5080];
	sub.f64 	%fd18111, %fd18108, %fd1;
	sub.f64 	%fd18112, %fd18109, %fd2;
	sub.f64 	%fd18113, %fd18110, %fd3;
	mul.f64 	%fd18114, %fd18112, %fd18112;
	fma.rn.f64 	%fd18115, %fd18111, %fd18111, %fd18114;
	fma.rn.f64 	%fd18116, %fd18113, %fd18113, %fd18115;
	sqrt.rn.f64 	%fd18117, %fd18116;
	sub.f64 	%fd18118, %fd18108, %fd4;
	sub.f64 	%fd18119, %fd18109, %fd5;
	sub.f64 	%fd18120, %fd18110, %fd6;
	mul.f64 	%fd18121, %fd18119, %fd18119;
	fma.rn.f64 	%fd18122, %fd18118, %fd18118, %fd18121;
	fma.rn.f64 	%fd18123, %fd18120, %fd18120, %fd18122;
	sqrt.rn.f64 	%fd18124, %fd18123;
	add.f64 	%fd18125, %fd18117, %fd18124;
	mul.f64 	%fd2752, %fd18125, 0d40C88B2F704A9409;
	abs.f64 	%fd2753, %fd2752;
	setp.eq.f64 	%p1689, %fd2753, 0d7FF0000000000000;
	@%p1689 bra 	$L__BB0_1904;
	mul.f64 	%fd18126, %fd2752, 0d3FE45F306DC9C883;
	cvt.rni.s32.f64 	%r5246, %fd18126;
	cvt.rn.f64.s32 	%fd18127, %r5246;
	fma.rn.f64 	%fd18128, %fd18127, 0dBFF921FB54442D18, %fd2752;
	fma.rn.f64 	%fd18129, %fd18127, 0dBC91A62633145C00, %fd18128;
	fma.rn.f64 	%fd21897, %fd18127, 0dB97B839A252049C0, %fd18129;
	setp.ltu.f64 	%p1690, %fd2753, 0d41E0000000000000;
	@%p1690 bra 	$L__BB0_1903;
	{ // callseq 422, 0
	.param .b64 param0;
	st.param.f64 	[param0], %fd2752;
	.param .align 16 .b8 retval0[16];
	call.uni (retval0), 
	__internal_trig_reduction_slowpathd, 
	(
	param0
	);
	ld.param.f64 	%fd21897, [retval0];
	ld.param.b32 	%r5246, [retval0+8];
	} // callseq 422
$L__BB0_1903:
	add.s32 	%r5247, %r5246, 1;
	bra.uni 	$L__BB0_1905;
$L__BB0_1904:
	mov.f64 	%fd18131, 0d0000000000000000;
	mul.rn.f64 	%fd21897, %fd2752, %fd18131;
	mov.b32 	%r5247, 1;
$L__BB0_1905:
	setp.eq.f64 	%p1691, %fd2753, 0d7FF0000000000000;
	shl.b32 	%r4165, %r5247, 6;
	cvt.u64.u32 	%rd1700, %r4165;
	and.b64  	%rd1701, %rd1700, 64;
	mov.u64 	%rd1702, __cudart_sin_cos_coeffs;
	add.s64 	%rd1703, %rd1702, %rd1701;
	mul.rn.f64 	%fd18132, %fd21897, %fd21897;
	and.b32  	%r4166, %r5247, 1;
	setp.eq.b32 	%p1692, %r4166, 1;
	selp.f64 	%fd18133, 0dBDA8FF8320FD8164, 0d3DE5DB65F9785EBA, %p1692;
	ld.global.nc.v2.f64 	{%fd18134, %fd18135}, [%rd1703];
	fma.rn.f64 	%fd18136, %fd18133, %fd18132, %fd18134;
	fma.rn.f64 	%fd18137, %fd18136, %fd18132, %fd18135;
	ld.global.nc.v2.f64 	{%fd18138, %fd18139}, [%rd1703+16];
	fma.rn.f64 	%fd18140, %fd18137, %fd18132, %fd18138;
	fma.rn.f64 	%fd18141, %fd18140, %fd18132, %fd18139;
	ld.global.nc.v2.f64 	{%fd18142, %fd18143}, [%rd1703+32];
	fma.rn.f64 	%fd18144, %fd18141, %fd18132, %fd18142;
	fma.rn.f64 	%fd18145, %fd18144, %fd18132, %fd18143;
	fma.rn.f64 	%fd18146, %fd18145, %fd21897, %fd21897;
	fma.rn.f64 	%fd18147, %fd18145, %fd18132, 0d3FF0000000000000;
	selp.f64 	%fd18148, %fd18147, %fd18146, %p1692;
	and.b32  	%r4167, %r5247, 2;
	setp.eq.s32 	%p1693, %r4167, 0;
	mov.f64 	%fd18149, 0d0000000000000000;
	sub.f64 	%fd18150, %fd18149, %fd18148;
	selp.f64 	%fd18151, %fd18148, %fd18150, %p1693;
	add.f64 	%fd2759, %fd2746, %fd18151;
	@%p1691 bra 	$L__BB0_1908;
	mul.f64 	%fd18152, %fd2752, 0d3FE45F306DC9C883;
	cvt.rni.s32.f64 	%r5248, %fd18152;
	cvt.rn.f64.s32 	%fd18153, %r5248;
	fma.rn.f64 	%fd18154, %fd18153, 0dBFF921FB54442D18, %fd2752;
	fma.rn.f64 	%fd18155, %fd18153, 0dBC91A62633145C00, %fd18154;
	fma.rn.f64 	%fd21898, %fd18153, 0dB97B839A252049C0, %fd18155;
	setp.ltu.f64 	%p1694, %fd2753, 0d41E0000000000000;
	@%p1694 bra 	$L__BB0_1909;
	{ // callseq 423, 0
	.param .b64 param0;
	st.param.f64 	[param0], %fd2752;
	.param .align 16 .b8 retval0[16];
	call.uni (retval0), 
	__internal_trig_reduction_slowpathd, 
	(
	param0
	);
	ld.param.f64 	%fd21898, [retval0];
	ld.param.b32 	%r5248, [retval0+8];
	} // callseq 423
	bra.uni 	$L__BB0_1909;
$L__BB0_1908:
	mov.f64 	%fd18157, 0d0000000000000000;
	mul.rn.f64 	%fd21898, %fd2752, %fd18157;
	mov.b32 	%r5248, 0;
$L__BB0_1909:
	shl.b32 	%r4170, %r5248, 6;
	cvt.u64.u32 	%rd1704, %r4170;
	and.b64  	%rd1705, %rd1704, 64;
	add.s64 	%rd1707, %rd1702, %rd1705;
	mul.rn.f64 	%fd18158, %fd21898, %fd21898;
	and.b32  	%r4171, %r5248, 1;
	setp.eq.b32 	%p1695, %r4171, 1;
	selp.f64 	%fd18159, 0dBDA8FF8320FD8164, 0d3DE5DB65F9785EBA, %p1695;
	ld.global.nc.v2.f64 	{%fd18160, %fd18161}, [%rd1707];
	fma.rn.f64 	%fd18162, %fd18159, %fd18158, %fd18160;
	fma.rn.f64 	%fd18163, %fd18162, %fd18158, %fd18161;
	ld.global.nc.v2.f64 	{%fd18164, %fd18165}, [%rd1707+16];
	fma.rn.f64 	%fd18166, %fd18163, %fd18158, %fd18164;
	fma.rn.f64 	%fd18167, %fd18166, %fd18158, %fd18165;
	ld.global.nc.v2.f64 	{%fd18168, %fd18169}, [%rd1707+32];
	fma.rn.f64 	%fd18170, %fd18167, %fd18158, %fd18168;
	fma.rn.f64 	%fd18171, %fd18170, %fd18158, %fd18169;
	fma.rn.f64 	%fd18172, %fd18171, %fd21898, %fd21898;
	fma.rn.f64 	%fd18173, %fd18171, %fd18158, 0d3FF0000000000000;
	selp.f64 	%fd18174, %fd18173, %fd18172, %p1695;
	and.b32  	%r4172, %r5248, 2;
	setp.eq.s32 	%p1696, %r4172, 0;
	mov.f64 	%fd18175, 0d0000000000000000;
	sub.f64 	%fd18176, %fd18175, %fd18174;
	selp.f64 	%fd18177, %fd18174, %fd18176, %p1696;
	add.f64 	%fd2764, %fd2751, %fd18177;
	ld.global.f64 	%fd18178, [%rd2+5088];
	ld.global.f64 	%fd18179, [%rd2+5096];
	ld.global.f64 	%fd18180, [%rd2+5104];
	sub.f64 	%fd18181, %fd18178, %fd1;
	sub.f64 	%fd18182, %fd18179, %fd2;
	sub.f64 	%fd18183, %fd18180, %fd3;
	mul.f64 	%fd18184, %fd18182, %fd18182;
	fma.rn.f64 	%fd18185, %fd18181, %fd18181, %fd18184;
	fma.rn.f64 	%fd18186, %fd18183, %fd18183, %fd18185;
	sqrt.rn.f64 	%fd18187, %fd18186;
	sub.f64 	%fd18188, %fd18178, %fd4;
	sub.f64 	%fd18189, %fd18179, %fd5;
	sub.f64 	%fd18190, %fd18180, %fd6;
	mul.f64 	%fd18191, %fd18189, %fd18189;
	fma.rn.f64 	%fd18192, %fd18188, %fd18188, %fd18191;
	fma.rn.f64 	%fd18193, %fd18190, %fd18190, %fd18192;
	sqrt.rn.f64 	%fd18194, %fd18193;
	add.f64 	%fd18195, %fd18187, %fd18194;
	mul.f64 	%fd2765, %fd18195, 0d40C88B2F704A9409;
	abs.f64 	%fd2766, %fd2765;
	setp.eq.f64 	%p1697, %fd2766, 0d7FF0000000000000;
	@%p1697 bra 	$L__BB0_1913;
	mul.f64 	%fd18196, %fd2765, 0d3FE45F306DC9C883;
	cvt.rni.s32.f64 	%r5249, %fd18196;
	cvt.rn.f64.s32 	%fd18197, %r5249;
	fma.rn.f64 	%fd18198, %fd18197, 0dBFF921FB54442D18, %fd2765;
	fma.rn.f64 	%fd18199, %fd18197, 0dBC91A62633145C00, %fd18198;
	fma.rn.f64 	%fd21900, %fd18197, 0dB97B839A252049C0, %fd18199;
	setp.ltu.f64 	%p1698, %fd2766, 0d41E0000000000000;
	@%p1698 bra 	$L__BB0_1912;
	{ // callseq 424, 0
	.param .b64 param0;
	st.param.f64 	[param0], %fd2765;
	.param .align 16 .b8 retval0[16];
	call.uni (retval0), 
	__internal_trig_reduction_slowpathd, 
	(
	param0
	);
	ld.param.f64 	%fd21900, [retval0];
	ld.param.b32 	%r5249, [retval0+8];
	} // callseq 424
$L__BB0_1912:
	add.s32 	%r5250, %r5249, 1;
	bra.uni 	$L__BB0_1914;
$L__BB0_1913:
	mov.f64 	%fd18201, 0d0000000000000000;
	mul.rn.f64 	%fd21900, %fd2765, %fd18201;
	mov.b32 	%r5250, 1;
$L__BB0_1914:
	setp.eq.f64 	%p1699, %fd2766, 0d7FF0000000000000;
	shl.b32 	%r4175, %r5250, 6;
	cvt.u64.u32 	%rd1708, %r4175;
	and.b64  	%rd1709, %rd1708, 64;
	mov.u64 	%rd1710, __cudart_sin_cos_coeffs;
	add.s64 	%rd1711, %rd1710, %rd1709;
	mul.rn.f64 	%fd18202, %fd21900, %fd21900;
	and.b32  	%r4176, %r5250, 1;
	setp.eq.b32 	%p1700, %r4176, 1;
	selp.f64 	%fd18203, 0dBDA8FF8320FD8164, 0d3DE5DB65F9785EBA, %p1700;
	ld.global.nc.v2.f64 	{%fd18204, %fd18205}, [%rd1711];
	fma.rn.f64 	%fd18206, %fd18203, %fd18202, %fd18204;
	fma.rn.f64 	%fd18207, %fd18206, %fd18202, %fd18205;
	ld.global.nc.v2.f64 	{%fd18208, %fd18209}, [%rd1711+16];
	fma.rn.f64 	%fd18210, %fd18207, %fd18202, %fd18208;
	fma.rn.f64 	%fd18211, %fd18210, %fd18202, %fd18209;
	ld.global.nc.v2.f64 	{%fd18212, %fd18213}, [%rd1711+32];
	fma.rn.f64 	%fd18214, %fd18211, %fd18202, %fd18212;
	fma.rn.f64 	%fd18215, %fd18214, %fd18202, %fd18213;
	fma.rn.f64 	%fd18216, %fd18215, %fd21900, %fd21900;
	fma.rn.f64 	%fd18217, %fd18215, %fd18202, 0d3FF0000000000000;
	selp.f64 	%fd18218, %fd18217, %fd18216, %p1700;
	and.b32  	%r4177, %r5250, 2;
	setp.eq.s32 	%p1701, %r4177, 0;
	mov.f64 	%fd18219, 0d0000000000000000;
	sub.f64 	%fd18220, %fd18219, %fd18218;
	selp.f64 	%fd18221, %fd18218, %fd18220, %p1701;
	add.f64 	%fd2772, %fd2759, %fd18221;
	@%p1699 bra 	$L__BB0_1917;
	mul.f64 	%fd18222, %fd2765, 0d3FE45F306DC9C883;
	cvt.rni.s32.f64 	%r5251, %fd18222;
	cvt.rn.f64.s32 	%fd18223, %r5251;
	fma.rn.f64 	%fd18224, %fd18223, 0dBFF921FB54442D18, %fd2765;
	fma.rn.f64 	%fd18225, %fd18223, 0dBC91A62633145C00, %fd18224;
	fma.rn.f64 	%fd21901, %fd18223, 0dB97B839A252049C0, %fd18225;
	setp.ltu.f64 	%p1702, %fd2766, 0d41E0000000000000;
	@%p1702 bra 	$L__BB0_1918;
	{ // callseq 425, 0
	.param .b64 param0;
	st.param.f64 	[param0], %fd2765;
	.param .align 16 .b8 retval0[16];
	call.uni (retval0), 
	__internal_trig_reduction_slowpathd, 
	(
	param0
	);
	ld.param.f64 	%fd21901, [retval0];
	ld.param.b32 	%r5251, [retval0+8];
	} // callseq 425
	bra.uni 	$L__BB0_1918;
$L__BB0_1917:
	mov.f64 	%fd18227, 0d0000000000000000;
	mul.rn.f64 	%fd21901, %fd2765, %fd18227;
	mov.b32 	%r5251, 0;
$L__BB0_1918:
	shl.b32 	%r4180, %r5251, 6;
	cvt.u64.u32 	%rd1712, %r4180;
	and.b64  	%rd1713, %rd1712, 64;
	add.s64 	%rd1715, %rd1710, %rd1713;
	mul.rn.f64 	%fd18228, %fd21901, %fd21901;
	and.b32  	%r4181, %r5251, 1;
	setp.eq.b32 	%p1703, %r4181, 1;
	selp.f64 	%fd18229, 0dBDA8FF8320FD8164, 0d3DE5DB65F9785EBA, %p1703;
	ld.global.nc.v2.f64 	{%fd18230, %fd18231}, [%rd1715];
	fma.rn.f64 	%fd18232, %fd18229, %fd18228, %fd18230;
	fma.rn.f64 	%fd18233, %fd18232, %fd18228, %fd18231;
	ld.global.nc.v2.f64 	{%fd18234, %fd18235}, [%rd1715+16];
	fma.rn.f64 	%fd18236, %fd18233, %fd18228, %fd18234;
	fma.rn.f64 	%fd18237, %fd18236, %fd18228, %fd18235;
	ld.global.nc.v2.f64 	{%fd18238, %fd18239}, [%rd1715+32];
	fma.rn.f64 	%fd18240, %fd18237, %fd18228, %fd18238;
	fma.rn.f64 	%fd18241, %fd18240, %fd18228, %fd18239;
	fma.rn.f64 	%fd18242, %fd18241, %fd21901, %fd21901;
	fma.rn.f64 	%fd18243, %fd18241, %fd18228, 0d3FF0000000000000;
	selp.f64 	%fd18244, %fd18243, %fd18242, %p1703;
	and.b32  	%r4182, %r5251, 2;
	setp.eq.s32 	%p1704, %r4182, 0;
	mov.f64 	%fd18245, 0d0000000000000000;
	sub.f64 	%fd18246, %fd18245, %fd18244;
	selp.f64 	%fd18247, %fd18244, %fd18246, %p1704;
	add.f64 	%fd2777, %fd2764, %fd18247;
	ld.global.f64 	%fd18248, [%rd2+5112];
	ld.global.f64 	%fd18249, [%rd2+5120];
	ld.global.f64 	%fd18250, [%rd2+5128];
	sub.f64 	%fd18251, %fd18248, %fd1;
	sub.f64 	%fd18252, %fd18249, %fd2;
	sub.f64 	%fd18253, %fd18250, %fd3;
	mul.f64 	%fd18254, %fd18252, %fd18252;
	fma.rn.f64 	%fd18255, %fd18251, %fd18251, %fd18254;
	fma.rn.f64 	%fd18256, %fd18253, %fd18253, %fd18255;
	sqrt.rn.f64 	%fd18257, %fd18256;
	sub.f64 	%fd18258, %fd18248, %fd4;
	sub.f64 	%fd18259, %fd18249, %fd5;
	sub.f64 	%fd18260, %fd18250, %fd6;
	mul.f64 	%fd18261, %fd18259, %fd18259;
	fma.rn.f64 	%fd18262, %fd18258, %fd18258, %fd18261;
	fma.rn.f64 	%fd18263, %fd18260, %fd18260, %fd18262;
	sqrt.rn.f64 	%fd18264, %fd18263;
	add.f64 	%fd18265, %fd18257, %fd18264;
	mul.f64 	%fd2778, %fd18265, 0d40C88B2F704A9409;
	abs.f64 	%fd2779, %fd2778;
	setp.eq.f64 	%p1705, %fd2779, 0d7FF0000000000000;
	@%p1705 bra 	$L__BB0_1922;
	mul.f64 	%fd18266, %fd2778, 0d3FE45F306DC9C883;
	cvt.rni.s32.f64 	%r5252, %fd18266;
	cvt.rn.f64.s32 	%fd18267, %r5252;
	fma.rn.f64 	%fd18268, %fd18267, 0dBFF921FB54442D18, %fd2778;
	fma.rn.f64 	%fd18269, %fd18267, 0dBC91A62633145C00, %fd18268;
	fma.rn.f64 	%fd21903, %fd18267, 0dB97B839A252049C0, %fd18269;
	setp.ltu.f64 	%p1706, %fd2779, 0d41E0000000000000;
	@%p1706 bra 	$L__BB0_1921;
	{ // callseq 426, 0
	.param .b64 param0;
	st.param.f64 	[param0], %fd2778;
	.param .align 16 .b8 retval0[16];
	call.uni (retval0), 
	__internal_trig_reduction_slowpathd, 
	(
	param0
	);
	ld.param.f64 	%fd21903, [retval0];
	ld.param.b32 	%r5252, [retval0+8];
	} // callseq 426
$L__BB0_1921:
	add.s32 	%r5253, %r5252, 1;
	bra.uni 	$L__BB0_1923;
$L__BB0_1922:
	mov.f64 	%fd18271, 0d0000000000000000;
	mul.rn.f64 	%fd21903, %fd2778, %fd18271;
	mov.b32 	%r5253, 1;
$L__BB0_1923:
	setp.eq.f64 	%p1707, %fd2779, 0d7FF0000000000000;
	shl.b32 	%r4185, %r5253, 6;
	cvt.u64.u32 	%rd1716, %r4185;
	and.b64  	%rd1717, %rd1716, 64;
	mov.u64 	%rd1718, __cudart_sin_cos_coeffs;
	add.s64 	%rd1719, %rd1718, %rd1717;
	mul.rn.f64 	%fd18272, %fd21903, %fd21903;
	and.b32  	%r4186, %r5253, 1;
	setp.eq.b32 	%p1708, %r4186, 1;
	selp.f64 	%fd18273, 0dBDA8FF8320FD8164, 0d3DE5DB65F9785EBA, %p1708;
	ld.global.nc.v2.f64 	{%fd18274, %fd18275}, [%rd1719];
	fma.rn.f64 	%fd18276, %fd18273, %fd18272, %fd18274;
	fma.rn.f64 	%fd18277, %fd18276, %fd18272, %fd18275;
	ld.global.nc.v2.f64 	{%fd18278, %fd18279}, [%rd1719+16];
	fma.rn.f64 	%fd18280, %fd18277, %fd18272, %fd18278;
	fma.rn.f64 	%fd18281, %fd18280, %fd18272, %fd18279;
	ld.global.nc.v2.f64 	{%fd18282, %fd18283}, [%rd1719+32];
	fma.rn.f64 	%fd18284, %fd18281, %fd18272, %fd18282;
	fma.rn.f64 	%fd18285, %fd18284, %fd18272, %fd18283;
	fma.rn.f64 	%fd18286, %fd18285, %fd21903, %fd21903;
	fma.rn.f64 	%fd18287, %fd18285, %fd18272, 0d3FF0000000000000;
	selp.f64 	%fd18288, %fd18287, %fd18286, %p1708;
	and.b32  	%r4187, %r5253, 2;
	setp.eq.s32 	%p1709, %r4187, 0;
	mov.f64 	%fd18289, 0d0000000000000000;
	sub.f64 	%fd18290, %fd18289, %fd18288;
	selp.f64 	%fd18291, %fd18288, %fd18290, %p1709;
	add.f64 	%fd2785, %fd2772, %fd18291;
	@%p1707 bra 	$L__BB0_1926;
	mul.f64 	%fd18292, %fd2778, 0d3FE45F306DC9C883;
	cvt.rni.s32.f64 	%r5254, %fd18292;
	cvt.rn.f64.s32 	%fd18293, %r5254;
	fma.rn.f64 	%fd18294, %fd18293, 0dBFF921FB54442D18, %fd2778;
	fma.rn.f64 	%fd18295, %fd18293, 0dBC91A62633145C00, %fd18294;
	fma.rn.f64 	%fd21904, %fd18293, 0dB97B839A252049C0, %fd18295;
	setp.ltu.f64 	%p1710, %fd2779, 0d41E0000000000000;
	@%p1710 bra 	$L__BB0_1927;
	{ // callseq 427, 0
	.param .b64 param0;
	st.param.f64 	[param0], %fd2778;
	.param .align 16 .b8 retval0[16];
	call.uni (retval0), 
	__internal_trig_reduction_slowpathd, 
	(
	param0
	);
	ld.param.f64 	%fd21904, [retval0];
	ld.param.b32 	%r5254, [retval0+8];
	} // callseq 427
	bra.uni 	$L__BB0_1927;
$L__BB0_1926:
	mov.f64 	%fd18297, 0d0000000000000000;
	mul.rn.f64 	%fd21904, %fd2778, %fd18297;
	mov.b32 	%r5254, 0;
$L__BB0_1927:
	shl.b32 	%r4190, %r5254, 6;
	cvt.u64.u32 	%rd1720, %r4190;
	and.b64  	%rd1721, %rd1720, 64;
	add.s64 	%rd1723, %rd1718, %rd1721;
	mul.rn.f64 	%fd18298, %fd21904, %fd21904;
	and.b32  	%r4191, %r5254, 1;
	setp.eq.b32 	%p1711, %r4191, 1;
	selp.f64 	%fd18299, 0dBDA8FF8320FD8164, 0d3DE5DB65F9785EBA, %p1711;
	ld.global.nc.v2.f64 	{%fd18300, %fd18301}, [%rd1723];
	fma.rn.f64 	%fd18302, %fd18299, %fd18298, %fd18300;
	fma.rn.f64 	%fd18303, %fd18302, %fd18298, %fd18301;
	ld.global.nc.v2.f64 	{%fd18304, %fd18305}, [%rd1723+16];
	fma.rn.f64 	%fd18306, %fd18303, %fd18298, %fd18304;
	fma.rn.f64 	%fd18307, %fd18306, %fd18298, %fd18305;
	ld.global.nc.v2.f64 	{%fd18308, %fd18309}, [%rd1723+32];
	fma.rn.f64 	%fd18310, %fd18307, %fd18298, %fd18308;
	fma.rn.f64 	%fd18311, %fd18310, %fd18298, %fd18309;
	fma.rn.f64 	%fd18312, %fd18311, %fd21904, %fd21904;
	fma.rn.f64 	%fd18313, %fd18311, %fd18298, 0d3FF0000000000000;
	selp.f64 	%fd18314, %fd18313, %fd18312, %p1711;
	and.b32  	%r4192, %r5254, 2;
	setp.eq.s32 	%p1712, %r4192, 0;
	mov.f64 	%fd18315, 0d0000000000000000;
	sub.f64 	%fd18316, %fd18315, %fd18314;
	selp.f64 	%fd18317, %fd18314, %fd18316, %p1712;
	add.f64 	%fd2790, %fd2777, %fd18317;
	ld.global.f64 	%fd18318, [%rd2+5136];
	ld.global.f64 	%fd18319, [%rd2+5144];
	ld.global.f64 	%fd18320, [%rd2+5152];
	sub.f64 	%fd18321, %fd18318, %fd1;
	sub.f64 	%fd18322, %fd18319, %fd2;
	sub.f64 	%fd18323, %fd18320, %fd3;
	mul.f64 	%fd18324, %fd18322, %fd18322;
	fma.rn.f64 	%fd18325, %fd18321, %fd18321, %fd18324;
	fma.rn.f64 	%fd18326, %fd18323, %fd18323, %fd18325;
	sqrt.rn.f64 	%fd18327, %fd18326;
	sub.f64 	%fd18328, %fd18318, %fd4;
	sub.f64 	%fd18329, %fd18319, %fd5;
	sub.f64 	%fd18330, %fd18320, %fd6;
	mul.f64 	%fd18331, %fd18329, %fd18329;
	fma.rn.f64 	%fd18332, %fd18328, %fd18328, %fd18331;
	fma.rn.f64 	%fd18333, %fd18330, %fd18330, %fd18332;
	sqrt.rn.f64 	%fd18334, %fd18333;
	add.f64 	%fd18335, %fd18327, %fd18334;
	mul.f64 	%fd2791, %fd18335, 0d40C88B2F704A9409;
	abs.f64 	%fd2792, %fd2791;
	setp.eq.f64 	%p1713, %fd2792, 0d7FF0000000000000;
	@%p1713 bra 	$L__BB0_1931;
	mul.f64 	%fd18336, %fd2791, 0d3FE45F306DC9C883;
	cvt.rni.s32.f64 	%r5255, %fd18336;
	cvt.rn.f64.s32 	%fd18337, %r5255;
	fma.rn.f64 	%fd18338, %fd18337, 0dBFF921FB54442D18, %fd2791;
	fma.rn.f64 	%fd18339, %fd18337, 0dBC91A62633145C00, %fd18338;
	fma.rn.f64 	%fd21906, %fd18337, 0dB97B839A252049C0, %fd18339;
	setp.ltu.f64 	%p1714, %fd2792, 0d41E0000000000000;
	@%p1714 bra 	$L__BB0_1930;
	{ // callseq 428, 0
	.param .b64 param0;
	st.param.f64 	[param0], %fd2791;
	.param .align 16 .b8 retval0[16];
	call.uni (retval0), 
	__internal_trig_reduction_slowpathd, 
	(
	param0
	);
	ld.param.f64 	%fd21906, [retval0];
	ld.param.b32 	%r5255, [retval0+8];
	} // callseq 428
$L__BB0_1930:
	add.s32 	%r5256, %r5255, 1;
	bra.uni 	$L__BB0_1932;
$L__BB0_1931:
	mov.f64 	%fd18341, 0d0000000000000000;
	mul.rn.f64 	%fd21906, %fd2791, %fd18341;
	mov.b32 	%r5256, 1;
$L__BB0_1932:
	setp.eq.f64 	%p1715, %fd2792, 0d7FF0000000000000;
	shl.b32 	%r4195, %r5256, 6;
	cvt.u64.u32 	%rd1724, %r4195;
	and.b64  	%rd1725, %rd1724, 64;
	mov.u64 	%rd1726, __cudart_sin_cos_coeffs;
	add.s64 	%rd1727, %rd1726, %rd1725;
	mul.rn.f64 	%fd18342, %fd21906, %fd21906;
	and.b32  	%r4196, %r5256, 1;
	setp.eq.b32 	%p1716, %r4196, 1;
	selp.f64 	%fd18343, 0dBDA8FF8320FD8164, 0d3DE5DB65F9785EBA, %p1716;
	ld.global.nc.v2.f64 	{%fd18344, %fd18345}, [%rd1727];
	fma.rn.f64 	%fd18346, %fd18343, %fd18342, %fd18344;
	fma.rn.f64 	%fd18347, %fd18346, %fd18342, %fd18345;
	ld.global.nc.v2.f64 	{%fd18348, %fd18349}, [%rd1727+16];
	fma.rn.f64 	%fd18350, %fd18347, %fd18342, %fd18348;
	fma.rn.f64 	%fd18351, %fd18350, %fd18342, %fd18349;
	ld.global.nc.v2.f64 	{%fd18352, %fd18353}, [%rd1727+32];
	fma.rn.f64 	%fd18354, %fd18351, %fd18342, %fd18352;
	fma.rn.f64 	%fd18355, %fd18354, %fd18342, %fd18353;
	fma.rn.f64 	%fd18356, %fd18355, %fd21906, %fd21906;
	fma.rn.f64 	%fd18357, %fd18355, %fd18342, 0d3FF0000000000000;
	selp.f64 	%fd18358, %fd18357, %fd18356, %p1716;
	and.b32  	%r4197, %r5256, 2;
	setp.eq.s32 	%p1717, %r4197, 0;
	mov.f64 	%fd18359, 0d0000000000000000;
	sub.f64 	%fd18360, %fd18359, %fd18358;
	selp.f64 	%fd18361, %fd18358, %fd18360, %p1717;
	add.f64 	%fd2798, %fd2785, %fd18361;
	@%p1715 bra 	$L__BB0_1935;
	mul.f64 	%fd18362, %fd2791, 0d3FE45F306DC9C883;
	cvt.rni.s32.f64 	%r5257, %fd18362;
	cvt.rn.f64.s32 	%fd18363, %r5257;
	fma.rn.f64 	%fd18364, %fd18363, 0dBFF921FB54442D18, %fd2791;
	fma.rn.f64 	%fd18365, %fd18363, 0dBC91A62633145C00, %fd18364;
	fma.rn.f64 	%fd21907, %fd18363, 0dB97B839A252049C0, %fd18365;
	setp.ltu.f64 	%p1718, %fd2792, 0d41E0000000000000;
	@%p1718 bra 	$L__BB0_1936;
	{ // callseq 429, 0
	.param .b64 param0;
	st.param.f64 	[param0], %fd2791;
	.param .align 16 .b8 retval0[16];
	call.uni (retval0), 
	__internal_trig_reduction_slowpathd, 
	(
	param0
	);
	ld.param.f64 	%fd21907, [retval0];
	ld.param.b32 	%r5257, [retval0+8];
	} // callseq 429
	bra.uni 	$L__BB0_1936;
$L__BB0_1935:
	mov.f64 	%fd18367, 0d0000000000000000;
	mul.rn.f64 	%fd21907, %fd2791, %fd18367;
	mov.b32 	%r5257, 0;
$L__BB0_1936:
	shl.b32 	%r4200, %r5257, 6;
	cvt.u64.u32 	%rd1728, %r4200;
	and.b64  	%rd1729, %rd1728, 64;
	add.s64 	%rd1731, %rd1726, %rd1729;
	mul.rn.f64 	%fd18368, %fd21907, %fd21907;
	and.b32  	%r4201, %r5257, 1;
	setp.eq.b32 	%p1719, %r4201, 1;
	selp.f64 	%fd18369, 0dBDA8FF8320FD8164, 0d3DE5DB65F9785EBA, %p1719;
	ld.global.nc.v2.f64 	{%fd18370, %fd18371}, [%rd1731];
	fma.rn.f64 	%fd18372, %fd18369, %fd18368, %fd18370;
	fma.rn.f64 	%fd18373, %fd18372, %fd18368, %fd18371;
	ld.global.nc.v2.f64 	{%fd18374, %fd18375}, [%rd1731+16];
	fma.rn.f64 	%fd18376, %fd18373, %fd18368, %fd18374;
	fma.rn.f64 	%fd18377, %fd18376, %fd18368, %fd18375;
	ld.global.nc.v2.f64 	{%fd18378, %fd18379}, [%rd1731+32];
	fma.rn.f64 	%fd18380, %fd18377, %fd18368, %fd18378;
	fma.rn.f64 	%fd18381, %fd18380, %fd18368, %fd18379;
	fma.rn.f64 	%fd18382, %fd18381, %fd21907, %fd21907;
	fma.rn.f64 	%fd18383, %fd18381, %fd18368, 0d3FF0000000000000;
	selp.f64 	%fd18384, %fd18383, %fd18382, %p1719;
	and.b32  	%r4202, %r5257, 2;
	setp.eq.s32 	%p1720, %r4202, 0;
	mov.f64 	%fd18385, 0d0000000000000000;
	sub.f64 	%fd18386, %fd18385, %fd18384;
	selp.f64 	%fd18387, %fd18384, %fd18386, %p1720;
	add.f64 	%fd2803, %fd2790, %fd18387;
	ld.global.f64 	%fd18388, [%rd2+5160];
	ld.global.f64 	%fd18389, [%rd2+5168];
	ld.global.f64 	%fd18390, [%rd2+5176];
	sub.f64 	%fd18391, %fd18388, %fd1;
	sub.f64 	%fd18392, %fd18389, %fd2;
	sub.f64 	%fd18393, %fd18390, %fd3;
	mul.f64 	%fd18394, %fd18392, %fd18392;
	fma.rn.f64 	%fd18395, %fd18391, %fd18391, %fd18394;
	fma.rn.f64 	%fd18396, %fd18393, %fd18393, %fd18395;
	sqrt.rn.f64 	%fd18397, %fd18396;
	sub.f64 	%fd18398, %fd18388, %fd4;
	sub.f64 	%fd18399, %fd18389, %fd5;
	sub.f64 	%fd18400, %fd18390, %fd6;
	mul.f64 	%fd18401, %fd18399, %fd18399;
	fma.rn.f64 	%fd18402, %fd18398, %fd18398, %fd18401;
	fma.rn.f64 	%fd18403, %fd18400, %fd18400, %fd18402;
	sqrt.rn.f64 	%fd18404, %fd18403;
	add.f64 	%fd18405, %fd18397, %fd18404;
	mul.f64 	%fd2804, %fd18405, 0d40C88B2F704A9409;
	abs.f64 	%fd2805, %fd2804;
	setp.eq.f64 	%p1721, %fd2805, 0d7FF0000000000000;
	@%p1721 bra 	$L__BB0_1940;
	mul.f64 	%fd18406, %fd2804, 0d3FE45F306DC9C883;
	cvt.rni.s32.f64 	%r5258, %fd18406;
	cvt.rn.f64.s32 	%fd18407, %r5258;
	fma.rn.f64 	%fd18408, %fd18407, 0dBFF921FB54442D18, %fd2804;
	fma.rn.f64 	%fd18409, %fd18407, 0dBC91A62633145C00, %fd18408;
	fma.rn.f64 	%fd21909, %fd18407, 0dB97B839A252049C0, %fd18409;
	setp.ltu.f64 	%p1722, %fd2805, 0d41E0000000000000;
	@%p1722 bra 	$L__BB0_1939;
	{ // callseq 430, 0
	.param .b64 param0;
	st.param.f64 	[param0], %fd2804;
	.param .align 16 .b8 retval0[16];
	call.uni (retval0), 
	__internal_trig_reduction_slowpathd, 
	(
	param0
	);
	ld.param.f64 	%fd21909, [retval0];
	ld.param.b32 	%r5258, [retval0+8];
	} // callseq 430
$L__BB0_1939:
	add.s32 	%r5259, %r5258, 1;
	bra.uni 	$L__BB0_1941;
$L__BB0_1940:
	mov.f64 	%fd18411, 0d0000000000000000;
	mul.rn.f64 	%fd21909, %fd2804, %fd18411;
	mov.b32 	%r5259, 1;
$L__BB0_1941:
	setp.eq.f64 	%p1723, %fd2805, 0d7FF0000000000000;
	shl.b32 	%r4205, %r5259, 6;
	cvt.u64.u32 	%rd1732, %r4205;
	and.b64  	%rd1733, %rd1732, 64;
	mov.u64 	%rd1734, __cudart_sin_cos_coeffs;
	add.s64 	%rd1735, %rd1734, %rd1733;
	mul.rn.f64 	%fd18412, %fd21909, %fd21909;
	and.b32  	%r4206, %r5259, 1;
	setp.eq.b32 	%p1724, %r4206, 1;
	selp.f64 	%fd18413, 0dBDA8FF8320FD8164, 0d3DE5DB65F9785EBA, %p1724;
	ld.global.nc.v2.f64 	{%fd18414, %fd18415}, [%rd1735];
	fma.rn.f64 	%fd18416, %fd18413, %fd18412, %fd18414;
	fma.rn.f64 	%fd18417, %fd18416, %fd18412, %fd18415;
	ld.global.nc.v2.f64 	{%fd18418, %fd18419}, [%rd1735+16];
	fma.rn.f64 	%fd18420, %fd18417, %fd18412, %fd18418;
	fma.rn.f64 	%fd18421, %fd18420, %fd18412, %fd18419;
	ld.global.nc.v2.f64 	{%fd18422, %fd18423}, [%rd1735+32];
	fma.rn.f64 	%fd18424, %fd18421, %fd18412, %fd18422;
	fma.rn.f64 	%fd18425, %fd18424, %fd18412, %fd18423;
	fma.rn.f64 	%fd18426, %fd18425, %fd21909, %fd21909;
	fma.rn.f64 	%fd18427, %fd18425, %fd18412, 0d3FF0000000000000;
	selp.f64 	%fd18428, %fd18427, %fd18426, %p1724;
	and.b32  	%r4207, %r5259, 2;
	setp.eq.s32 	%p1725, %r4207, 0;
	mov.f64 	%fd18429, 0d0000000000000000;
	sub.f64 	%fd18430, %fd18429, %fd18428;
	selp.f64 	%fd18431, %fd18428, %fd18430, %p1725;
	add.f64 	%fd2811, %fd2798, %fd18431;
	@%p1723 bra 	$L__BB0_1944;
	mul.f64 	%fd18432, %fd2804, 0d3FE45F306DC9C883;
	cvt.rni.s32.f64 	%r5260, %fd18432;
	cvt.rn.f64.s32 	%fd18433, %r5260;
	fma.rn.f64 	%fd18434, %fd18433, 0dBFF921FB54442D18, %fd2804;
	fma.rn.f64 	%fd18435, %fd18433, 0dBC91A62633145C00, %fd18434;
	fma.rn.f64 	%fd21910, %fd18433, 0dB97B839A252049C0, %fd18435;
	setp.ltu.f64 	%p1726, %fd2805, 0d41E0000000000000;
	@%p1726 bra 	$L__BB0_1945;
	{ // callseq 431, 0
	.param .b64 param0;
	st.param.f64 	[param0], %fd2804;
	.param .align 16 .b8 retval0[16];
	call.uni (retval0), 
	__internal_trig_reduction_slowpathd, 
	(
	param0
	);
	ld.param.f64 	%fd21910, [retval0];
	ld.param.b32 	%r5260, [retval0+8];
	} // callseq 431
	bra.uni 	$L__BB0_1945;
$L__BB0_1944:
	mov.f64 	%fd18437, 0d0000000000000000;
	mul.rn.f64 	%fd21910, %fd2804, %fd18437;
	mov.b32 	%r5260, 0;
$L__BB0_1945:
	shl.b32 	%r4210, %r5260, 6;
	cvt.u64.u32 	%rd1736, %r4210;
	and.b64  	%rd1737, %rd1736, 64;
	add.s64 	%rd1739, %rd1734, %rd1737;
	mul.rn.f64 	%fd18438, %fd21910, %fd21910;
	and.b32  	%r4211, %r5260, 1;
	setp.eq.b32 	%p1727, %r4211, 1;
	selp.f64 	%fd18439, 0dBDA8FF8320FD8164, 0d3DE5DB65F9785EBA, %p1727;
	ld.global.nc.v2.f64 	{%fd18440, %fd18441}, [%rd1739];
	fma.rn.f64 	%fd18442, %fd18439, %fd18438, %fd18440;
	fma.rn.f64 	%fd18443, %fd18442, %fd18438, %fd18441;
	ld.global.nc.v2.f64 	{%fd18444, %fd18445}, [%rd1739+16];
	fma.rn.f64 	%fd18446, %fd18443, %fd18438, %fd18444;
	fma.rn.f64 	%fd18447, %fd18446, %fd18438, %fd18445;
	ld.global.nc.v2.f64 	{%fd18448, %fd18449}, [%rd1739+32];
	fma.rn.f64 	%fd18450, %fd18447, %fd18438, %fd18448;
	fma.rn.f64 	%fd18451, %fd18450, %fd18438, %fd18449;
	fma.rn.f64 	%fd18452, %fd18451, %fd21910, %fd21910;
	fma.rn.f64 	%fd18453, %fd18451, %fd18438, 0d3FF0000000000000;
	selp.f64 	%fd18454, %fd18453, %fd18452, %p1727;
	and.b32  	%r4212, %r5260, 2;
	setp.eq.s32 	%p1728, %r4212, 0;
	mov.f64 	%fd18455, 0d0000000000000000;
	sub.f64 	%fd18456, %fd18455, %fd18454;
	selp.f64 	%fd18457, %fd18454, %fd18456, %p1728;
	add.f64 	%fd2816, %fd2803, %fd18457;
	ld.global.f64 	%fd18458, [%rd2+5184];
	ld.global.f64 	%fd18459, [%rd2+5192];
	ld.global.f64 	%fd18460, [%rd2+5200];
	sub.f64 	%fd18461, %fd18458, %fd1;
	sub.f64 	%fd18462, %fd18459, %fd2;
	sub.f64 	%fd18463, %fd18460, %fd3;
	mul.f64 	%fd18464, %fd18462, %fd18462;
	fma.rn.f64 	%fd18465, %fd18461, %fd18461, %fd18464;
	fma.rn.f64 	%fd18466, %fd18463, %fd18463, %fd18465;
	sqrt.rn.f64 	%fd18467, %fd18466;
	sub.f64 	%fd18468, %fd18458, %fd4;
	sub.f64 	%fd18469, %fd18459, %fd5;
	sub.f64 	%fd18470, %fd18460, %fd6;
	mul.f64 	%fd18471, %fd18469, %fd18469;
	fma.rn.f64 	%fd18472, %fd18468, %fd18468, %fd18471;
	fma.rn.f64 	%fd18473, %fd18470, %fd18470, %fd18472;
	sqrt.rn.f64 	%fd18474, %fd18473;
	add.f64 	%fd18475, %fd18467, %fd18474;
	mul.f64 	%fd2817, %fd18475, 0d40C88B2F704A9409;
	abs.f64 	%fd2818, %fd2817;
	setp.eq.f64 	%p1729, %fd2818, 0d7FF0000000000000;
	@%p1729 bra 	$L__BB0_1949;
	mul.f64 	%fd18476, %fd2817, 0d3FE45F306DC9C883;
	cvt.rni.s32.f64 	%r5261, %fd18476;
	cvt.rn.f64.s32 	%fd18477, %r5261;
	fma.rn.f64 	%fd18478, %fd18477, 0dBFF921FB54442D18, %fd2817;
	fma.rn.f64 	%fd18479, %fd18477, 0dBC91A62633145C00, %fd18478;
	fma.rn.f64 	%fd21912, %fd18477, 0dB97B839A252049C0, %fd18479;
	setp.ltu.f64 	%p1730, %fd2818, 0d41E0000000000000;
	@%p1730 bra 	$L__BB0_1948;
	{ // callseq 432, 0
	.param .b64 param0;
	st.param.f64 	[param0], %fd2817;
	.param .align 16 .b8 retval0[16];
	call.uni (retval0), 
	__internal_trig_reduction_slowpathd, 
	(
	param0
	);
	ld.param.f64 	%fd21912, [retval0];
	ld.param.b32 	%r5261, [retval0+8];
	} // callseq 432
$L__BB0_1948:
	add.s32 	%r5262, %r5261, 1;
	bra.uni 	$L__BB0_1950;
$L__BB0_1949:
	mov.f64 	%fd18481, 0d0000000000000000;
	mul.rn.f64 	%fd21912, %fd2817, %fd18481;
	mov.b32 	%r5262, 1;
$L__BB0_1950:
	setp.eq.f64 	%p1731, %fd2818, 0d7FF0000000000000;
	shl.b32 	%r4215, %r5262, 6;
	cvt.u64.u32 	%rd1740, %r4215;
	and.b64  	%rd1741, %rd1740, 64;
	mov.u64 	%rd1742, __cudart_sin_cos_coeffs;
	add.s64 	%rd1743, %rd1742, %rd1741;
	mul.rn.f64 	%fd18482, %fd21912, %fd21912;
	and.b32  	%r4216, %r5262, 1;
	setp.eq.b32 	%p1732, %r4216, 1;
	selp.f64 	%fd18483, 0dBDA8FF8320FD8164, 0d3DE5DB65F9785EBA, %p1732;
	ld.global.nc.v2.f64 	{%fd18484, %fd18485}, [%rd1743];
	fma.rn.f64 	%fd18486, %fd18483, %fd18482, %fd18484;
	fma.rn.f64 	%fd18487, %fd18486, %fd18482, %fd18485;
	ld.global.nc.v2.f64 	{%fd18488, %fd18489}, [%rd1743+16];
	fma.rn.f64 	%fd18490, %fd18487, %fd18482, %fd18488;
	fma.rn.f64 	%fd18491, %fd18490, %fd18482, %fd18489;
	ld.global.nc.v2.f64 	{%fd18492, %fd18493}, [%rd1743+32];
	fma.rn.f64 	%fd18494, %fd18491, %fd18482, %fd18492;
	fma.rn.f64 	%fd18495, %fd18494, %fd18482, %fd18493;
	fma.rn.f64 	%fd18496, %fd18495, %fd21912, %fd21912;
	fma.rn.f64 	%fd18497, %fd18495, %fd18482, 0d3FF0000000000000;
	selp.f64 	%fd18498, %fd18497, %fd18496, %p1732;
	and.b32  	%r4217, %r5262, 2;
	setp.eq.s32 	%p1733, %r4217, 0;
	mov.f64 	%fd18499, 0d0000000000000000;
	sub.f64 	%fd18500, %fd18499, %fd18498;
	selp.f64 	%fd18501, %fd18498, %fd18500, %p1733;
	add.f64 	%fd2824, %fd2811, %fd18501;
	@%p1731 bra 	$L__BB0_1953;
	mul.f64 	%fd18502, %fd2817, 0d3FE45F306DC9C883;
	cvt.rni.s32.f64 	%r5263, %fd18502;
	cvt.rn.f64.s32 	%fd18503, %r5263;
	fma.rn.f64 	%fd18504, %fd18503, 0dBFF921FB54442D18, %fd2817;
	fma.rn.f64 	%fd18505, %fd18503, 0dBC91A62633145C00, %fd18504;
	fma.rn.f64 	%fd21913, %fd18503, 0dB97B839A252049C0, %fd18505;
	setp.ltu.f64 	%p1734, %fd2818, 0d41E0000000000000;
	@%p1734 bra 	$L__BB0_1954;
	{ // callseq 433, 0
	.param .b64 param0;
	st.param.f64 	[param0], %fd2817;
	.param .align 16 .b8 retval0[16];
	call.uni (retval0), 
	__internal_trig_reduction_slowpathd, 
	(
	param0
	);
	ld.param.f64 	%fd21913, [retval0];
	ld.param.b32 	%r5263, [retval0+8];
	} // callseq 433
	bra.uni 	$L__BB0_1954;
$L__BB0_1953:
	mov.f64 	%fd18507, 0d0000000000000000;
	mul.rn.f64 	%fd21913, %fd2817, %fd18507;
	mov.b32 	%r5263, 0;
$L__BB0_1954:
	shl.b32 	%r4220, %r5263, 6;
	cvt.u64.u32 	%rd1744, %r4220;
	and.b64  	%rd1745, %rd1744, 64;
	add.s64 	%rd1747, %rd1742, %rd1745;
	mul.rn.f64 	%fd18508, %fd21913, %fd21913;
	and.b32  	%r4221, %r5263, 1;
	setp.eq.b32 	%p1735, %r4221, 1;
	selp.f64 	%fd18509, 0dBDA8FF8320FD8164, 0d3DE5DB65F9785EBA, %p1735;
	ld.global.nc.v2.f64 	{%fd18510, %fd18511}, [%rd1747];
	fma.rn.f64 	%fd18512, %fd18509, %fd18508, %fd18510;
	fma.rn.f64 	%fd18513, %fd18512, %fd18508, %fd18511;
	ld.global.nc.v2.f64 	{%fd18514, %fd18515}, [%rd1747+16];
	fma.rn.f64 	%fd18516, %fd18513, %fd18508, %fd18514;
	fma.rn.f64 	%fd18517, %fd18516, %fd18508, %fd18515;
	ld.global.nc.v2.f64 	{%fd18518, %fd18519}, [%rd1747+32];
	fma.rn.f64 	%fd18520, %fd18517, %fd18508, %fd18518;
	fma.rn.f64 	%fd18521, %fd18520, %fd18508, %fd18519;
	fma.rn.f64 	%fd18522, %fd18521, %fd21913, %fd21913;
	fma.rn.f64 	%fd18523, %fd18521, %fd18508, 0d3FF0000000000000;
	selp.f64 	%fd18524, %fd18523, %fd18522, %p1735;
	and.b32  	%r4222, %r5263, 2;
	setp.eq.s32 	%p1736, %r4222, 0;
	mov.f64 	%fd18525, 0d0000000000000000;
	sub.f64 	%fd18526, %fd18525, %fd18524;
	selp.f64 	%fd18527, %fd18524, %fd18526, %p1736;
	add.f64 	%fd2829, %fd2816, %fd18527;
	ld.global.f64 	%fd18528, [%rd2+5208];
	ld.global.f64 	%fd18529, [%rd2+5216];
	ld.global.f64 	%fd18530, [%rd2+5224];
	sub.f64 	%fd18531, %fd18528, %fd1;
	sub.f64 	%fd18532, %fd18529, %fd2;
	sub.f64 	%fd18533, %fd18530, %fd3;
	mul.f64 	%fd18534, %fd18532, %fd18532;
	fma.rn.f64 	%fd18535, %fd18531, %fd18531, %fd18534;
	fma.rn.f64 	%fd18536, %fd18533, %fd18533, %fd18535;
	sqrt.rn.f64 	%fd18537, %fd18536;
	sub.f64 	%fd18538, %fd18528, %fd4;
	sub.f64 	%fd18539, %fd18529, %fd5;
	sub.f64 	%fd18540, %fd18530, %fd6;
	mul.f64 	%fd18541, %fd18539, %fd18539;
	fma.rn.f64 	%fd18542, %fd18538, %fd18538, %fd18541;
	fma.rn.f64 	%fd18543, %fd18540, %fd18540, %fd18542;
	sqrt.rn.f64 	%fd18544, %fd18543;
	add.f64 	%fd18545, %fd18537, %fd18544;
	mul.f64 	%fd2830, %fd18545, 0d40C88B2F704A9409;
	abs.f64 	%fd2831, %fd2830;
	setp.eq.f64 	%p1737, %fd2831, 0d7FF0000000000000;
	@%p1737 bra 	$L__BB0_1958;
	mul.f64 	%fd18546, %fd2830, 0d3FE45F306DC9C883;
	cvt.rni.s32.f64 	%r5264, %fd18546;
	cvt.rn.f64.s32 	%fd18547, %r5264;
	fma.rn.f64 	%fd18548, %fd18547, 0dBFF921FB54442D18, %fd2830;
	fma.rn.f64 	%fd18549, %fd18547, 0dBC91A62633145C00, %fd18548;
	fma.rn.f64 	%fd21915, %fd18547, 0dB97B839A252049C0, %fd18549;
	setp.ltu.f64 	%p1738, %fd2831, 0d41E0000000000000;
	@%p1738 bra 	$L__BB0_1957;
	{ // callseq 434, 0
	.param .b64 param0;
	st.param.f64 	[param0], %fd2830;
	.param .align 16 .b8 retval0[16];
	call.uni (retval0), 
	__internal_trig_reduction_slowpathd, 
	(
	param0
	);
	ld.param.f64 	%fd21915, [retval0];
	ld.param.b32 	%r5264, [retval0+8];
	} // callseq 434
$L__BB0_1957:
	add.s32 	%r5265, %r5264, 1;
	bra.uni 	$L__BB0_1959;
$L__BB0_1958:
	mov.f64 	%fd18551, 0d0000000000000000;
	mul.rn.f64 	%fd21915, %fd2830, %fd18551;
	mov.b32 	%r5265, 1;
$L__BB0_1959:
	setp.eq.f64 	%p1739, %fd2831, 0d7FF0000000000000;
	shl.b32 	%r4225, %r5265, 6;
	cvt.u64.u32 	%rd1748, %r4225;
	and.b64  	%rd1749, %rd1748, 64;
	mov.u64 	%rd1750, __cudart_sin_cos_coeffs;
	add.s64 	%rd1751, %rd1750, %rd1749;
	mul.rn.f64 	%fd18552, %fd21915, %fd21915;
	and.b32  	%r4226, %r5265, 1;
	setp.eq.b32 	%p1740, %r4226, 1;
	selp.f64 	%fd18553, 0dBDA8FF8320FD8164, 0d3DE5DB65F9785EBA, %p1740;
	ld.global.nc.v2.f64 	{%fd18554, %fd18555}, [%rd1751];
	fma.rn.f64 	%fd18556, %fd18553, %fd18552, %fd18554;
	fma.rn.f64 	%fd18557, %fd18556, %fd18552, %fd18555;
	ld.global.nc.v2.f64 	{%fd18558, %fd18559}, [%rd1751+16];
	fma.rn.f64 	%fd18560, %fd18557, %fd18552, %fd18558;
	fma.rn.f64 	%fd18561, %fd18560, %fd18552, %fd18559;
	ld.global.nc.v2.f64 	{%fd18562, %fd18563}, [%rd1751+32];
	fma.rn.f64 	%fd18564, %fd18561, %fd18552, %fd18562;
	fma.rn.f64 	%fd18565, %fd18564, %fd18552, %fd18563;
	fma.rn.f64 	%fd18566, %fd18565, %fd21915, %fd21915;
	fma.rn.f64 	%fd18567, %fd18565, %fd18552, 0d3FF0000000000000;
	selp.f64 	%fd18568, %fd18567, %fd18566, %p1740;
	and.b32  	%r4227, %r5265, 2;
	setp.eq.s32 	%p1741, %r4227, 0;
	mov.f64 	%fd18569, 0d0000000000000000;
	sub.f64 	%fd18570, %fd18569, %fd18568;
	selp.f64 	%fd18571, %fd18568, %fd18570, %p1741;
	add.f64 	%fd2837, %fd2824, %fd18571;
	@%p1739 bra 	$L__BB0_1962;
	mul.f64 	%fd18572, %fd2830, 0d3FE45F306DC9C883;
	cvt.rni.s32.f64 	%r5266, %fd18572;
	cvt.rn.f64.s32 	%fd18573, %r5266;
	fma.rn.f64 	%fd18574, %fd18573, 0dBFF921FB54442D18, %fd2830;
	fma.rn.f64 	%fd18575, %fd18573, 0dBC91A62633145C00, %fd18574;
	fma.rn.f64 	%fd21916, %fd18573, 0dB97B839A252049C0, %fd18575;
	setp.ltu.f64 	%p1742, %fd2831, 0d41E0000000000000;
	@%p1742 bra 	$L__BB0_1963;
	{ // callseq 435, 0
	.param .b64 param0;
	st.param.f64 	[param0], %fd2830;
	.param .align 16 .b8 retval0[16];
	call.uni (retval0), 
	__internal_trig_reduction_slowpathd, 
	(
	param0
	);
	ld.param.f64 	%fd21916, [retval0];
	ld.param.b32 	%r5266, [retval0+8];
	} // callseq 435
	bra.uni 	$L__BB0_1963;
$L__BB0_1962:
	mov.f64 	%fd18577, 0d0000000000000000;
	mul.rn.f64 	%fd21916, %fd2830, %fd18577;
	mov.b32 	%r5266, 0;
$L__BB0_1963:
	shl.b32 	%r4230, %r5266, 6;
	cvt.u64.u32 	%rd1752, %r4230;
	and.b64  	%rd1753, %rd1752, 64;
	add.s64 	%rd1755, %rd1750, %rd1753;
	mul.rn.f64 	%fd18578, %fd21916, %fd21916;
	and.b32  	%r4231, %r5266, 1;
	setp.eq.b32 	%p1743, %r4231, 1;
	selp.f64 	%fd18579, 0dBDA8FF8320FD8164, 0d3DE5DB65F9785EBA, %p1743;
	ld.global.nc.v2.f64 	{%fd18580, %fd18581}, [%rd1755];
	fma.rn.f64 	%fd18582, %fd18579, %fd18578, %fd18580;
	fma.rn.f64 	%fd18583, %fd18582, %fd18578, %fd18581;
	ld.global.nc.v2.f64 	{%fd18584, %fd18585}, [%rd1755+16];
	fma.rn.f64 	%fd18586, %fd18583, %fd18578, %fd18584;
	fma.rn.f64 	%fd18587, %fd18586, %fd18578, %fd18585;
	ld.global.nc.v2.f64 	{%fd18588, %fd18589}, [%rd1755+32];
	fma.rn.f64 	%fd18590, %fd18587, %fd18578, %fd18588;
	fma.rn.f64 	%fd18591, %fd18590, %fd18578, %fd18589;
	fma.rn.f64 	%fd18592, %fd18591, %fd21916, %fd21916;
	fma.rn.f64 	%fd18593, %fd18591, %fd18578, 0d3FF0000000000000;
	selp.f64 	%fd18594, %fd18593, %fd18592, %p1743;
	and.b32  	%r4232, %r5266, 2;
	setp.eq.s32 	%p1744, %r4232, 0;
	mov.f64 	%fd18595, 0d0000000000000000;
	sub.f64 	%fd18596, %fd18595, %fd18594;
	selp.f64 	%fd18597, %fd18594, %fd18596, %p1744;
	add.f64 	%fd2842, %fd2829, %fd18597;
	ld.global.f64 	%fd18598, [%rd2+5232];
	ld.global.f64 	%fd18599, [%rd2+5240];
	ld.global.f64 	%fd18600, [%rd2+5248];
	sub.f64 	%fd18601, %fd18598, %fd1;
	sub.f64 	%fd18602, %fd18599, %fd2;
	sub.f64 	%fd18603, %fd18600, %fd3;
	mul.f64 	%fd18604, %fd18602, %fd18602;
	fma.rn.f64 	%fd18605, %fd18601, %fd18601, %fd18604;
	fma.rn.f64 	%fd18606, %fd18603, %fd18603, %fd18605;
	sqrt.rn.f64 	%fd18607, %fd18606;
	sub.f64 	%fd18608, %fd18598, %fd4;
	sub.f64 	%fd18609, %fd18599, %fd5;
	sub.f64 	%fd18610, %fd18600, %fd6;
	mul.f64 	%fd18611, %fd18609, %fd18609;
	fma.rn.f64 	%fd18612, %fd18608, %fd18608, %fd18611;
	fma.rn.f64 	%fd18613, %fd18610, %fd18610, %fd18612;
	sqrt.rn.f64 	%fd18614, %fd18613;
	add.f64 	%fd18615, %fd18607, %fd18614;
	mul.f64 	%fd2843, %fd18615, 0d40C88B2F704A9409;
	abs.f64 	%fd2844, %fd2843;
	setp.eq.f64 	%p1745, %fd2844, 0d7FF0000000000000;
	@%p1745 bra 	$L__BB0_1967;
	mul.f64 	%fd18616, %fd2843, 0d3FE45F306DC9C883;
	cvt.rni.s32.f64 	%r5267, %fd18616;
	cvt.rn.f64.s32 	%fd18617, %r5267;
	fma.rn.f64 	%fd18618, %fd18617, 0dBFF921FB54442D18, %fd2843;
	fma.rn.f64 	%fd18619, %fd18617, 0dBC91A62633145C00, %fd18618;
	fma.rn.f64 	%fd21918, %fd18617, 0dB97B839A252049C0, %fd18619;
	setp.ltu.f64 	%p1746, %fd2844, 0d41E0000000000000;
	@%p1746 bra 	$L__BB0_1966;
	{ // callseq 436, 0
	.param .b64 param0;
	st.param.f64 	[param0], %fd2843;
	.param .align 16 .b8 retval0[16];
	call.uni (retval0), 
	__internal_trig_reduction_slowpathd, 
	(
	param0
	);
	ld.param.f64 	%fd21918, [retval0];
	ld.param.b32 	%r5267, [retval0+8];
	} // callseq 436
$L__BB0_1966:
	add.s32 	%r5268, %r5267, 1;
	bra.uni 	$L__BB0_1968;
$L__BB0_1967:
	mov.f64 	%fd18621, 0d0000000000000000;
	mul.rn.f64 	%fd21918, %fd2843, %fd18621;
	mov.b32 	%r5268, 1;
$L__BB0_1968:
	setp.eq.f64 	%p1747, %fd2844, 0d7FF0000000000000;
	shl.b32 	%r4235, %r5268, 6;
	cvt.u64.u32 	%rd1756, %r4235;
	and.b64  	%rd1757, %rd1756, 64;
	mov.u64 	%rd1758, __cudart_sin_cos_coeffs;
	add.s64 	%rd1759, %rd1758, %rd1757;
	mul.rn.f64 	%fd18622, %fd21918, %fd21918;
	and.b32  	%r4236, %r5268, 1;
	setp.eq.b32 	%p1748, %r4236, 1;
	selp.f64 	%fd18623, 0dBDA8FF8320FD8164, 0d3DE5DB65F9785EBA, %p1748;
	ld.global.nc.v2.f64 	{%fd18624, %fd18625}, [%rd1759];
	fma.rn.f64 	%fd18626, %fd18623, %fd18622, %fd18624;
	fma.rn.f64 	%fd18627, %fd18626, %fd18622, %fd18625;
	ld.global.nc.v2.f64 	{%fd18628, %fd18629}, [%rd1759+16];
	fma.rn.f64 	%fd18630, %fd18627, %fd18622, %fd18628;
	fma.rn.f64 	%fd18631, %fd18630, %fd18622, %fd18629;
	ld.global.nc.v2.f64 	{%fd18632, %fd18633}, [%rd1759+32];
	fma.rn.f64 	%fd18634, %fd18631, %fd18622, %fd18632;
	fma.rn.f64 	%fd18635, %fd18634, %fd18622, %fd18633;
	fma.rn.f64 	%fd18636, %fd18635, %fd21918, %fd21918;
	fma.rn.f64 	%fd18637, %fd18635, %fd18622, 0d3FF0000000000000;
	selp.f64 	%fd18638, %fd18637, %fd18636, %p1748;
	and.b32  	%r4237, %r5268, 2;
	setp.eq.s32 	%p1749, %r4237, 0;
	mov.f64 	%fd18639, 0d0000000000000000;
	sub.f64 	%fd18640, %fd18639, %fd18638;
	selp.f64 	%fd18641, %fd18638, %fd18640, %p1749;
	add.f64 	%fd2850, %fd2837, %fd18641;
	@%p1747 bra 	$L__BB0_1971;
	mul.f64 	%fd18642, %fd2843, 0d3FE45F306DC9C883;
	cvt.rni.s32.f64 	%r5269, %fd18642;
	cvt.rn.f64.s32 	%fd18643, %r5269;
	fma.rn.f64 	%fd18644, %fd18643, 0dBFF921FB54442D18, %fd2843;
	fma.rn.f64 	%fd18645, %fd18643, 0dBC91A62633145C00, %fd18644;
	fma.rn.f64 	%fd21919, %fd18643, 0dB97B839A252049C0, %fd18645;
	setp.ltu.f64 	%p1750, %fd2844, 0d41E0000000000000;
	@%p1750 bra 	$L__BB0_1972;
	{ // callseq 437, 0
	.param .b64 param0;
	st.param.f64 	[param0], %fd2843;
	.param .align 16 .b8 retval0[16];
	call.uni (retval0), 
	__internal_trig_reduction_slowpathd, 
	(
	param0
	);
	ld.param.f64 	%fd21919, [retval0];
	ld.param.b32 	%r5269, [retval0+8];
	} // callseq 437
	bra.uni 	$L__BB0_1972;
$L__BB0_1971:
	mov.f64 	%fd18647, 0d0000000000000000;
	mul.rn.f64 	%fd21919, %fd2843, %fd18647;
	mov.b32 	%r5269, 0;
$L__BB0_1972:
	shl.b32 	%r4240, %r5269, 6;
	cvt.u64.u32 	%rd1760, %r4240;
	and.b64  	%rd1761, %rd1760, 64;
	add.s64 	%rd1763, %rd1758, %rd1761;
	mul.rn.f64 	%fd18648, %fd21919, %fd21919;
	and.b32  	%r4241, %r5269, 1;
	setp.eq.b32 	%p1751, %r4241, 1;
	selp.f64 	%fd18649, 0dBDA8FF8320FD8164, 0d3DE5DB65F9785EBA, %p1751;
	ld.global.nc.v2.f64 	{%fd18650, %fd18651}, [%rd1763];
	fma.rn.f64 	%fd18652, %fd18649, %fd18648, %fd18650;
	fma.rn.f64 	%fd18653, %fd18652, %fd18648, %fd18651;
	ld.global.nc.v2.f64 	{%fd18654, %fd18655}, [%rd1763+16];
	fma.rn.f64 	%fd18656, %fd18653, %fd18648, %fd18654;
	fma.rn.f64 	%fd18657, %fd18656, %fd18648, %fd18655;
	ld.global.nc.v2.f64 	{%fd18658, %fd18659}, [%rd1763+32];
	fma.rn.f64 	%fd18660, %fd18657, %fd18648, %fd18658;
	fma.rn.f64 	%fd18661, %fd18660, %fd18648, %fd18659;
	fma.rn.f64 	%fd18662, %fd18661, %fd21919, %fd21919;
	fma.rn.f64 	%fd18663, %fd18661, %fd18648, 0d3FF0000000000000;
	selp.f64 	%fd18664, %fd18663, %fd18662, %p1751;
	and.b32  	%r4242, %r5269, 2;
	setp.eq.s32 	%p1752, %r4242, 0;
	mov.f64 	%fd18665, 0d0000000000000000;
	sub.f64 	%fd18666, %fd18665, %fd18664;
	selp.f64 	%fd18667, %fd18664, %fd18666, %p1752;
	add.f64 	%fd2855, %fd2842, %fd18667;
	ld.global.f64 	%fd18668, [%rd2+5256];
	ld.global.f64 	%fd18669, [%rd2+5264];
	ld.global.f64 	%fd18670, [%rd2+5272];
	sub.f64 	%fd18671, %fd18668, %fd1;
	sub.f64 	%fd18672, %fd18669, %fd2;
	sub.f64 	%fd18673, %fd18670, %fd3;
	mul.f64 	%fd18674, %fd18672, %fd18672;
	fma.rn.f64 	%fd18675, %fd18671, %fd18671, %fd18674;
	fma.rn.f64 	%fd18676, %fd18673, %fd18673, %fd18675;
	sqrt.rn.f64 	%fd18677, %fd18676;
	sub.f64 	%fd18678, %fd18668, %fd4;
	sub.f64 	%fd18679, %fd18669, %fd5;
	sub.f64 	%fd18680, %fd18670, %fd6;
	mul.f64 	%fd18681, %fd18679, %fd18679;
	fma.rn.f64 	%fd18682, %fd18678, %fd18678, %fd18681;
	fma.rn.f64 	%fd18683, %fd18680, %fd18680, %fd18682;
	sqrt.rn.f64 	%fd18684, %fd18683;
	add.f64 	%fd18685, %fd18677, %fd18684;
	mul.f64 	%fd2856, %fd18685, 0d40C88B2F704A9409;
	abs.f64 	%fd2857, %fd2856;
	setp.eq.f64 	%p1753, %fd2857, 0d7FF0000000000000;
	@%p1753 bra 	$L__BB0_1976;
	mul.f64 	%fd18686, %fd2856, 0d3FE45F306DC9C883;
	cvt.rni.s32.f64 	%r5270, %fd18686;
	cvt.rn.f64.s32 	%fd18687, %r5270;
	fma.rn.f64 	%fd18688, %fd18687, 0dBFF921FB54442D18, %fd2856;
	fma.rn.f64 	%fd18689, %fd18687, 0dBC91A62633145C00, %fd18688;
	fma.rn.f64 	%fd21921, %fd18687, 0dB97B839A252049C0, %fd18689;
	setp.ltu.f64 	%p1754, %fd2857, 0d41E0000000000000;
	@%p1754 bra 	$L__BB0_1975;
	{ // callseq 438, 0
	.param .b64 param0;
	st.param.f64 	[param0], %fd2856;
	.param .align 16 .b8 retval0[16];
	call.uni (retval0), 
	__internal_trig_reduction_slowpathd, 
	(
	param0
	);
	ld.param.f64 	%fd21921, [retval0];
	ld.param.b32 	%r5270, [retval0+8];
	} // callseq 438
$L__BB0_1975:
	add.s32 	%r5271, %r5270, 1;
	bra.uni 	$L__BB0_1977;
$L__BB0_1976:
	mov.f64 	%fd18691, 0d0000000000000000;
	mul.rn.f64 	%fd21921, %fd2856, %fd18691;
	mov.b32 	%r5271, 1;
$L__BB0_1977:
	setp.eq.f64 	%p1755, %fd2857, 0d7FF0000000000000;
	shl.b32 	%r4245, %r5271, 6;
	cvt.u64.u32 	%rd1764, %r4245;
	and.b64  	%rd1765, %rd1764, 64;
	mov.u64 	%rd1766, __cudart_sin_cos_coeffs;
	add.s64 	%rd1767, %rd1766, %rd1765;
	mul.rn.f64 	%fd18692, %fd21921, %fd21921;
	and.b32  	%r4246, %r5271, 1;
	setp.eq.b32 	%p1756, %r4246, 1;
	selp.f64 	%fd18693, 0dBDA8FF8320FD8164, 0d3DE5DB65F9785EBA, %p1756;
	ld.global.nc.v2.f64 	{%fd18694, %fd18695}, [%rd1767];
	fma.rn.f64 	%fd18696, %fd18693, %fd18692, %fd18694;
	fma.rn.f64 	%fd18697, %fd18696, %fd18692, %fd18695;
	ld.global.nc.v2.f64 	{%fd18698, %fd18699}, [%rd1767+16];
	fma.rn.f64 	%fd18700, %fd18697, %fd18692, %fd18698;
	fma.rn.f64 	%fd18701, %fd18700, %fd18692, %fd18699;
	ld.global.nc.v2.f64 	{%fd18702, %fd18703}, [%rd1767+32];
	fma.rn.f64 	%fd18704, %fd18701, %fd18692, %fd18702;
	fma.rn.f64 	%fd18705, %fd18704, %fd18692, %fd18703;
	fma.rn.f64 	%fd18706, %fd18705, %fd21921, %fd21921;
	fma.rn.f64 	%fd18707, %fd18705, %fd18692, 0d3FF0000000000000;
	selp.f64 	%fd18708, %fd18707, %fd18706, %p1756;
	and.b32  	%r4247, %r5271, 2;
	setp.eq.s32 	%p1757, %r4247, 0;
	mov.f64 	%fd18709, 0d0000000000000000;
	sub.f64 	%fd18710, %fd18709, %fd18708;
	selp.f64 	%fd18711, %fd18708, %fd18710, %p1757;
	add.f64 	%fd2863, %fd2850, %fd18711;
	@%p1755 bra 	$L__BB0_1980;
	mul.f64 	%fd18712, %fd2856, 0d3FE45F306DC9C883;
	cvt.rni.s32.f64 	%r5272, %fd18712;
	cvt.rn.f64.s32 	%fd18713, %r5272;
	fma.rn.f64 	%fd18714, %fd18713, 0dBFF921FB54442D18, %fd2856;
	fma.rn.f64 	%fd18715, %fd18713, 0dBC91A62633145C00, %fd18714;
	fma.rn.f64 	%fd21922, %fd18713, 0dB97B839A252049C0, %fd18715;
	setp.ltu.f64 	%p1758, %fd2857, 0d41E0000000000000;
	@%p1758 bra 	$L__BB0_1981;
	{ // callseq 439, 0
	.param .b64 param0;
	st.param.f64 	[param0], %fd2856;
	.param .align 16 .b8 retval0[16];
	call.uni (retval0), 
	__internal_trig_reduction_slowpathd, 
	(
	param0
	);
	ld.param.f64 	%fd21922, [retval0];
	ld.param.b32 	%r5272, [retval0+8];
	} // callseq 439
	bra.uni 	$L__BB0_1981;
$L__BB0_1980:
	mov.f64 	%fd18717, 0d0000000000000000;
	mul.rn.f64 	%fd21922, %fd2856, %fd18717;
	mov.b32 	%r5272, 0;
$L__BB0_1981:
	shl.b32 	%r4250, %r5272, 6;
	cvt.u64.u32 	%rd1768, %r4250;
	and.b64  	%rd1769, %rd1768, 64;
	add.s64 	%rd1771, %rd1766, %rd1769;
	mul.rn.f64 	%fd18718, %fd21922, %fd21922;
	and.b32  	%r4251, %r5272, 1;
	setp.eq.b32 	%p1759, %r4251, 1;
	selp.f64 	%fd18719, 0dBDA8FF8320FD8164, 0d3DE5DB65F9785EBA, %p1759;
	ld.global.nc.v2.f64 	{%fd18720, %fd18721}, [%rd1771];
	fma.rn.f64 	%fd18722, %fd18719, %fd18718, %fd18720;
	fma.rn.f64 	%fd18723, %fd18722, %fd18718, %fd18721;
	ld.global.nc.v2.f64 	{%fd18724, %fd18725}, [%rd1771+16];
	fma.rn.f64 	%fd18726, %fd18723, %fd18718, %fd18724;
	fma.rn.f64 	%fd18727, %fd18726, %fd18718, %fd18725;
	ld.global.nc.v2.f64 	{%fd18728, %fd18729}, [%rd1771+32];
	fma.rn.f64 	%fd18730, %fd18727, %fd18718, %fd18728;
	fma.rn.f64 	%fd18731, %fd18730, %fd18718, %fd18729;
	fma.rn.f64 	%fd18732, %fd18731, %fd21922, %fd21922;
	fma.rn.f64 	%fd18733, %fd18731, %fd18718, 0d3FF0000000000000;
	selp.f64 	%fd18734, %fd18733, %fd18732, %p1759;
	and.b32  	%r4252, %r5272, 2;
	setp.eq.s32 	%p1760, %r4252, 0;
	mov.f64 	%fd18735, 0d0000000000000000;
	sub.f64 	%fd18736, %fd18735, %fd18734;
	selp.f64 	%fd18737, %fd18734, %fd18736, %p1760;
	add.f64 	%fd2868, %fd2855, %fd18737;
	ld.global.f64 	%fd18738, [%rd2+5280];
	ld.global.f64 	%fd18739, [%rd2+5288];
	ld.global.f64 	%fd18740, [%rd2+5296];
	sub.f64 	%fd18741, %fd18738, %fd1;
	sub.f64 	%fd18742, %fd18739, %fd2;
	sub.f64 	%fd18743, %fd18740, %fd3;
	mul.f64 	%fd18744, %fd18742, %fd18742;
	fma.rn.f64 	%fd18745, %fd18741, %fd18741, %fd18744;
	fma.rn.f64 	%fd18746, %fd18743, %fd18743, %fd18745;
	sqrt.rn.f64 	%fd18747, %fd18746;
	sub.f64 	%fd18748, %fd18738, %fd4;
	sub.f64 	%fd18749, %fd18739, %fd5;
	sub.f64 	%fd18750, %fd18740, %fd6;
	mul.f64 	%fd18751, %fd18749, %fd18749;
	fma.rn.f64 	%fd18752, %fd18748, %fd18748, %fd18751;
	fma.rn.f64 	%fd18753, %fd18750, %fd18750, %fd18752;
	sqrt.rn.f64 	%fd18754, %fd18753;
	add.f64 	%fd18755, %fd18747, %fd18754;
	mul.f64 	%fd2869, %fd18755, 0d40C88B2F704A9409;
	abs.f64 	%fd2870, %fd2869;
	setp.eq.f64 	%p1761, %fd2870, 0d7FF0000000000000;
	@%p1761 bra 	$L__BB0_1985;
	mul.f64 	%fd18756, %fd2869, 0d3FE45F306DC9C883;
	cvt.rni.s32.f64 	%r5273, %fd18756;
	cvt.rn.f64.s32 	%fd18757, %r5273;
	fma.rn.f64 	%fd18758, %fd18757, 0dBFF921FB54442D18, %fd2869;
	fma.rn.f64 	%fd18759, %fd18757, 0dBC91A62633145C00, %fd18758;
	fma.rn.f64 	%fd21924, %fd18757, 0dB97B839A252049C0, %fd18759;
	setp.ltu.f64 	%p1762, %fd2870, 0d41E0000000000000;
	@%p1762 bra 	$L__BB0_1984;
	{ // callseq 440, 0
	.param .b64 param0;
	st.param.f64 	[param0], %fd2869;
	.param .align 16 .b8 retval0[16];
	call.uni (retval0), 
	__internal_trig_reduction_slowpathd, 
	(
	param0
	);
	ld.param.f64 	%fd21924, [retval0];
	ld.param.b32 	%r5273, [retval0+8];
	} // callseq 440
$L__BB0_1984:
	add.s32 	%r5274, %r5273, 1;
	bra.uni 	$L__BB0_1986;
$L__BB0_1985:
	mov.f64 	%fd18761, 0d0000000000000000;
	mul.rn.f64 	%fd21924, %fd2869, %fd18761;
	mov.b32 	%r5274, 1;
$L__BB0_1986:
	setp.eq.f64 	%p1763, %fd2870, 0d7FF0000000000000;
	shl.b32 	%r4255, %r5274, 6;
	cvt.u64.u32 	%rd1772, %r4255;
	and.b64  	%rd1773, %rd1772, 64;
	mov.u64 	%rd1774, __cudart_sin_cos_coeffs;
	add.s64 	%rd1775, %rd1774, %rd1773;
	mul.rn.f64 	%fd18762, %fd21924, %fd21924;
	and.b32  	%r4256, %r5274, 1;
	setp.eq.b32 	%p1764, %r4256, 1;
	selp.f64 	%fd18763, 0dBDA8FF8320FD8164, 0d3DE5DB65F9785EBA, %p1764;
	ld.global.nc.v2.f64 	{%fd18764, %fd18765}, [%rd1775];
	fma.rn.f64 	%fd18766, %fd18763, %fd18762, %fd18764;
	fma.rn.f64 	%fd18767, %fd18766, %fd18762, %fd18765;
	ld.global.nc.v2.f64 	{%fd18768, %fd18769}, [%rd1775+16];
	fma.rn.f64 	%fd18770, %fd18767, %fd18762, %fd18768;
	fma.rn.f64 	%fd18771, %fd18770, %fd18762, %fd18769;
	ld.global.nc.v2.f64 	{%fd18772, %fd18773}, [%rd1775+32];
	fma.rn.f64 	%fd18774, %fd18771, %fd18762, %fd18772;
	fma.rn.f64 	%fd18775, %fd18774, %fd18762, %fd18773;
	fma.rn.f64 	%fd18776, %fd18775, %fd21924, %fd21924;
	fma.rn.f64 	%fd18777, %fd18775, %fd18762, 0d3FF0000000000000;
	selp.f64 	%fd18778, %fd18777, %fd18776, %p1764;
	and.b32  	%r4257, %r5274, 2;
	setp.eq.s32 	%p1765, %r4257, 0;
	mov.f64 	%fd18779, 0d0000000000000000;
	sub.f64 	%fd18780, %fd18779, %fd18778;
	selp.f64 	%fd18781, %fd18778, %fd18780, %p1765;
	add.f64 	%fd2876, %fd2863, %fd18781;
	@%p1763 bra 	$L__BB0_1989;
	mul.f64 	%fd18782, %fd2869, 0d3FE45F306DC9C883;
	cvt.rni.s32.f64 	%r5275, %fd18782;
	cvt.rn.f64.s32 	%fd18783, %r5275;
	fma.rn.f64 	%fd18784, %fd18783, 0dBFF921FB54442D18, %fd2869;
	fma.rn.f64 	%fd18785, %fd18783, 0dBC91A62633145C00, %fd18784;
	fma.rn.f64 	%fd21925, %fd18783, 0dB97B839A252049C0, %fd18785;
	setp.ltu.f64 	%p1766, %fd2870, 0d41E0000000000000;
	@%p1766 bra 	$L__BB0_1990;
	{ // callseq 441, 0
	.param .b64 param0;
	st.param.f64 	[param0], %fd2869;
	.param .align 16 .b8 retval0[16];
	call.uni (retval0), 
	__internal_trig_reduction_slowpathd, 
	(
	param0
	);
	ld.param.f64 	%fd21925, [retval0];
	ld.param.b32 	%r5275, [retval0+8];
	} // callseq 441
	bra.uni 	$L__BB0_1990;
$L__BB0_1989:
	mov.f64 	%fd18787, 0d0000000000000000;
	mul.rn.f64 	%fd21925, %fd2869, %fd18787;
	mov.b32 	%r5275, 0;
$L__BB0_1990:
	shl.b32 	%r4260, %r5275, 6;
	cvt.u64.u32 	%rd1776, %r4260;
	and.b64  	%rd1777, %rd1776, 64;
	add.s64 	%rd1779, %rd1774, %rd1777;
	mul.rn.f64 	%fd18788, %fd21925, %fd21925;
	and.b32  	%r4261, %r5275, 1;
	setp.eq.b32 	%p1767, %r4261, 1;
	selp.f64 	%fd18789, 0dBDA8FF8320FD8164, 0d3DE5DB65F9785EBA, %p1767;
	ld.global.nc.v2.f64 	{%fd18790, %fd18791}, [%rd1779];
	fma.rn.f64 	%fd18792, %fd18789, %fd18788, %fd18790;
	fma.rn.f64 	%fd18793, %fd18792, %fd18788, %fd18791;
	ld.global.nc.v2.f64 	{%fd18794, %fd18795}, [%rd1779+16];
	fma.rn.f64 	%fd18796, %fd18793, %fd18788, %fd18794;
	fma.rn.f64 	%fd18797, %fd18796, %fd18788, %fd18795;
	ld.global.nc.v2.f64 	{%fd18798, %fd18799}, [%rd1779+32];
	fma.rn.f64 	%fd18800, %fd18797, %fd18788, %fd18798;
	fma.rn.f64 	%fd18801, %fd18800, %fd18788, %fd18799;
	fma.rn.f64 	%fd18802, %fd18801, %fd21925, %fd21925;
	fma.rn.f64 	%fd18803, %fd18801, %fd18788, 0d3FF0000000000000;
	selp.f64 	%fd18804, %fd18803, %fd18802, %p1767;
	and.b32  	%r4262, %r5275, 2;
	setp.eq.s32 	%p1768, %r4262, 0;
	mov.f64 	%fd18805, 0d0000000000000000;
	sub.f64 	%fd18806, %fd18805, %fd18804;
	selp.f64 	%fd18807, %fd18804, %fd18806, %p1768;
	add.f64 	%fd2881, %fd2868, %fd18807;
	ld.global.f64 	%fd18808, [%rd2+5304];
	ld.global.f64 	%fd18809, [%rd2+5312];
	ld.global.f64 	%fd18810, [%rd2+5320];
	sub.f64 	%fd18811, %fd18808, %fd1;
	sub.f64 	%fd18812, %fd18809, %fd2;
	sub.f64 	%fd18813, %fd18810, %fd3;
	mul.f64 	%fd18814, %fd18812, %fd18812;
	fma.rn.f64 	%fd18815, %fd18811, %fd18811, %fd18814;
	fma.rn.f64 	%fd18816, %fd18813, %fd18813, %fd18815;
	sqrt.rn.f64 	%fd18817, %fd18816;
	sub.f64 	%fd18818, %fd18808, %fd4;
	sub.f64 	%fd18819, %fd18809, %fd5;
	sub.f64 	%fd18820, %fd18810, %fd6;
	mul.f64 	%fd18821, %fd18819, %fd18819;
	fma.rn.f64 	%fd18822, %fd18818, %fd18818, %fd18821;
	fma.rn.f64 	%fd18823, %fd18820, %fd18820, %fd18822;
	sqrt.rn.f64 	%fd18824, %fd18823;
	add.f64 	%fd18825, %fd18817, %fd18824;
	mul.f64 	%fd2882, %fd18825, 0d40C88B2F704A9409;
	abs.f64 	%fd2883, %fd2882;
	setp.eq.f64 	%p1769, %fd2883, 0d7FF0000000000000;
	@%p1769 bra 	$L__BB0_1994;
	mul.f64 	%fd18826, %fd2882, 0d3FE45F306DC9C883;
	cvt.rni.s32.f64 	%r5276, %fd18826;
	cvt.rn.f64.s32 	%fd18827, %r5276;
	fma.rn.f64 	%fd18828, %fd18827, 0dBFF921FB54442D18, %fd2882;
	fma.rn.f64 	%fd18829, %fd18827, 0dBC91A62633145C00, %fd18828;
	fma.rn.f64 	%fd21927, %fd18827, 0dB97B839A252049C0, %fd18829;
	setp.ltu.f64 	%p1770, %fd2883, 0d41E0000000000000;
	@%p1770 bra 	$L__BB0_1993;
	{ // callseq 442, 0
	.param .b64 param0;
	st.param.f64 	[param0], %fd2882;
	.param .align 16 .b8 retval0[16];
	call.uni (retval0), 
	__internal_trig_reduction_slowpathd, 
	(
	param0
	);
	ld.param.f64 	%fd21927, [retval0];
	ld.param.b32 	%r5276, [retval0+8];
	} // callseq 442
$L__BB0_1993:
	add.s32 	%r5277, %r5276, 1;
	bra.uni 	$L__BB0_1995;
$L__BB0_1994:
	mov.f64 	%fd18831, 0d0000000000000000;
	mul.rn.f64 	%fd21927, %fd2882, %fd18831;
	mov.b32 	%r5277, 1;
$L__BB0_1995:
	setp.eq.f64 	%p1771, %fd2883, 0d7FF0000000000000;
	shl.b32 	%r4265, %r5277, 6;
	cvt.u64.u32 	%rd1780, %r4265;
	and.b64  	%rd1781, %rd1780, 64;
	mov.u64 	%rd1782, __cudart_sin_cos_coeffs;
	add.s64 	%rd1783, %rd1782, %rd1781;
	mul.rn.f64 	%fd18832, %fd21927, %fd21927;
	and.b32  	%r4266, %r5277, 1;
	setp.eq.b32 	%p1772, %r4266, 1;
	selp.f64 	%fd18833, 0dBDA8FF8320FD8164, 0d3DE5DB65F9785EBA, %p1772;
	ld.global.nc.v2.f64 	{%fd18834, %fd18835}, [%rd1783];
	fma.rn.f64 	%fd18836, %fd18833, %fd18832, %fd18834;
	fma.rn.f64 	%fd18837, %fd18836, %fd18832, %fd18835;
	ld.global.nc.v2.f64 	{%fd18838, %fd18839}, [%rd1783+16];
	fma.rn.f64 	%fd18840, %fd18837, %fd18832, %fd18838;
	fma.rn.f64 	%fd18841, %fd18840, %fd18832, %fd18839;
	ld.global.nc.v2.f64 	{%fd18842, %fd18843}, [%rd1783+32];
	fma.rn.f64 	%fd18844, %fd18841, %fd18832, %fd18842;
	fma.rn.f64 	%fd18845, %fd18844, %fd18832, %fd18843;
	fma.rn.f64 	%fd18846, %fd18845, %fd21927, %fd21927;
	fma.rn.f64 	%fd18847, %fd18845, %fd18832, 0d3FF0000000000000;
	selp.f64 	%fd18848, %fd18847, %fd18846, %p1772;
	and.b32  	%r4267, %r5277, 2;
	setp.eq.s32 	%p1773, %r4267, 0;
	mov.f64 	%fd18849, 0d0000000000000000;
	sub.f64 	%fd18850, %fd18849, %fd18848;
	selp.f64 	%fd18851, %fd18848, %fd18850, %p1773;
	add.f64 	%fd2889, %fd2876, %fd18851;
	@%p1771 bra 	$L__BB0_1998;
	mul.f64 	%fd18852, %fd2882, 0d3FE45F306DC9C883;
	cvt.rni.s32.f64 	%r5278, %fd18852;
	cvt.rn.f64.s32 	%fd18853, %r5278;
	fma.rn.f64 	%fd18854, %fd18853, 0dBFF921FB54442D18, %fd2882;
	fma.rn.f64 	%fd18855, %fd18853, 0dBC91A62633145C00, %fd18854;
	fma.rn.f64 	%fd21928, %fd18853, 0dB97B839A252049C0, %fd18855;
	setp.ltu.f64 	%p1774, %fd2883, 0d41E0000000000000;
	@%p1774 bra 	$L__BB0_1999;
	{ // callseq 443, 0
	.param .b64 param0;
	st.param.f64 	[param0], %fd2882;
	.param .align 16 .b8 retval0[16];
	call.uni (retval0), 
	__internal_trig_reduction_slowpathd, 
	(
	param0
	);
	ld.param.f64 	%fd21928, [retval0];
	ld.param.b32 	%r5278, [retval0+8];
	} // callseq 443
	bra.uni 	$L__BB0_1999;
$L__BB0_1998:
	mov.f64 	%fd18857, 0d0000000000000000;
	mul.rn.f64 	%fd21928, %fd2882, %fd18857;
	mov.b32 	%r5278, 0;
$L__BB0_1999:
	shl.b32 	%r4270, %r5278, 6;
	cvt.u64.u32 	%rd1784, %r4270;
	and.b64  	%rd1785, %rd1784, 64;
	add.s64 	%rd1787, %rd1782, %rd1785;
	mul.rn.f64 	%fd18858, %fd21928, %fd21928;
	and.b32  	%r4271, %r5278, 1;
	setp.eq.b32 	%p1775, %r4271, 1;
	selp.f64 	%fd18859, 0dBDA8FF8320FD8164, 0d3DE5DB65F9785EBA, %p1775;
	ld.global.nc.v2.f64 	{%fd18860, %fd18861}, [%rd1787];
	fma.rn.f64 	%fd18862, %fd18859, %fd18858, %fd18860;
	fma.rn.f64 	%fd18863, %fd18862, %fd18858, %fd18861;
	ld.global.nc.v2.f64 	{%fd18864, %fd18865}, [%rd1787+16];
	fma.rn.f64 	%fd18866, %fd18863, %fd18858, %fd18864;
	fma.rn.f64 	%fd18867, %fd18866, %fd18858, %fd18865;
	ld.global.nc.v2.f64 	{%fd18868, %fd18869}, [%rd1787+32];
	fma.rn.f64 	%fd18870, %fd18867, %fd18858, %fd18868;
	fma.rn.f64 	%fd18871, %fd18870, %fd18858, %fd18869;
	fma.rn.f64 	%fd18872, %fd18871, %fd21928, %fd21928;
	fma.rn.f64 	%fd18873, %fd18871, %fd18858, 0d3FF0000000000000;
	selp.f64 	%fd18874, %fd18873, %fd18872, %p1775;
	and.b32  	%r4272, %r5278, 2;
	setp.eq.s32 	%p1776, %r4272, 0;
	mov.f64 	%fd18875, 0d0000000000000000;
	sub.f64 	%fd18876, %fd18875, %fd18874;
	selp.f64 	%fd18877, %fd18874, %fd18876, %p1776;
	add.f64 	%fd2894, %fd2881, %fd18877;
	ld.global.f64 	%fd18878, [%rd2+5328];
	ld.global.f64 	%fd18879, [%rd2+5336];
	ld.global.f64 	%fd18880, [%rd2+5344];
	sub.f64 	%fd18881, %fd18878, %fd1;
	sub.f64 	%fd18882, %fd18879, %fd2;
	sub.f64 	%fd18883, %fd18880, %fd3;
	mul.f64 	%fd18884, %fd18882, %fd18882;
	fma.rn.f64 	%fd18885, %fd18881, %fd18881, %fd18884;
	fma.rn.f64 	%fd18886, %fd18883, %fd18883, %fd18885;
	sqrt.rn.f64 	%fd18887, %fd18886;
	sub.f64 	%fd18888, %fd18878, %fd4;
	sub.f64 	%fd18889, %fd18879, %fd5;
	sub.f64 	%fd18890, %fd18880, %fd6;
	mul.f64 	%fd18891, %fd18889, %fd18889;
	fma.rn.f64 	%fd18892, %fd18888, %fd18888, %fd18891;
	fma.rn.f64 	%fd18893, %fd18890, %fd18890, %fd18892;
	sqrt.rn.f64 	%fd18894, %fd18893;
	add.f64 	%fd18895, %fd18887, %fd18894;
	mul.f64 	%fd2895, %fd18895, 0d40C88B2F704A9409;
	abs.f64 	%fd2896, %fd2895;
	setp.eq.f64 	%p1777, %fd2896, 0d7FF0000000000000;
	@%p1777 bra 	$L__BB0_2003;
	mul.f64 	%fd18896, %fd2895, 0d3FE45F306DC9C883;
	cvt.rni.s32.f64 	%r5279, %fd18896;
	cvt.rn.f64.s32 	%fd18897, %r5279;
	fma.rn.f64 	%fd18898, %fd18897, 0dBFF921FB54442D18, %fd2895;
	fma.rn.f64 	%fd18899, %fd18897, 0dBC91A62633145C00, %fd18898;
	fma.rn.f64 	%fd21930, %fd18897, 0dB97B839A252049C0, %fd18899;
	setp.ltu.f64 	%p1778, %fd2896, 0d41E0000000000000;
	@%p1778 bra 	$L__BB0_2002;
	{ // callseq 444, 0
	.param .b64 param0;
	st.param.f64 	[param0], %fd2895;
	.param .align 16 .b8 retval0[16];
	call.uni (retval0), 
	__internal_trig_reduction_slowpathd, 
	(
	param0
	);
	ld.param.f64 	%fd21930, [retval0];
	ld.param.b32 	%r5279, [retval0+8];
	} // callseq 444
$L__BB0_2002:
	add.s32 	%r5280, %r5279, 1;
	bra.uni 	$L__BB0_2004;
$L__BB0_2003:
	mov.f64 	%fd18901, 0d0000000000000000;
	mul.rn.f64 	%fd21930, %fd2895, %fd18901;
	mov.b32 	%r5280, 1;
$L__BB0_2004:
	setp.eq.f64 	%p1779, %fd2896, 0d7FF0000000000000;
	shl.b32 	%r4275, %r5280, 6;
	cvt.u64.u32 	%rd1788, %r4275;
	and.b64  	%rd1789, %rd1788, 64;
	mov.u64 	%rd1790, __cudart_sin_cos_coeffs;
	add.s64 	%rd1791, %rd1790, %rd1789;
	mul.rn.f64 	%fd18902, %fd21930, %fd21930;
	and.b32  	%r4276, %r5280, 1;
	setp.eq.b32 	%p1780, %r4276, 1;
	selp.f64 	%fd18903, 0dBDA8FF8320FD8164, 0d3DE5DB65F9785EBA, %p1780;
	ld.global.nc.v2.f64 	{%fd18904, %fd18905}, [%rd1791];
	fma.rn.f64 	%fd18906, %fd18903, %fd18902, %fd18904;
	fma.rn.f64 	%fd18907, %fd18906, %fd18902, %fd18905;
	ld.global.nc.v2.f64 	{%fd18908, %fd18909}, [%rd1791+16];
	fma.rn.f64 	%fd18910, %fd18907, %fd18902, %fd18908;
	fma.rn.f64 	%fd18911, %fd18910, %fd18902, %fd18909;
	ld.global.nc.v2.f64 	{%fd18912, %fd18913}, [%rd1791+32];
	fma.rn.f64 	%fd18914, %fd18911, %fd18902, %fd18912;
	fma.rn.f64 	%fd18915, %fd18914, %fd18902, %fd18913;
	fma.rn.f64 	%fd18916, %fd18915, %fd21930, %fd21930;
	fma.rn.f64 	%fd18917, %fd18915, %fd18902, 0d3FF0000000000000;
	selp.f64 	%fd18918, %fd18917, %fd18916, %p1780;
	and.b32  	%r4277, %r5280, 2;
	setp.eq.s32 	%p1781, %r4277, 0;
	mov.f64 	%fd18919, 0d0000000000000000;
	sub.f64 	%fd18920, %fd18919, %fd18918;
	selp.f64 	%fd18921, %fd18918, %fd18920, %p1781;
	add.f64 	%fd2902, %fd2889, %fd18921;
	@%p1779 bra 	$L__BB0_2007;
	mul.f64 	%fd18922, %fd2895, 0d3FE45F306DC9C883;
	cvt.rni.s32.f64 	%r5281, %fd18922;
	cvt.rn.f64.s32 	%fd18923, %r5281;
	fma.rn.f64 	%fd18924, %fd18923, 0dBFF921FB54442D18, %fd2895;
	fma.rn.f64 	%fd18925, %fd18923, 0dBC91A62633145C00, %fd18924;
	fma.rn.f64 	%fd21931, %fd18923, 0dB97B839A252049C0, %fd18925;
	setp.ltu.f64 	%p1782, %fd2896, 0d41E0000000000000;
	@%p1782 bra 	$L__BB0_2008;
	{ // callseq 445, 0
	.param .b64 param0;
	st.param.f64 	[param0], %fd2895;
	.param .align 16 .b8 retval0[16];
	call.uni (retval0), 
	__internal_trig_reduction_slowpathd, 
	(
	param0
	);
	ld.param.f64 	%fd21931, [retval0];
	ld.param.b32 	%r5281, [retval0+8];
	} // callseq 445
	bra.uni 	$L__BB0_2008;
$L__BB0_2007:
	mov.f64 	%fd18927, 0d0000000000000000;
	mul.rn.f64 	%fd21931, %fd2895, %fd18927;
	mov.b32 	%r5281, 0;
$L__BB0_2008:
	shl.b32 	%r4280, %r5281, 6;
	cvt.u64.u32 	%rd1792, %r4280;
	and.b64  	%rd1793, %rd1792, 64;
	add.s64 	%rd1795, %rd1790, %rd1793;
	mul.rn.f64 	%fd18928, %fd21931, %fd21931;
	and.b32  	%r4281, %r5281, 1;
	setp.eq.b32 	%p1783, %r4281, 1;
	selp.f64 	%fd18929, 0dBDA8FF8320FD8164, 0d3DE5DB65F9785EBA, %p1783;
	ld.global.nc.v2.f64 	{%fd18930, %fd18931}, [%rd1795];
	fma.rn.f64 	%fd18932, %fd18929, %fd18928, %fd18930;
	fma.rn.f64 	%fd18933, %fd18932, %fd18928, %fd18931;
	ld.global.nc.v2.f64 	{%fd18934, %fd18935}, [%rd1795+16];
	fma.rn.f64 	%fd18936, %fd18933, %fd18928, %fd18934;
	fma.rn.f64 	%fd18937, %fd18936, %fd18928, %fd18935;
	ld.global.nc.v2.f64 	{%fd18938, %fd18939}, [%rd1795+32];
	fma.rn.f64 	%fd18940, %fd18937, %fd18928, %fd18938;
	fma.rn.f64 	%fd18941, %fd18940, %fd18928, %fd18939;
	fma.rn.f64 	%fd18942, %fd18941, %fd21931, %fd21931;
	fma.rn.f64 	%fd18943, %fd18941, %fd18928, 0d3FF0000000000000;
	selp.f64 	%fd18944, %fd18943, %fd18942, %p1783;
	and.b32  	%r4282, %r5281, 2;
	setp.eq.s32 	%p1784, %r4282, 0;
	mov.f64 	%fd18945, 0d0000000000000000;
	sub.f64 	%fd18946, %fd18945, %fd18944;
	selp.f64 	%fd18947, %fd18944, %fd18946, %p1784;
	add.f64 	%fd2907, %fd2894, %fd18947;
	ld.global.f64 	%fd18948, [%rd2+5352];
	ld.global.f64 	%fd18949, [%rd2+5360];
	ld.global.f64 	%fd18950, [%rd2+5368];
	sub.f64 	%fd18951, %fd18948, %fd1;
	sub.f64 	%fd18952, %fd18949, %fd2;
	sub.f64 	%fd18953, %fd18950, %fd3;
	mul.f64 	%fd18954, %fd18952, %fd18952;
	fma.rn.f64 	%fd18955, %fd18951, %fd18951, %fd18954;
	fma.rn.f64 	%fd18956, %fd18953, %fd18953, %fd18955;
	sqrt.rn.f64 	%fd18957, %fd18956;
	sub.f64 	%fd18958, %fd18948, %fd4;
	sub.f64 	%fd18959, %fd18949, %fd5;
	sub.f64 	%fd18960, %fd18950, %fd6;
	mul.f64 	%fd18961, %fd18959, %fd18959;
	fma.rn.f64 	%fd18962, %fd18958, %fd18958, %fd18961;
	fma.rn.f64 	%fd18963, %fd18960, %fd18960, %fd18962;
	sqrt.rn.f64 	%fd18964, %fd18963;
	add.f64 	%fd18965, %fd18957, %fd18964;
	mul.f64 	%fd2908, %fd18965, 0d40C88B2F704A9409;
	abs.f64 	%fd2909, %fd2908;
	setp.eq.f64 	%p1785, %fd2909, 0d7FF0000000000000;
	@%p1785 bra 	$L__BB0_2012;
	mul.f64 	%fd18966, %fd2908, 0d3FE45F306DC9C883;
	cvt.rni.s32.f64 	%r5282, %fd18966;
	cvt.rn.f64.s32 	%fd18967, %r5282;
	fma.rn.f64 	%fd18968, %fd18967, 0dBFF921FB54442D18, %fd2908;
	fma.rn.f64 	%fd18969, %fd18967, 0dBC91A62633145C00, %fd18968;
	fma.rn.f64 	%fd21933, %fd18967, 0dB97B839A252049C0, %fd18969;
	setp.ltu.f64 	%p1786, %fd2909, 0d41E0000000000000;
	@%p1786 bra 	$L__BB0_2011;
	{ // callseq 446, 0
	.param .b64 param0;
	st.param.f64 	[param0], %fd2908;
	.param .align 16 .b8 retval0[16];
	call.uni (retval0), 
	__internal_trig_reduction_slowpathd, 
	(
	param0
	);
	ld.param.f64 	%fd21933, [retval0];
	ld.param.b32 	%r5282, [retval0+8];
	} // callseq 446
$L__BB0_2011:
	add.s32 	%r5283, %r5282, 1;
	bra.uni 	$L__BB0_2013;
$L__BB0_2012:
	mov.f64 	%fd18971, 0d0000000000000000;
	mul.rn.f64 	%fd21933, %fd2908, %fd18971;
	mov.b32 	%r5283, 1;
$L__BB0_2013:
	setp.eq.f64 	%p1787, %fd2909, 0d7FF0000000000000;
	shl.b32 	%r4285, %r5283, 6;
	cvt.u64.u32 	%rd1796, %r4285;
	and.b64  	%rd1797, %rd1796, 64;
	mov.u64 	%rd1798, __cudart_sin_cos_coeffs;
	add.s64 	%rd1799, %rd1798, %rd1797;
	mul.rn.f64 	%fd18972, %fd21933, %fd21933;
	and.b32  	%r4286, %r5283, 1;
	setp.eq.b32 	%p1788, %r4286, 1;
	selp.f64 	%fd18973, 0dBDA8FF8320FD8164, 0d3DE5DB65F9785EBA, %p1788;
	ld.global.nc.v2.f64 	{%fd18974, %fd18975}, [%rd1799];
	fma.rn.f64 	%fd18976, %fd18973, %fd18972, %fd18974;
	fma.rn.f64 	%fd18977, %fd18976, %fd18972, %fd18975;
	ld.global.nc.v2.f64 	{%fd18978, %fd18979}, [%rd1799+16];
	fma.rn.f64 	%fd18980, %fd18977, %fd18972, %fd18978;
	fma.rn.f64 	%fd18981, %fd18980, %fd18972, %fd18979;
	ld.global.nc.v2.f64 	{%fd18982, %fd18983}, [%rd1799+32];
	fma.rn.f64 	%fd18984, %fd18981, %fd18972, %fd18982;
	fma.rn.f64 	%fd18985, %fd18984, %fd18972, %fd18983;
	fma.rn.f64 	%fd18986, %fd18985, %fd21933, %fd21933;
	fma.rn.f64 	%fd18987, %fd18985, %fd18972, 0d3FF0000000000000;
	selp.f64 	%fd18988, %fd18987, %fd18986, %p1788;
	and.b32  	%r4287, %r5283, 2;
	setp.eq.s32 	%p1789, %r4287, 0;
	mov.f64 	%fd18989, 0d0000000000000000;
	sub.f64 	%fd18990, %fd18989, %fd18988;
	selp.f64 	%fd18991, %fd18988, %fd18990, %p1789;
	add.f64 	%fd2915, %fd2902, %fd18991;
	@%p1787 bra 	$L__BB0_2016;
	mul.f64 	%fd18992, %fd2908, 0d3FE45F306DC9C883;
	cvt.rni.s32.f64 	%r5284, %fd18992;
	cvt.rn.f64.s32 	%fd18993, %r5284;
	fma.rn.f64 	%fd18994, %fd18993, 0dBFF921FB54442D18, %fd2908;
	fma.rn.f64 	%fd18995, %fd18993, 0dBC91A62633145C00, %fd18994;
	fma.rn.f64 	%fd21934, %fd18993, 0dB97B839A252049C0, %fd18995;
	setp.ltu.f64 	%p1790, %fd2909, 0d41E0000000000000;
	@%p1790 bra 	$L__BB0_2017;
	{ // callseq 447, 0
	.param .b64 param0;
	st.param.f64 	[param0], %fd2908;
	.param .align 16 .b8 retval0[16];
	call.uni (retval0), 
	__internal_trig_reduction_slowpathd, 
	(
	param0
	);
	ld.param.f64 	%fd21934, [retval0];
	ld.param.b32 	%r5284, [retval0+8];
	} // callseq 447
	bra.uni 	$L__BB0_2017;
$L__BB0_2016:
	mov.f64 	%fd18997, 0d0000000000000000;
	mul.rn.f64 	%fd21934, %fd2908, %fd18997;
	mov.b32 	%r5284, 0;
$L__BB0_2017:
	shl.b32 	%r4290, %r5284, 6;
	cvt.u64.u32 	%rd1800, %r4290;
	and.b64  	%rd1801, %rd1800, 64;
	add.s64 	%rd1803, %rd1798, %rd1801;
	mul.rn.f64 	%fd18998, %fd21934, %fd21934;
	and.b32  	%r4291, %r5284, 1;
	setp.eq.b32 	%p1791, %r4291, 1;
	selp.f64 	%fd18999, 0dBDA8FF8320FD8164, 0d3DE5DB65F9785EBA, %p1791;
	ld.global.nc.v2.f64 	{%fd19000, %fd19001}, [%rd1803];
	fma.rn.f64 	%fd19002, %fd18999, %fd18998, %fd19000;
	fma.rn.f64 	%fd19003, %fd19002, %fd18998, %fd19001;
	ld.global.nc.v2.f64 	{%fd19004, %fd19005}, [%rd1803+16];
	fma.rn.f64 	%fd19006, %fd19003, %fd18998, %fd19004;
	fma.rn.f64 	%fd19007, %fd19006, %fd18998, %fd19005;
	ld.global.nc.v2.f64 	{%fd19008, %fd19009}, [%rd1803+32];
	fma.rn.f64 	%fd19010, %fd19007, %fd18998, %fd19008;
	fma.rn.f64 	%fd19011, %fd19010, %fd18998, %fd19009;
	fma.rn.f64 	%fd19012, %fd19011, %fd21934, %fd21934;
	fma.rn.f64 	%fd19013, %fd19011, %fd18998, 0d3FF0000000000000;
	selp.f64 	%fd19014, %fd19013, %fd19012, %p1791;
	and.b32  	%r4292, %r5284, 2;
	setp.eq.s32 	%p1792, %r4292, 0;
	mov.f64 	%fd19015, 0d0000000000000000;
	sub.f64 	%fd19016, %fd19015, %fd19014;
	selp.f64 	%fd19017, %fd19014, %fd19016, %p1792;
	add.f64 	%fd2920, %fd2907, %fd19017;
	ld.global.f64 	%fd19018, [%rd2+5376];
	ld.global.f64 	%fd19019, [%rd2+5384];
	ld.global.f64 	%fd19020, [%rd2+5392];
	sub.f64 	%fd19021, %fd19018, %fd1;
	sub.f64 	%fd19022, %fd19019, %fd2;
	sub.f64 	%fd19023, %fd19020, %fd3;
	mul.f64 	%fd19024, %fd19022, %fd19022;
	fma.rn.f64 	%fd19025, %fd19021, %fd19021, %fd19024;
	fma.rn.f64 	%fd19026, %fd19023, %fd19023, %fd19025;
	sqrt.rn.f64 	%fd19027, %fd19026;
	sub.f64 	%fd19028, %fd19018, %fd4;
	sub.f64 	%fd19029, %fd19019, %fd5;
	sub.f64 	%fd19030, %fd19020, %fd6;
	mul.f64 	%fd19031, %fd19029, %fd19029;
	fma.rn.f64 	%fd19032, %fd19028, %fd19028, %fd19031;
	fma.rn.f64 	%fd19033, %fd19030, %fd19030, %fd19032;
	sqrt.rn.f64 	%fd19034, %fd19033;
	add.f64 	%fd19035, %fd19027, %fd19034;
	mul.f64 	%fd2921, %fd19035, 0d40C88B2F704A9409;
	abs.f64 	%fd2922, %fd2921;
	setp.eq.f64 	%p1793, %fd2922, 0d7FF0000000000000;
	@%p1793 bra 	$L__BB0_2021;
	mul.f64 	%fd19036, %fd2921, 0d3FE45F306DC9C883;
	cvt.rni.s32.f64 	%r5285, %fd19036;
	cvt.rn.f64.s32 	%fd19037, %r5285;
	fma.rn.f64 	%fd19038, %fd19037, 0dBFF921FB54442D18, %fd2921;
	fma.rn.f64 	%fd19039, %fd19037, 0dBC91A62633145C00, %fd19038;
	fma.rn.f64 	%fd21936, %fd19037, 0dB97B839A252049C0, %fd19039;
	setp.ltu.f64 	%p1794, %fd2922, 0d41E0000000000000;
	@%p1794 bra 	$L__BB0_2020;
	{ // callseq 448, 0
	.param .b64 param0;
	st.param.f64 	[param0], %fd2921;
	.param .align 16 .b8 retval0[16];
	call.uni (retval0), 
	__internal_trig_reduction_slowpathd, 
	(
	param0
	);
	ld.param.f64 	%fd21936, [retval0];
	ld.param.b32 	%r5285, [retval0+8];
	} // callseq 448
$L__BB0_2020:
	add.s32 	%r5286, %r5285, 1;
	bra.uni 	$L__BB0_2022;
$L__BB0_2021:
	mov.f64 	%fd19041, 0d0000000000000000;
	mul.rn.f64 	%fd21936, %fd2921, %fd19041;
	mov.b32 	%r5286, 1;
$L__BB0_2022:
	setp.eq.f64 	%p1795, %fd2922, 0d7FF0000000000000;
	shl.b32 	%r4295, %r5286, 6;
	cvt.u64.u32 	%rd1804, %r4295;
	and.b64  	%rd1805, %rd1804, 64;
	mov.u64 	%rd1806, __cudart_sin_cos_coeffs;
	add.s64 	%rd1807, %rd1806, %rd1805;
	mul.rn.f64 	%fd19042, %fd21936, %fd21936;
	and.b32  	%r4296, %r5286, 1;
	setp.eq.b32 	%p1796, %r4296, 1;
	selp.f64 	%fd19043, 0dBDA8FF8320FD8164, 0d3DE5DB65F9785EBA, %p1796;
	ld.global.nc.v2.f64 	{%fd19044, %fd19045}, [%rd1807];
	fma.rn.f64 	%fd19046, %fd19043, %fd19042, %fd19044;
	fma.rn.f64 	%fd19047, %fd19046, %fd19042, %fd19045;
	ld.global.nc.v2.f64 	{%fd19048, %fd19049}, [%rd1807+16];
	fma.rn.f64 	%fd19050, %fd19047, %fd19042, %fd19048;
	fma.rn.f64 	%fd19051, %fd19050, %fd19042, %fd19049;
	ld.global.nc.v2.f64 	{%fd19052, %fd19053}, [%rd1807+32];
	fma.rn.f64 	%fd19054, %fd19051, %fd19042, %fd19052;
	fma.rn.f64 	%fd19055, %fd19054, %fd19042, %fd19053;
	fma.rn.f64 	%fd19056, %fd19055, %fd21936, %fd21936;
	fma.rn.f64 	%fd19057, %fd19055, %fd19042, 0d3FF0000000000000;
	selp.f64 	%fd19058, %fd19057, %fd19056, %p1796;
	and.b32  	%r4297, %r5286, 2;
	setp.eq.s32 	%p1797, %r4297, 0;
	mov.f64 	%fd19059, 0d0000000000000000;
	sub.f64 	%fd19060, %fd19059, %fd19058;
	selp.f64 	%fd19061, %fd19058, %fd19060, %p1797;
	add.f64 	%fd2928, %fd2915, %fd19061;
	@%p1795 bra 	$L__BB0_2025;
	mul.f64 	%fd19062, %fd2921, 0d3FE45F306DC9C883;
	cvt.rni.s32.f64 	%r5287, %fd19062;
	cvt.rn.f64.s32 	%fd19063, %r5287;
	fma.rn.f64 	%fd19064, %fd19063, 0dBFF921FB54442D18, %fd2921;
	fma.rn.f64 	%fd19065, %fd19063, 0dBC91A62633145C00, %fd19064;
	fma.rn.f64 	%fd21937, %fd19063, 0dB97B839A252049C0, %fd19065;
	setp.ltu.f64 	%p1798, %fd2922, 0d41E0000000000000;
	@%p1798 bra 	$L__BB0_2026;
	{ // callseq 449, 0
	.param .b64 param0;
	st.param.f64 	[param0], %fd2921;
	.param .align 16 .b8 retval0[16];
	call.uni (retval0), 
	__internal_trig_reduction_slowpathd, 
	(
	param0
	);
	ld.param.f64 	%fd21937, [retval0];
	ld.param.b32 	%r5287, [retval0+8];
	} // callseq 449
	bra.uni 	$L__BB0_2026;
$L__BB0_2025:
	mov.f64 	%fd19067, 0d0000000000000000;
	mul.rn.f64 	%fd21937, %fd2921, %fd19067;
	mov.b32 	%r5287, 0;
$L__BB0_2026:
	shl.b32 	%r4300, %r5287, 6;
	cvt.u64.u32 	%rd1808, %r4300;
	and.b64  	%rd1809, %rd1808, 64;
	add.s64 	%rd1811, %rd1806, %rd1809;
	mul.rn.f64 	%fd19068, %fd21937, %fd21937;
	and.b32  	%r4301, %r5287, 1;
	setp.eq.b32 	%p1799, %r4301, 1;
	selp.f64 	%fd19069, 0dBDA8FF8320FD8164, 0d3DE5DB65F9785EBA, %p1799;
	ld.global.nc.v2.f64 	{%fd19070, %fd19071}, [%rd1811];
	fma.rn.f64 	%fd19072, %fd19069, %fd19068, %fd19070;
	fma.rn.f64 	%fd19073, %fd19072, %fd19068, %fd19071;
	ld.global.nc.v2.f64 	{%fd19074, %fd19075}, [%rd1811+16];
	fma.rn.f64 	%fd19076, %fd19073, %fd19068, %fd19074;
	fma.rn.f64 	%fd19077, %fd19076, %fd19068, %fd19075;
	ld.global.nc.v2.f64 	{%fd19078, %fd19079}, [%rd1811+32];
	fma.rn.f64 	%fd19080, %fd19077, %fd19068, %fd19078;
	fma.rn.f64 	%fd19081, %fd19080, %fd19068, %fd19079;
	fma.rn.f64 	%fd19082, %fd19081, %fd21937, %fd21937;
	fma.rn.f64 	%fd19083, %fd19081, %fd19068, 0d3FF0000000000000;
	selp.f64 	%fd19084, %fd19083, %fd19082, %p1799;
	and.b32  	%r4302, %r5287, 2;
	setp.eq.s32 	%p1800, %r4302, 0;
	mov.f64 	%fd19085, 0d0000000000000000;
	sub.f64 	%fd19086, %fd19085, %fd19084;
	selp.f64 	%fd19087, %fd19084, %fd19086, %p1800;
	add.f64 	%fd2933, %fd2920, %fd19087;
	ld.global.f64 	%fd19088, [%rd2+5400];
	ld.global.f64 	%fd19089, [%rd2+5408];
	ld.global.f64 	%fd19090, [%rd2+5416];
	sub.f64 	%fd19091, %fd19088, %fd1;
	sub.f64 	%fd19092, %fd19089, %fd2;
	sub.f64 	%fd19093, %fd19090, %fd3;
	mul.f64 	%fd19094, %fd19092, %fd19092;
	fma.rn.f64 	%fd19095, %fd19091, %fd19091, %fd19094;
	fma.rn.f64 	%fd19096, %fd19093, %fd19093, %fd19095;
	sqrt.rn.f64 	%fd19097, %fd19096;
	sub.f64 	%fd19098, %fd19088, %fd4;
	sub.f64 	%fd19099, %fd19089, %fd5;
	sub.f64 	%fd19100, %fd19090, %fd6;
	mul.f64 	%fd19101, %fd19099, %fd19099;
	fma.rn.f64 	%fd19102, %fd19098, %fd19098, %fd19101;
	fma.rn.f64 	%fd19103, %fd19100, %fd19100, %fd19102;
	sqrt.rn.f64 	%fd19104, %fd19103;
	add.f64 	%fd19105, %fd19097, %fd19104;
	mul.f64 	%fd2934, %fd19105, 0d40C88B2F704A9409;
	abs.f64 	%fd2935, %fd2934;
	setp.eq.f64 	%p1801, %fd2935, 0d7FF0000000000000;
	@%p1801 bra 	$L__BB0_2030;
	mul.f64 	%fd19106, %fd2934, 0d3FE45F306DC9C883;
	cvt.rni.s32.f64 	%r5288, %fd19106;
	cvt.rn.f64.s32 	%fd19107, %r5288;
	fma.rn.f64 	%fd19108, %fd19107, 0dBFF921FB54442D18, %fd2934;
	fma.rn.f64 	%fd19109, %fd19107, 0dBC91A62633145C00, %fd19108;
	fma.rn.f64 	%fd21939, %fd19107, 0dB97B839A252049C0, %fd19109;
	setp.ltu.f64 	%p1802, %fd2935, 0d41E0000000000000;
	@%p1802 bra 	$L__BB0_2029;
	{ // callseq 450, 0
	.param .b64 param0;
	st.param.f64 	[param0], %fd2934;
	.param .align 16 .b8 retval0[16];
	call.uni (retval0), 
	__internal_trig_reduction_slowpathd, 
	(
	param0
	);
	ld.param.f64 	%fd21939, [retval0];
	ld.param.b32 	%r5288, [retval0+8];
	} // callseq 450
$L__BB0_2029:
	add.s32 	%r5289, %r5288, 1;
	bra.uni 	$L__BB0_2031;
$L__BB0_2030:
	mov.f64 	%fd19111, 0d0000000000000000;
	mul.rn.f64 	%fd21939, %fd2934, %fd19111;
	mov.b32 	%r5289, 1;
$L__BB0_2031:
	setp.eq.f64 	%p1803, %fd2935, 0d7FF0000000000000;
	shl.b32 	%r4305, %r5289, 6;
	cvt.u64.u32 	%rd1812, %r4305;
	and.b64  	%rd1813, %rd1812, 64;
	mov.u64 	%rd1814, __cudart_sin_cos_coeffs;
	add.s64 	%rd1815, %rd1814, %rd1813;
	mul.rn.f64 	%fd19112, %fd21939, %fd21939;
	and.b32  	%r4306, %r5289, 1;
	setp.eq.b32 	%p1804, %r4306, 1;
	selp.f64 	%fd19113, 0dBDA8FF8320FD8164, 0d3DE5DB65F9785EBA, %p1804;
	ld.global.nc.v2.f64 	{%fd19114, %fd19115}, [%rd1815];
	fma.rn.f64 	%fd19116, %fd19113, %fd19112, %fd19114;
	fma.rn.f64 	%fd19117, %fd19116, %fd19112, %fd19115;
	ld.global.nc.v2.f64 	{%fd19118, %fd19119}, [%rd1815+16];
	fma.rn.f64 	%fd19120, %fd19117, %fd19112, %fd19118;
	fma.rn.f64 	%fd19121, %fd19120, %fd19112, %fd19119;
	ld.global.nc.v2.f64 	{%fd19122, %fd19123}, [%rd1815+32];
	fma.rn.f64 	%fd19124, %fd19121, %fd19112, %fd19122;
	fma.rn.f64 	%fd19125, %fd19124, %fd19112, %fd19123;
	fma.rn.f64 	%fd19126, %fd19125, %fd21939, %fd21939;
	fma.rn.f64 	%fd19127, %fd19125, %fd19112, 0d3FF0000000000000;
	selp.f64 	%fd19128, %fd19127, %fd19126, %p1804;
	and.b32  	%r4307, %r5289, 2;
	setp.eq.s32 	%p1805, %r4307, 0;
	mov.f64 	%fd19129, 0d0000000000000000;
	sub.f64 	%fd19130, %fd19129, %fd19128;
	selp.f64 	%fd19131, %fd19128, %fd19130, %p1805;
	add.f64 	%fd2941, %fd2928, %fd19131;
	@%p1803 bra 	$L__BB0_2034;
	mul.f64 	%fd19132, %fd2934, 0d3FE45F306DC9C883;
	cvt.rni.s32.f64 	%r5290, %fd19132;
	cvt.rn.f64.s32 	%fd19133, %r5290;
	fma.rn.f64 	%fd19134, %fd19133, 0dBFF921FB54442D18, %fd2934;
	fma.rn.f64 	%fd19135, %fd19133, 0dBC91A62633145C00, %fd19134;
	fma.rn.f64 	%fd21940, %fd19133, 0dB97B839A252049C0, %fd19135;
	setp.ltu.f64 	%p1806, %fd2935, 0d41E0000000000000;
	@%p1806 bra 	$L__BB0_2035;
	{ // callseq 451, 0
	.param .b64 param0;
	st.param.f64 	[param0], %fd2934;
	.param .align 16 .b8 retval0[16];
	call.uni (retval0), 
	__internal_trig_reduction_slowpathd, 
	(
	param0
	);
	ld.param.f64 	%fd21940, [retval0];
	ld.param.b32 	%r5290, [retval0+8];
	} // callseq 451
	bra.uni 	$L__BB0_2035;
$L__BB0_2034:
	mov.f64 	%fd19137, 0d0000000000000000;
	mul.rn.f64 	%fd21940, %fd2934, %fd19137;
	mov.b32 	%r5290, 0;
$L__BB0_2035:
	shl.b32 	%r4310, %r5290, 6;
	cvt.u64.u32 	%rd1816, %r4310;
	and.b64  	%rd1817, %rd1816, 64;
	add.s64 	%rd1819, %rd1814, %rd1817;
	mul.rn.f64 	%fd19138, %fd21940, %fd21940;
	and.b32  	%r4311, %r5290, 1;
	setp.eq.b32 	%p1807, %r4311, 1;
	selp.f64 	%fd19139, 0dBDA8FF8320FD8164, 0d3DE5DB65F9785EBA, %p1807;
	ld.global.nc.v2.f64 	{%fd19140, %fd19141}, [%rd1819];
	fma.rn.f64 	%fd19142, %fd19139, %fd19138, %fd19140;
	fma.rn.f64 	%fd19143, %fd19142, %fd19138, %fd19141;
	ld.global.nc.v2.f64 	{%fd19144, %fd19145}, [%rd1819+16];
	fma.rn.f64 	%fd19146, %fd19143, %fd19138, %fd19144;
	fma.rn.f64 	%fd19147, %fd19146, %fd19138, %fd19145;
	ld.global.nc.v2.f64 	{%fd19148, %fd19149}, [%rd1819+32];
	fma.rn.f64 	%fd19150, %fd19147, %fd19138, %fd19148;
	fma.rn.f64 	%fd19151, %fd19150, %fd19138, %fd19149;
	fma.rn.f64 	%fd19152, %fd19151, %fd21940, %fd21940;
	fma.rn.f64 	%fd19153, %fd19151, %fd19138, 0d3FF0000000000000;
	selp.f64 	%fd19154, %fd19153, %fd19152, %p1807;
	and.b32  	%r4312, %r5290, 2;
	setp.eq.s32 	%p1808, %r4312, 0;
	mov.f64 	%fd19155, 0d0000000000000000;
	sub.f64 	%fd19156, %fd19155, %fd19154;
	selp.f64 	%fd19157, %fd19154, %fd19156, %p1808;
	add.f64 	%fd2946, %fd2933, %fd19157;
	ld.global.f64 	%fd19158, [%rd2+5424];
	ld.global.f64 	%fd19159, [%rd2+5432];
	ld.global.f64 	%fd19160, [%rd2+5440];
	sub.f64 	%fd19161, %fd19158, %fd1;
	sub.f64 	%fd19162, %fd19159, %fd2;
	sub.f64 	%fd19163, %fd19160, %fd3;
	mul.f64 	%fd19164, %fd19162, %fd19162;
	fma.rn.f64 	%fd19165, %fd19161, %fd19161, %fd19164;
	fma.rn.f64 	%fd19166, %fd19163, %fd19163, %fd19165;
	sqrt.rn.f64 	%fd19167, %fd19166;
	sub.f64 	%fd19168, %fd19158, %fd4;
	sub.f64 	%fd19169, %fd19159, %fd5;
	sub.f64 	%fd19170, %fd19160, %fd6;
	mul.f64 	%fd19171, %fd19169, %fd19169;
	fma.rn.f64 	%fd19172, %fd19168, %fd19168, %fd19171;
	fma.rn.f64 	%fd19173, %fd19170, %fd19170, %fd19172;
	sqrt.rn.f64 	%fd19174, %fd19173;
	add.f64 	%fd19175, %fd19167, %fd19174;
	mul.f64 	%fd2947, %fd19175, 0d40C88B2F704A9409;
	abs.f64 	%fd2948, %fd2947;
	setp.eq.f64 	%p1809, %fd2948, 0d7FF0000000000000;
	@%p1809 bra 	$L__BB0_2039;
	mul.f64 	%fd19176, %fd2947, 0d3FE45F306DC9C883;
	cvt.rni.s32.f64 	%r5291, %fd19176;
	cvt.rn.f64.s32 	%fd19177, %r5291;
	fma.rn.f64 	%fd19178, %fd19177, 0dBFF921FB54442D18, %fd2947;
	fma.rn.f64 	%fd19179, %fd19177, 0dBC91A62633145C00, %fd19178;
	fma.rn.f64 	%fd21942, %fd19177, 0dB97B839A252049C0, %fd19179;
	setp.ltu.f64 	%p1810, %fd2948, 0d41E0000000000000;
	@%p1810 bra 	$L__BB0_2038;
	{ // callseq 452, 0
	.param .b64 param0;
	st.param.f64 	[param0], %fd2947;
	.param .align 16 .b8 retval0[16];
	call.uni (retval0), 
	__internal_trig_reduction_slowpathd, 
	(
	param0
	);
	ld.param.f64 	%fd21942, [retval0];
	ld.param.b32 	%r5291, [retval0+8];
	} // callseq 452
$L__BB0_2038:
	add.s32 	%r5292, %r5291, 1;
	bra.uni 	$L__BB0_2040;
$L__BB0_2039:
	mov.f64 	%fd19181, 0d0000000000000000;
	mul.rn.f64 	%fd21942, %fd2947, %fd19181;
	mov.b32 	%r5292, 1;
$L__BB0_2040:
	setp.eq.f64 	%p1811, %fd2948, 0d7FF0000000000000;
	shl.b32 	%r4315, %r5292, 6;
	cvt.u64.u32 	%rd1820, %r4315;
	and.b64  	%rd1821, %rd1820, 64;
	mov.u64 	%rd1822, __cudart_sin_cos_coeffs;
	add.s64 	%rd1823, %rd1822, %rd1821;
	mul.rn.f64 	%fd19182, %fd21942, %fd21942;
	and.b32  	%r4316, %r5292, 1;
	setp.eq.b32 	%p1812, %r4316, 1;
	selp.f64 	%fd19183, 0dBDA8FF8320FD8164, 0d3DE5DB65F9785EBA, %p1812;
	ld.global.nc.v2.f64 	{%fd19184, %fd19185}, [%rd1823];
	fma.rn.f64 	%fd19186, %fd19183, %fd19182, %fd19184;
	fma.rn.f64 	%fd19187, %fd19186, %fd19182, %fd19185;
	ld.global.nc.v2.f64 	{%fd19188, %fd19189}, [%rd1823+16];
	fma.rn.f64 	%fd19190, %fd19187, %fd19182, %fd19188;
	fma.rn.f64 	%fd19191, %fd19190, %fd19182, %fd19189;
	ld.global.nc.v2.f64 	{%fd19192, %fd19193}, [%rd1823+32];
	fma.rn.f64 	%fd19194, %fd19191, %fd19182, %fd19192;
	fma.rn.f64 	%fd19195, %fd19194, %fd19182, %fd19193;
	fma.rn.f64 	%fd19196, %fd19195, %fd21942, %fd21942;
	fma.rn.f64 	%fd19197, %fd19195, %fd19182, 0d3FF0000000000000;
	selp.f64 	%fd19198, %fd19197, %fd19196, %p1812;
	and.b32  	%r4317, %r5292, 2;
	setp.eq.s32 	%p1813, %r4317, 0;
	mov.f64 	%fd19199, 0d0000000000000000;
	sub.f64 	%fd19200, %fd19199, %fd19198;
	selp.f64 	%fd19201, %fd19198, %fd19200, %p1813;
	add.f64 	%fd2954, %fd2941, %fd19201;
	@%p1811 bra 	$L__BB0_2043;
	mul.f64 	%fd19202, %fd2947, 0d3FE45F306DC9C883;
	cvt.rni.s32.f64 	%r5293, %fd19202;
	cvt.rn.f64.s32 	%fd19203, %r5293;
	fma.rn.f64 	%fd19204, %fd19203, 0dBFF921FB54442D18, %fd2947;
	fma.rn.f64 	%fd19205, %fd19203, 0dBC91A62633145C00, %fd19204;
	fma.rn.f64 	%fd21943, %fd19203, 0dB97B839A252049C0, %fd19205;
	setp.ltu.f64 	%p1814, %fd2948, 0d41E0000000000000;
	@%p1814 bra 	$L__BB0_2044;
	{ // callseq 453, 0
	.param .b64 param0;
	st.param.f64 	[param0], %fd2947;
	.param .align 16 .b8 retval0[16];
	call.uni (retval0), 
	__internal_trig_reduction_slowpathd, 
	(
	param0
	);
	ld.param.f64 	%fd21943, [retval0];
	ld.param.b32 	%r5293, [retval0+8];
	} // callseq 453
	bra.uni 	$L__BB0_2044;
$L__BB0_2043:
	mov.f64 	%fd19207, 0d0000000000000000;
	mul.rn.f64 	%fd21943, %fd2947, %fd19207;
	mov.b32 	%r5293, 0;
$L__BB0_2044:
	shl.b32 	%r4320, %r5293, 6;
	cvt.u64.u32 	%rd1824, %r4320;
	and.b64  	%rd1825, %rd1824, 64;
	add.s64 	%rd1827, %rd1822, %rd1825;
	mul.rn.f64 	%fd19208, %fd21943, %fd21943;
	and.b32  	%r4321, %r5293, 1;
	setp.eq.b32 	%p1815, %r4321, 1;
	selp.f64 	%fd19209, 0dBDA8FF8320FD8164, 0d3DE5DB65F9785EBA, %p1815;
	ld.global.nc.v2.f64 	{%fd19210, %fd19211}, [%rd1827];
	fma.rn.f64 	%fd19212, %fd19209, %fd19208, %fd19210;
	fma.rn.f64 	%fd19213, %fd19212, %fd19208, %fd19211;
	ld.global.nc.v2.f64 	{%fd19214, %fd19215}, [%rd1827+16];
	fma.rn.f64 	%fd19216, %fd19213, %fd19208, %fd19214;
	fma.rn.f64 	%fd19217, %fd19216, %fd19208, %fd19215;
	ld.global.nc.v2.f64 	{%fd19218, %fd19219}, [%rd1827+32];
	fma.rn.f64 	%fd19220, %fd19217, %fd19208, %fd19218;
	fma.rn.f64 	%fd19221, %fd19220, %fd19208, %fd19219;
	fma.rn.f64 	%fd19222, %fd19221, %fd21943, %fd21943;
	fma.rn.f64 	%fd19223, %fd19221, %fd19208, 0d3FF0000000000000;
	selp.f64 	%fd19224, %fd19223, %fd19222, %p1815;
	and.b32  	%r4322, %r5293, 2;
	setp.eq.s32 	%p1816, %r4322, 0;
	mov.f64 	%fd19225, 0d0000000000000000;
	sub.f64 	%fd19226, %fd19225, %fd19224;
	selp.f64 	%fd19227, %fd19224, %fd19226, %p1816;
	add.f64 	%fd2959, %fd2946, %fd19227;
	ld.global.f64 	%fd19228, [%rd2+5448];
	ld.global.f64 	%fd19229, [%rd2+5456];
	ld.global.f64 	%fd19230, [%rd2+5464];
	sub.f64 	%fd19231, %fd19228, %fd1;
	sub.f64 	%fd19232, %fd19229, %fd2;
	sub.f64 	%fd19233, %fd19230, %fd3;
	mul.f64 	%fd19234, %fd19232, %fd19232;
	fma.rn.f64 	%fd19235, %fd19231, %fd19231, %fd19234;
	fma.rn.f64 	%fd19236, %fd19233, %fd19233, %fd19235;
	sqrt.rn.f64 	%fd19237, %fd19236;
	sub.f64 	%fd19238, %fd19228, %fd4;
	sub.f64 	%fd19239, %fd19229, %fd5;
	sub.f64 	%fd19240, %fd19230, %fd6;
	mul.f64 	%fd19241, %fd19239, %fd19239;
	fma.rn.f64 	%fd19242, %fd19238, %fd19238, %fd19241;
	fma.rn.f64 	%fd19243, %fd19240, %fd19240, %fd19242;
	sqrt.rn.f64 	%fd19244, %fd19243;
	add.f64 	%fd19245, %fd19237, %fd19244;
	mul.f64 	%fd2960, %fd19245, 0d40C88B2F704A9409;
	abs.f64 	%fd2961, %fd2960;
	setp.eq.f64 	%p1817, %fd2961, 0d7FF0000000000000;
	@%p1817 bra 	$L__BB0_2048;
	mul.f64 	%fd19246, %fd2960, 0d3FE45F306DC9C883;
	cvt.rni.s32.f64 	%r5294, %fd19246;
	cvt.rn.f64.s32 	%fd19247, %r5294;
	fma.rn.f64 	%fd19248, %fd19247, 0dBFF921FB54442D18, %fd2960;
	fma.rn.f64 	%fd19249, %fd19247, 0dBC91A62633145C00, %fd19248;
	fma.rn.f64 	%fd21945, %fd19247, 0dB97B839A252049C0, %fd19249;
	setp.ltu.f64 	%p1818, %fd2961, 0d41E0000000000000;
	@%p1818 bra 	$L__BB0_2047;
	{ // callseq 454, 0
	.param .b64 param0;
	st.param.f64 	[param0], %fd2960;
	.param .align 16 .b8 retval0[16];
	call.uni (retval0), 
	__internal_trig_reduction_slowpathd, 
	(
	param0
	);
	ld.param.f64 	%fd21945, [retval0];
	ld.param.b32 	%r5294, [retval0+8];
	} // callseq 454
$L__BB0_2047:
	add.s32 	%r5295, %r5294, 1;
	bra.uni 	$L__BB0_2049;
$L__BB0_2048:
	mov.f64 	%fd19251, 0d0000000000000000;
	mul.rn.f64 	%fd21945, %fd2960, %fd19251;
	mov.b32 	%r5295, 1;
$L__BB0_2049:
	setp.eq.f64 	%p1819, %fd2961, 0d7FF0000000000000;
	shl.b32 	%r4325, %r5295, 6;
	cvt.u64.u32 	%rd1828, %r4325;
	and.b64  	%rd1829, %rd1828, 64;
	mov.u64 	%rd1830, __cudart_sin_cos_coeffs;
	add.s64 	%rd1831, %rd1830, %rd1829;
	mul.rn.f64 	%fd19252, %fd21945, %fd21945;
	and.b32  	%r4326, %r5295, 1;
	setp.eq.b32 	%p1820, %r4326, 1;
	selp.f64 	%fd19253, 0dBDA8FF8320FD8164, 0d3DE5DB65F9785EBA, %p1820;
	ld.global.nc.v2.f64 	{%fd19254, %fd19255}, [%rd1831];
	fma.rn.f64 	%fd19256, %fd19253, %fd19252, %fd19254;
	fma.rn.f64 	%fd19257, %fd19256, %fd19252, %fd19255;
	ld.global.nc.v2.f64 	{%fd19258, %fd19259}, [%rd1831+16];
	fma.rn.f64 	%fd19260, %fd19257, %fd19252, %fd19258;
	fma.rn.f64 	%fd19261, %fd19260, %fd19252, %fd19259;
	ld.global.nc.v2.f64 	{%fd19262, %fd19263}, [%rd1831+32];
	fma.rn.f64 	%fd19264, %fd19261, %fd19252, %fd19262;
	fma.rn.f64 	%fd19265, %fd19264, %fd19252, %fd19263;
	fma.rn.f64 	%fd19266, %fd19265, %fd21945, %fd21945;
	fma.rn.f64 	%fd19267, %fd19265, %fd19252, 0d3FF0000000000000;
	selp.f64 	%fd19268, %fd19267, %fd19266, %p1820;
	and.b32  	%r4327, %r5295, 2;
	setp.eq.s32 	%p1821, %r4327, 0;
	mov.f64 	%fd19269, 0d0000000000000000;
	sub.f64 	%fd19270, %fd19269, %fd19268;
	selp.f64 	%fd19271, %fd19268, %fd19270, %p1821;
	add.f64 	%fd2967, %fd2954, %fd19271;
	@%p1819 bra 	$L__BB0_2052;
	mul.f64 	%fd19272, %fd2960, 0d3FE45F306DC9C883;
	cvt.rni.s32.f64 	%r5296, %fd19272;
	cvt.rn.f64.s32 	%fd19273, %r5296;
	fma.rn.f64 	%fd19274, %fd19273, 0dBFF921FB54442D18, %fd2960;
	fma.rn.f64 	%fd19275, %fd19273, 0dBC91A62633145C00, %fd19274;
	fma.rn.f64 	%fd21946, %fd19273, 0dB97B839A252049C0, %fd19275;
	setp.ltu.f64 	%p1822, %fd2961, 0d41E0000000000000;
	@%p1822 bra 	$L__BB0_2053;
	{ // callseq 455, 0
	.param .b64 param0;
	st.param.f64 	[param0], %fd2960;
	.param .align 16 .b8 retval0[16];
	call.uni (retval0), 
	__internal_trig_reduction_slowpathd, 
	(
	param0
	);
	ld.param.f64 	%fd21946, [retval0];
	ld.param.b32 	%r5296, [retval0+8];
	} // callseq 455
	bra.uni 	$L__BB0_2053;
$L__BB0_2052:
	mov.f64 	%fd19277, 0d0000000000000000;
	mul.rn.f64 	%fd21946, %fd2960, %fd19277;
	mov.b32 	%r5296, 0;
$L__BB0_2053:
	shl.b32 	%r4330, %r5296, 6;
	cvt.u64.u32 	%rd1832, %r4330;
	and.b64  	%rd1833, %rd1832, 64;
	add.s64 	%rd1835, %rd1830, %rd1833;
	mul.rn.f64 	%fd19278, %fd21946, %fd21946;
	and.b32  	%r4331, %r5296, 1;
	setp.eq.b32 	%p1823, %r4331, 1;
	selp.f64 	%fd19279, 0dBDA8FF8320FD8164, 0d3DE5DB65F9785EBA, %p1823;
	ld.global.nc.v2.f64 	{%fd19280, %fd19281}, [%rd1835];
	fma.rn.f64 	%fd19282, %fd19279, %fd19278, %fd19280;
	fma.rn.f64 	%fd19283, %fd19282, %fd19278, %fd19281;
	ld.global.nc.v2.f64 	{%fd19284, %fd19285}, [%rd1835+16];
	fma.rn.f64 	%fd19286, %fd19283, %fd19278, %fd19284;
	fma.rn.f64 	%fd19287, %fd19286, %fd19278, %fd19285;
	ld.global.nc.v2.f64 	{%fd19288, %fd19289}, [%rd1835+32];
	fma.rn.f64 	%fd19290, %fd19287, %fd19278, %fd19288;
	fma.rn.f64 	%fd19291, %fd19290, %fd19278, %fd19289;
	fma.rn.f64 	%fd19292, %fd19291, %fd21946, %fd21946;
	fma.rn.f64 	%fd19293, %fd19291, %fd19278, 0d3FF0000000000000;
	selp.f64 	%fd19294, %fd19293, %fd19292, %p1823;
	and.b32  	%r4332, %r5296, 2;
	setp.eq.s32 	%p1824, %r4332, 0;
	mov.f64 	%fd19295, 0d0000000000000000;
	sub.f64 	%fd19296, %fd19295, %fd19294;
	selp.f64 	%fd19297, %fd19294, %fd19296, %p1824;
	add.f64 	%fd2972, %fd2959, %fd19297;
	ld.global.f64 	%fd19298, [%rd2+5472];
	ld.global.f64 	%fd19299, [%rd2+5480];
	ld.global.f64 	%fd19300, [%rd2+5488];
	sub.f64 	%fd19301, %fd19298, %fd1;
	sub.f64 	%fd19302, %fd19299, %fd2;
	sub.f64 	%fd19303, %fd19300, %fd3;
	mul.f64 	%fd19304, %fd19302, %fd19302;
	fma.rn.f64 	%fd19305, %fd19301, %fd19301, %fd19304;
	fma.rn.f64 	%fd19306, %fd19303, %fd19303, %fd19305;
	sqrt.rn.f64 	%fd19307, %fd19306;
	sub.f64 	%fd19308, %fd19298, %fd4;
	sub.f64 	%fd19309, %fd19299, %fd5;
	sub.f64 	%fd19310, %fd19300, %fd6;
	mul.f64 	%fd19311, %fd19309, %fd19309;
	fma.rn.f64 	%fd19312, %fd19308, %fd19308, %fd19311;
	fma.rn.f64 	%fd19313, %fd19310, %fd19310, %fd19312;
	sqrt.rn.f64 	%fd19314, %fd19313;
	add.f64 	%fd19315, %fd19307, %fd19314;
	mul.f64 	%fd2973, %fd19315, 0d40C88B2F704A9409;
	abs.f64 	%fd2974, %fd2973;
	setp.eq.f64 	%p1825, %fd2974, 0d7FF0000000000000;
	@%p1825 bra 	$L__BB0_2057;
	mul.f64 	%fd19316, %fd2973, 0d3FE45F306DC9C883;
	cvt.rni.s32.f64 	%r5297, %fd19316;
	cvt.rn.f64.s32 	%fd19317, %r5297;
	fma.rn.f64 	%fd19318, %fd19317, 0dBFF921FB54442D18, %fd2973;
	fma.rn.f64 	%fd19319, %fd19317, 0dBC91A62633145C00, %fd19318;
	fma.rn.f64 	%fd21948, %fd19317, 0dB97B839A252049C0, %fd19319;
	setp.ltu.f64 	%p1826, %fd2974, 0d41E0000000000000;
	@%p1826 bra 	$L__BB0_2056;
	{ // callseq 456, 0
	.param .b64 param0;
	st.param.f64 	[param0], %fd2973;
	.param .align 16 .b8 retval0[16];
	call.uni (retval0), 
	__internal_trig_reduction_slowpathd, 
	(
	param0
	);
	ld.param.f64 	%fd21948, [retval0];
	ld.param.b32 	%r5297, [retval0+8];
	} // callseq 456
$L__BB0_2056:
	add.s32 	%r5298, %r5297, 1;
	bra.uni 	$L__BB0_2058;
$L__BB0_2057:
	mov.f64 	%fd19321, 0d0000000000000000;
	mul.rn.f64 	%fd21948, %fd2973, %fd19321;
	mov.b32 	%r5298, 1;
$L__BB0_2058:
	setp.eq.f64 	%p1827, %fd2974, 0d7FF0000000000000;
	shl.b32 	%r4335, %r5298, 6;
	cvt.u64.u32 	%rd1836, %r4335;
	and.b64  	%rd1837, %rd1836, 64;
	mov.u64 	%rd1838, __cudart_sin_cos_coeffs;
	add.s64 	%rd1839, %rd1838, %rd1837;
	mul.rn.f64 	%fd19322, %fd21948, %fd21948;
	and.b32  	%r4336, %r5298, 1;
	setp.eq.b32 	%p1828, %r4336, 1;
	selp.f64 	%fd19323, 0dBDA8FF8320FD8164, 0d3DE5DB65F9785EBA, %p1828;
	ld.global.nc.v2.f64 	{%fd19324, %fd19325}, [%rd1839];
	fma.rn.f64 	%fd19326, %fd19323, %fd19322, %fd19324;
	fma.rn.f64 	%fd19327, %fd19326, %fd19322, %fd19325;
	ld.global.nc.v2.f64 	{%fd19328, %fd19329}, [%rd1839+16];
	fma.rn.f64 	%fd19330, %fd19327, %fd19322, %fd19328;
	fma.rn.f64 	%fd19331, %fd19330, %fd19322, %fd19329;
	ld.global.nc.v2.f64 	{%fd19332, %fd19333}, [%rd1839+32];
	fma.rn.f64 	%fd19334, %fd19331, %fd19322, %fd19332;
	fma.rn.f64 	%fd19335, %fd19334, %fd19322, %fd19333;
	fma.rn.f64 	%fd19336, %fd19335, %fd21948, %fd21948;
	fma.rn.f64 	%fd19337, %fd19335, %fd19322, 0d3FF0000000000000;
	selp.f64 	%fd19338, %fd19337, %fd19336, %p1828;
	and.b32  	%r4337, %r5298, 2;
	setp.eq.s32 	%p1829, %r4337, 0;
	mov.f64 	%fd19339, 0d0000000000000000;
	sub.f64 	%fd19340, %fd19339, %fd19338;
	selp.f64 	%fd19341, %fd19338, %fd19340, %p1829;
	add.f64 	%fd2980, %fd2967, %fd19341;
	@%p1827 bra 	$L__BB0_2061;
	mul.f64 	%fd19342, %fd2973, 0d3FE45F306DC9C883;
	cvt.rni.s32.f64 	%r5299, %fd19342;
	cvt.rn.f64.s32 	%fd19343, %r5299;
	fma.rn.f64 	%fd19344, %fd19343, 0dBFF921FB54442D18, %fd2973;
	fma.rn.f64 	%fd19345, %fd19343, 0dBC91A62633145C00, %fd19344;
	fma.rn.f64 	%fd21949, %fd19343, 0dB97B839A252049C0, %fd19345;
	setp.ltu.f64 	%p1830, %fd2974, 0d41E0000000000000;
	@%p1830 bra 	$L__BB0_2062;
	{ // callseq 457, 0
	.param .b64 param0;
	st.param.f64 	[param0], %fd2973;
	.param .align 16 .b8 retval0[16];
	call.uni (retval0), 
	__internal_trig_reduction_slowpathd, 
	(
	param0
	);
	ld.param.f64 	%fd21949, [retval0];
	ld.param.b32 	%r5299, [retval0+8];
	} // callseq 457
	bra.uni 	$L__BB0_2062;
$L__BB0_2061:
	mov.f64 	%fd19347, 0d0000000000000000;
	mul.rn.f64 	%fd21949, %fd2973, %fd19347;
	mov.b32 	%r5299, 0;
$L__BB0_2062:
	shl.b32 	%r4340, %r5299, 6;
	cvt.u64.u32 	%rd1840, %r4340;
	and.b64  	%rd1841, %rd1840, 64;
	add.s64 	%rd1843, %rd1838, %rd1841;
	mul.rn.f64 	%fd19348, %fd21949, %fd21949;
	and.b32  	%r4341, %r5299, 1;
	setp.eq.b32 	%p1831, %r4341, 1;
	selp.f64 	%fd19349, 0dBDA8FF8320FD8164, 0d3DE5DB65F9785EBA, %p1831;
	ld.global.nc.v2.f64 	{%fd19350, %fd19351}, [%rd1843];
	fma.rn.f64 	%fd19352, %fd19349, %fd19348, %fd19350;
	fma.rn.f64 	%fd19353, %fd19352, %fd19348, %fd19351;
	ld.global.nc.v2.f64 	{%fd19354, %fd19355}, [%rd1843+16];
	fma.rn.f64 	%fd19356, %fd19353, %fd19348, %fd19354;
	fma.rn.f64 	%fd19357, %fd19356, %fd19348, %fd19355;
	ld.global.nc.v2.f64 	{%fd19358, %fd19359}, [%rd1843+32];
	fma.rn.f64 	%fd19360, %fd19357, %fd19348, %fd19358;
	fma.rn.f64 	%fd19361, %fd19360, %fd19348, %fd19359;
	fma.rn.f64 	%fd19362, %fd19361, %fd21949, %fd21949;
	fma.rn.f64 	%fd19363, %fd19361, %fd19348, 0d3FF0000000000000;
	selp.f64 	%fd19364, %fd19363, %fd19362, %p1831;
	and.b32  	%r4342, %r5299, 2;
	setp.eq.s32 	%p1832, %r4342, 0;
	mov.f64 	%fd19365, 0d0000000000000000;
	sub.f64 	%fd19366, %fd19365, %fd19364;
	selp.f64 	%fd19367, %fd19364, %fd19366, %p1832;
	add.f64 	%fd2985, %fd2972, %fd19367;
	ld.global.f64 	%fd19368, [%rd2+5496];
	ld.global.f64 	%fd19369, [%rd2+5504];
	ld.global.f64 	%fd19370, [%rd2+5512];
	sub.f64 	%fd19371, %fd19368, %fd1;
	sub.f64 	%fd19372, %fd19369, %fd2;
	sub.f64 	%fd19373, %fd19370, %fd3;
	mul.f64 	%fd19374, %fd19372, %fd19372;
	fma.rn.f64 	%fd19375, %fd19371, %fd19371, %fd19374;
	fma.rn.f64 	%fd19376, %fd19373, %fd19373, %fd19375;
	sqrt.rn.f64 	%fd19377, %fd19376;
	sub.f64 	%fd19378, %fd19368, %fd4;
	sub.f64 	%fd19379, %fd19369, %fd5;
	sub.f64 	%fd19380, %fd19370, %fd6;
	mul.f64 	%fd19381, %fd19379, %fd19379;
	fma.rn.f64 	%fd19382, %fd19378, %fd19378, %fd19381;
	fma.rn.f64 	%fd19383, %fd19380, %fd19380, %fd19382;
	sqrt.rn.f64 	%fd19384, %fd19383;
	add.f64 	%fd19385, %fd19377, %fd19384;
	mul.f64 	%fd2986, %fd19385, 0d40C88B2F704A9409;
	abs.f64 	%fd2987, %fd2986;
	setp.eq.f64 	%p1833, %fd2987, 0d7FF0000000000000;
	@%p1833 bra 	$L__BB0_2066;
	mul.f64 	%fd19386, %fd2986, 0d3FE45F306DC9C883;
	cvt.rni.s32.f64 	%r5300, %fd19386;
	cvt.rn.f64.s32 	%fd19387, %r5300;
	fma.rn.f64 	%fd19388, %fd19387, 0dBFF921FB54442D18, %fd2986;
	fma.rn.f64 	%fd19389, %fd19387, 0dBC91A62633145C00, %fd19388;
	fma.rn.f64 	%fd21951, %fd19387, 0dB97B839A252049C0, %fd19389;
	setp.ltu.f64 	%p1834, %fd2987, 0d41E0000000000000;
	@%p1834 bra 	$L__BB0_2065;
	{ // callseq 458, 0
	.param .b64 param0;
	st.param.f64 	[param0], %fd2986;
	.param .align 16 .b8 retval0[16];
	call.uni (retval0), 
	__internal_trig_reduction_slowpathd, 
	(
	param0
	);
	ld.param.f64 	%fd21951, [retval0];
	ld.param.b32 	%r5300, [retval0+8];
	} // callseq 458
$L__BB0_2065:
	add.s32 	%r5301, %r5300, 1;
	bra.uni 	$L__BB0_2067;
$L__BB0_2066:
	mov.f64 	%fd19391, 0d0000000000000000;
	mul.rn.f64 	%fd21951, %fd2986, %fd19391;
	mov.b32 	%r5301, 1;
$L__BB0_2067:
	setp.eq.f64 	%p1835, %fd2987, 0d7FF0000000000000;
	shl.b32 	%r4345, %r5301, 6;
	cvt.u64.u32 	%rd1844, %r4345;
	and.b64  	%rd1845, %rd1844, 64;
	mov.u64 	%rd1846, __cudart_sin_cos_coeffs;
	add.s64 	%rd1847, %rd1846, %rd1845;
	mul.rn.f64 	%fd19392, %fd21951, %fd21951;
	and.b32  	%r4346, %r5301, 1;
	setp.eq.b32 	%p1836, %r4346, 1;
	selp.f64 	%fd19393, 0dBDA8FF8320FD8164, 0d3DE5DB65F9785EBA, %p1836;
	ld.global.nc.v2.f64 	{%fd19394, %fd19395}, [%rd1847];
	fma.rn.f64 	%fd19396, %fd19393, %fd19392, %fd19394;
	fma.rn.f64 	%fd19397, %fd19396, %fd19392, %fd19395;
	ld.global.nc.v2.f64 	{%fd19398, %fd19399}, [%rd1847+16];
	fma.rn.f64 	%fd19400, %fd19397, %fd19392, %fd19398;
	fma.rn.f64 	%fd19401, %fd19400, %fd19392, %fd19399;
	ld.global.nc.v2.f64 	{%fd19402, %fd19403}, [%rd1847+32];
	fma.rn.f64 	%fd19404, %fd19401, %fd19392, %fd19402;
	fma.rn.f64 	%fd19405, %fd19404, %fd19392, %fd19403;
	fma.rn.f64 	%fd19406, %fd19405, %fd21951, %fd21951;
	fma.rn.f64 	%fd19407, %fd19405, %fd19392, 0d3FF0000000000000;
	selp.f64 	%fd19408, %fd19407, %fd19406, %p1836;
	and.b32  	%r4347, %r5301, 2;
	setp.eq.s32 	%p1837, %r4347, 0;
	mov.f64 	%fd19409, 0d0000000000000000;
	sub.f64 	%fd19410, %fd19409, %fd19408;
	selp.f64 	%fd19411, %fd19408, %fd19410, %p1837;
	add.f64 	%fd2993, %fd2980, %fd19411;
	@%p1835 bra 	$L__BB0_2070;
	mul.f64 	%fd19412, %fd2986, 0d3FE45F306DC9C883;
	cvt.rni.s32.f64 	%r5302, %fd19412;
	cvt.rn.f64.s32 	%fd19413, %r5302;
	fma.rn.f64 	%fd19414, %fd19413, 0dBFF921FB54442D18, %fd2986;
	fma.rn.f64 	%fd19415, %fd19413, 0dBC91A62633145C00, %fd19414;
	fma.rn.f64 	%fd21952, %fd19413, 0dB97B839A252049C0, %fd19415;
	setp.ltu.f64 	%p1838, %fd2987, 0d41E0000000000000;
	@%p1838 bra 	$L__BB0_2071;
	{ // callseq 459, 0
	.param .b64 param0;
	st.param.f64 	[param0], %fd2986;
	.param .align 16 .b8 retval0[16];
	call.uni (retval0), 
	__internal_trig_reduction_slowpathd, 
	(
	param0
	);
	ld.param.f64 	%fd21952, [retval0];
	ld.param.b32 	%r5302, [retval0+8];
	} // callseq 459
	bra.uni 	$L__BB0_2071;
$L__BB0_2070:
	mov.f64 	%fd19417, 0d0000000000000000;
	mul.rn.f64 	%fd21952, %fd2986, %fd19417;
	mov.b32 	%r5302, 0;
$L__BB0_2071:
	shl.b32 	%r4350, %r5302, 6;
	cvt.u64.u32 	%rd1848, %r4350;
	and.b64  	%rd1849, %rd1848, 64;
	add.s64 	%rd1851, %rd1846, %rd1849;
	mul.rn.f64 	%fd19418, %fd21952, %fd21952;
	and.b32  	%r4351, %r5302, 1;
	setp.eq.b32 	%p1839, %r4351, 1;
	selp.f64 	%fd19419, 0dBDA8FF8320FD8164, 0d3DE5DB65F9785EBA, %p1839;
	ld.global.nc.v2.f64 	{%fd19420, %fd19421}, [%rd1851];
	fma.rn.f64 	%fd19422, %fd19419, %fd19418, %fd19420;
	fma.rn.f64 	%fd19423, %fd19422, %fd19418, %fd19421;
	ld.global.nc.v2.f64 	{%fd19424, %fd19425}, [%rd1851+16];
	fma.rn.f64 	%fd19426, %fd19423, %fd19418, %fd19424;
	fma.rn.f64 	%fd19427, %fd19426, %fd19418, %fd19425;
	ld.global.nc.v2.f64 	{%fd19428, %fd19429}, [%rd1851+32];
	fma.rn.f64 	%fd19430, %fd19427, %fd19418, %fd19428;
	fma.rn.f64 	%fd19431, %fd19430, %fd19418, %fd19429;
	fma.rn.f64 	%fd19432, %fd19431, %fd21952, %fd21952;
	fma.rn.f64 	%fd19433, %fd19431, %fd19418, 0d3FF0000000000000;
	selp.f64 	%fd19434, %fd19433, %fd19432, %p1839;
	and.b32  	%r4352, %r5302, 2;
	setp.eq.s32 	%p1840, %r4352, 0;
	mov.f64 	%fd19435, 0d0000000000000000;
	sub.f64 	%fd19436, %fd19435, %fd19434;
	selp.f64 	%fd19437, %fd19434, %fd19436, %p1840;
	add.f64 	%fd2998, %fd2985, %fd19437;
	ld.global.f64 	%fd19438, [%rd2+5520];
	ld.global.f64 	%fd19439, [%rd2+5528];
	ld.global.f64 	%fd19440, [%rd2+5536];
	sub.f64 	%fd19441, %fd19438, %fd1;
	sub.f64 	%fd19442, %fd19439, %fd2;
	sub.f64 	%fd19443, %fd19440, %fd3;
	mul.f64 	%fd19444, %fd19442, %fd19442;
	fma.rn.f64 	%fd19445, %fd19441, %fd19441, %fd19444;
	fma.rn.f64 	%fd19446, %fd19443, %fd19443, %fd19445;
	sqrt.rn.f64 	%fd19447, %fd19446;
	sub.f64 	%fd19448, %fd19438, %fd4;
	sub.f64 	%fd19449, %fd19439, %fd5;
	sub.f64 	%fd19450, %fd19440, %fd6;
	mul.f64 	%fd19451, %fd19449, %fd19449;
	fma.rn.f64 	%fd19452, %fd19448, %fd19448, %fd19451;
	fma.rn.f64 	%fd19453, %fd19450, %fd19450, %fd19452;
	sqrt.rn.f64 	%fd19454, %fd19453;
	add.f64 	%fd19455, %fd19447, %fd19454;
	mul.f64 	%fd2999, %fd19455, 0d40C88B2F704A9409;
	abs.f64 	%fd3000, %fd2999;
	setp.eq.f64 	%p1841, %fd3000, 0d7FF0000000000000;
	@%p1841 bra 	$L__BB0_2075;
	mul.f64 	%fd19456, %fd2999, 0d3FE45F306DC9C883;
	cvt.rni.s32.f64 	%r5303, %fd19456;
	cvt.rn.f64.s32 	%fd19457, %r5303;
	fma.rn.f64 	%fd19458, %fd19457, 0dBFF921FB54442D18, %fd2999;
	fma.rn.f64 	%fd19459, %fd19457, 0dBC91A62633145C00, %fd19458;
	fma.rn.f64 	%fd21954, %fd19457, 0dB97B839A252049C0, %fd19459;
	setp.ltu.f64 	%p1842, %fd3000, 0d41E0000000000000;
	@%p1842 bra 	$L__BB0_2074;
	{ // callseq 460, 0
	.param .b64 param0;
	st.param.f64 	[param0], %fd2999;
	.param .align 16 .b8 retval0[16];
	call.uni (retval0), 
	__internal_trig_reduction_slowpathd, 
	(
	param0
	);
	ld.param.f64 	%fd21954, [retval0];
	ld.param.b32 	%r5303, [retval0+8];
	} // callseq 460
$L__BB0_2074:
	add.s32 	%r5304, %r5303, 1;
	bra.uni 	$L__BB0_2076;
$L__BB0_2075:
	mov.f64 	%fd19461, 0d0000000000000000;
	mul.rn.f64 	%fd21954, %fd2999, %fd19461;
	mov.b32 	%r5304, 1;
$L__BB0_2076:
	setp.eq.f64 	%p1843, %fd3000, 0d7FF0000000000000;
	shl.b32 	%r4355, %r5304, 6;
	cvt.u64.u32 	%rd1852, %r4355;
	and.b64  	%rd1853, %rd1852, 64;
	mov.u64 	%rd1854, __cudart_sin_cos_coeffs;
	add.s64 	%rd1855, %rd1854, %rd1853;
	mul.rn.f64 	%fd19462, %fd21954, %fd21954;
	and.b32  	%r4356, %r5304, 1;
	setp.eq.b32 	%p1844, %r4356, 1;
	selp.f64 	%fd19463, 0dBDA8FF8320FD8164, 0d3DE5DB65F9785EBA, %p1844;
	ld.global.nc.v2.f64 	{%fd19464, %fd19465}, [%rd1855];
	fma.rn.f64 	%fd19466, %fd19463, %fd19462, %fd19464;
	fma.rn.f64 	%fd19467, %fd19466, %fd19462, %fd19465;
	ld.global.nc.v2.f64 	{%fd19468, %fd19469}, [%rd1855+16];
	fma.rn.f64 	%fd19470, %fd19467, %fd19462, %fd19468;
	fma.rn.f64 	%fd19471, %fd19470, %fd19462, %fd19469;
	ld.global.nc.v2.f64 	{%fd19472, %fd19473}, [%rd1855+32];
	fma.rn.f64 	%fd19474, %fd19471, %fd19462, %fd19472;
	fma.rn.f64 	%fd19475, %fd19474, %fd19462, %fd19473;
	fma.rn.f64 	%fd19476, %fd19475, %fd21954, %fd21954;
	fma.rn.f64 	%fd19477, %fd19475, %fd19462, 0d3FF0000000000000;
	selp.f64 	%fd19478, %fd19477, %fd19476, %p1844;
	and.b32  	%r4357, %r5304, 2;
	setp.eq.s32 	%p1845, %r4357, 0;
	mov.f64 	%fd19479, 0d0000000000000000;
	sub.f64 	%fd19480, %fd19479, %fd19478;
	selp.f64 	%fd19481, %fd19478, %fd19480, %p1845;
	add.f64 	%fd3006, %fd2993, %fd19481;
	@%p1843 bra 	$L__BB0_2079;
	mul.f64 	%fd19482, %fd2999, 0d3FE45F306DC9C883;
	cvt.rni.s32.f64 	%r5305, %fd19482;
	cvt.rn.f64.s32 	%fd19483, %r5305;
	fma.rn.f64 	%fd19484, %fd19483, 0dBFF921FB54442D18, %fd2999;
	fma.rn.f64 	%fd19485, %fd19483, 0dBC91A62633145C00, %fd19484;
	fma.rn.f64 	%fd21955, %fd19483, 0dB97B839A252049C0, %fd19485;
	setp.ltu.f64 	%p1846, %fd3000, 0d41E0000000000000;
	@%p1846 bra 	$L__BB0_2080;
	{ // callseq 461, 0
	.param .b64 param0;
	st.param.f64 	[param0], %fd2999;
	.param .align 16 .b8 retval0[16];
	call.uni (retval0), 
	__internal_trig_reduction_slowpathd, 
	(
	param0
	);
	ld.param.f64 	%fd21955, [retval0];
	ld.param.b32 	%r5305, [retval0+8];
	} // callseq 461
	bra.uni 	$L__BB0_2080;
$L__BB0_2079:
	mov.f64 	%fd19487, 0d0000000000000000;
	mul.rn.f64 	%fd21955, %fd2999, %fd19487;
	mov.b32 	%r5305, 0;
$L__BB0_2080:
	shl.b32 	%r4360, %r5305, 6;
	cvt.u64.u32 	%rd1856, %r4360;
	and.b64  	%rd1857, %rd1856, 64;
	add.s64 	%rd1859, %rd1854, %rd1857;
	mul.rn.f64 	%fd19488, %fd21955, %fd21955;
	and.b32  	%r4361, %r5305, 1;
	setp.eq.b32 	%p1847, %r4361, 1;
	selp.f64 	%fd19489, 0dBDA8FF8320FD8164, 0d3DE5DB65F9785EBA, %p1847;
	ld.global.nc.v2.f64 	{%fd19490, %fd19491}, [%rd1859];
	fma.rn.f64 	%fd19492, %fd19489, %fd19488, %fd19490;
	fma.rn.f64 	%fd19493, %fd19492, %fd19488, %fd19491;
	ld.global.nc.v2.f64 	{%fd19494, %fd19495}, [%rd1859+16];
	fma.rn.f64 	%fd19496, %fd19493, %fd19488, %fd19494;
	fma.rn.f64 	%fd19497, %fd19496, %fd19488, %fd19495;
	ld.global.nc.v2.f64 	{%fd19498, %fd19499}, [%rd1859+32];
	fma.rn.f64 	%fd19500, %fd19497, %fd19488, %fd19498;
	fma.rn.f64 	%fd19501, %fd19500, %fd19488, %fd19499;
	fma.rn.f64 	%fd19502, %fd19501, %fd21955, %fd21955;
	fma.rn.f64 	%fd19503, %fd19501, %fd19488, 0d3FF0000000000000;
	selp.f64 	%fd19504, %fd19503, %fd19502, %p1847;
	and.b32  	%r4362, %r5305, 2;
	setp.eq.s32 	%p1848, %r4362, 0;
	mov.f64 	%fd19505, 0d0000000000000000;
	sub.f64 	%fd19506, %fd19505, %fd19504;
	selp.f64 	%fd19507, %fd19504, %fd19506, %p1848;
	add.f64 	%fd3011, %fd2998, %fd19507;
	ld.global.f64 	%fd19508, [%rd2+5544];
	ld.global.f64 	%fd19509, [%rd2+5552];
	ld.global.f64 	%fd19510, [%rd2+5560];
	sub.f64 	%fd19511, %fd19508, %fd1;
	sub.f64 	%fd19512, %fd19509, %fd2;
	sub.f64 	%fd19513, %fd19510, %fd3;
	mul.f64 	%fd19514, %fd19512, %fd19512;
	fma.rn.f64 	%fd19515, %fd19511, %fd19511, %fd19514;
	fma.rn.f64 	%fd19516, %fd19513, %fd19513, %fd19515;
	sqrt.rn.f64 	%fd19517, %fd19516;
	sub.f64 	%fd19518, %fd19508, %fd4;
	sub.f64 	%fd19519, %fd19509, %fd5;
	sub.f64 	%fd19520, %fd19510, %fd6;
	mul.f64 	%fd19521, %fd19519, %fd19519;
	fma.rn.f64 	%fd19522, %fd19518, %fd19518, %fd19521;
	fma.rn.f64 	%fd19523, %fd19520, %fd19520, %fd19522;
	sqrt.rn.f64 	%fd19524, %fd19523;
	add.f64 	%fd19525, %fd19517, %fd19524;
	mul.f64 	%fd3012, %fd19525, 0d40C88B2F704A9409;
	abs.f64 	%fd3013, %fd3012;
	setp.eq.f64 	%p1849, %fd3013, 0d7FF0000000000000;
	@%p1849 bra 	$L__BB0_2084;
	mul.f64 	%fd19526, %fd3012, 0d3FE45F306DC9C883;
	cvt.rni.s32.f64 	%r5306, %fd19526;
	cvt.rn.f64.s32 	%fd19527, %r5306;
	fma.rn.f64 	%fd19528, %fd19527, 0dBFF921FB54442D18, %fd3012;
	fma.rn.f64 	%fd19529, %fd19527, 0dBC91A62633145C00, %fd19528;
	fma.rn.f64 	%fd21957, %fd19527, 0dB97B839A252049C0, %fd19529;
	setp.ltu.f64 	%p1850, %fd3013, 0d41E0000000000000;
	@%p1850 bra 	$L__BB0_2083;
	{ // callseq 462, 0
	.param .b64 param0;
	st.param.f64 	[param0], %fd3012;
	.param .align 16 .b8 retval0[16];
	call.uni (retval0), 
	__internal_trig_reduction_slowpathd, 
	(
	param0
	);
	ld.param.f64 	%fd21957, [retval0];
	ld.param.b32 	%r5306, [retval0+8];
	} // callseq 462
$L__BB0_2083:
	add.s32 	%r5307, %r5306, 1;
	bra.uni 	$L__BB0_2085;
$L__BB0_2084:
	mov.f64 	%fd19531, 0d0000000000000000;
	mul.rn.f64 	%fd21957, %fd3012, %fd19531;
	mov.b32 	%r5307, 1;
$L__BB0_2085:
	setp.eq.f64 	%p1851, %fd3013, 0d7FF0000000000000;
	shl.b32 	%r4365, %r5307, 6;
	cvt.u64.u32 	%rd1860, %r4365;
	and.b64  	%rd1861, %rd1860, 64;
	mov.u64 	%rd1862, __cudart_sin_cos_coeffs;
	add.s64 	%rd1863, %rd1862, %rd1861;
	mul.rn.f64 	%fd19532, %fd21957, %fd21957;
	and.b32  	%r4366, %r5307, 1;
	setp.eq.b32 	%p1852, %r4366, 1;
	selp.f64 	%fd19533, 0dBDA8FF8320FD8164, 0d3DE5DB65F9785EBA, %p1852;
	ld.global.nc.v2.f64 	{%fd19534, %fd19535}, [%rd1863];
	fma.rn.f64 	%fd19536, %fd19533, %fd19532, %fd19534;
	fma.rn.f64 	%fd19537, %fd19536, %fd19532, %fd19535;
	ld.global.nc.v2.f64 	{%fd19538, %fd19539}, [%rd1863+16];
	fma.rn.f64 	%fd19540, %fd19537, %fd19532, %fd19538;
	fma.rn.f64 	%fd19541, %fd19540, %fd19532, %fd19539;
	ld.global.nc.v2.f64 	{%fd19542, %fd19543}, [%rd1863+32];
	fma.rn.f64 	%fd19544, %fd19541, %fd19532, %fd19542;
	fma.rn.f64 	%fd19545, %fd19544, %fd19532, %fd19543;
	fma.rn.f64 	%fd19546, %fd19545, %fd21957, %fd21957;
	fma.rn.f64 	%fd19547, %fd19545, %fd19532, 0d3FF0000000000000;
	selp.f64 	%fd19548, %fd19547, %fd19546, %p1852;
	and.b32  	%r4367, %r5307, 2;
	setp.eq.s32 	%p1853, %r4367, 0;
	mov.f64 	%fd19549, 0d0000000000000000;
	sub.f64 	%fd19550, %fd19549, %fd19548;
	selp.f64 	%fd19551, %fd19548, %fd19550, %p1853;
	add.f64 	%fd3019, %fd3006, %fd19551;
	@%p1851 bra 	$L__BB0_2088;
	mul.f64 	%fd19552, %fd3012, 0d3FE45F306DC9C883;
	cvt.rni.s32.f64 	%r5308, %fd19552;
	cvt.rn.f64.s32 	%fd19553, %r5308;
	fma.rn.f64 	%fd19554, %fd19553, 0dBFF921FB54442D18, %fd3012;
	fma.rn.f64 	%fd19555, %fd19553, 0dBC91A62633145C00, %fd19554;
	fma.rn.f64 	%fd21958, %fd19553, 0dB97B839A252049C0, %fd19555;
	setp.ltu.f64 	%p1854, %fd3013, 0d41E0000000000000;
	@%p1854 bra 	$L__BB0_2089;
	{ // callseq 463, 0
	.param .b64 param0;
	st.param.f64 	[param0], %fd3012;
	.param .align 16 .b8 retval0[16];
	call.uni (retval0), 
	__internal_trig_reduction_slowpathd, 
	(
	param0
	);
	ld.param.f64 	%fd21958, [retval0];
	ld.param.b32 	%r5308, [retval0+8];
	} // callseq 463
	bra.uni 	$L__BB0_2089;
$L__BB0_2088:
	mov.f64 	%fd19557, 0d0000000000000000;
	mul.rn.f64 	%fd21958, %fd3012, %fd19557;
	mov.b32 	%r5308, 0;
$L__BB0_2089:
	shl.b32 	%r4370, %r5308, 6;
	cvt.u64.u32 	%rd1864, %r4370;
	and.b64  	%rd1865, %rd1864, 64;
	add.s64 	%rd1867, %rd1862, %rd1865;
	mul.rn.f64 	%fd19558, %fd21958, %fd21958;
	and.b32  	%r4371, %r5308, 1;
	setp.eq.b32 	%p1855, %r4371, 1;
	selp.f64 	%fd19559, 0dBDA8FF8320FD8164, 0d3DE5DB65F9785EBA, %p1855;
	ld.global.nc.v2.f64 	{%fd19560, %fd19561}, [%rd1867];
	fma.rn.f64 	%fd19562, %fd19559, %fd19558, %fd19560;
	fma.rn.f64 	%fd19563, %fd19562, %fd19558, %fd19561;
	ld.global.nc.v2.f64 	{%fd19564, %fd19565}, [%rd1867+16];
	fma.rn.f64 	%fd19566, %fd19563, %fd19558, %fd19564;
	fma.rn.f64 	%fd19567, %fd19566, %fd19558, %fd19565;
	ld.global.nc.v2.f64 	{%fd19568, %fd19569}, [%rd1867+32];
	fma.rn.f64 	%fd19570, %fd19567, %fd19558, %fd19568;
	fma.rn.f64 	%fd19571, %fd19570, %fd19558, %fd19569;
	fma.rn.f64 	%fd19572, %fd19571, %fd21958, %fd21958;
	fma.rn.f64 	%fd19573, %fd19571, %fd19558, 0d3FF0000000000000;
	selp.f64 	%fd19574, %fd19573, %fd19572, %p1855;
	and.b32  	%r4372, %r5308, 2;
	setp.eq.s32 	%p1856, %r4372, 0;
	mov.f64 	%fd19575, 0d0000000000000000;
	sub.f64 	%fd19576, %fd19575, %fd19574;
	selp.f64 	%fd19577, %fd19574, %fd19576, %p1856;
	add.f64 	%fd3024, %fd3011, %fd19577;
	ld.global.f64 	%fd19578, [%rd2+5568];
	ld.global.f64 	%fd19579, [%rd2+5576];
	ld.global.f64 	%fd19580, [%rd2+5584];
	sub.f64 	%fd19581, %fd19578, %fd1;
	sub.f64 	%fd19582, %fd19579, %fd2;
	sub.f64 	%fd19583, %fd19580, %fd3;
	mul.f64 	%fd19584, %fd19582, %fd19582;
	fma.rn.f64 	%fd19585, %fd19581, %fd19581, %fd19584;
	fma.rn.f64 	%fd19586, %fd19583, %fd19583, %fd19585;
	sqrt.rn.f64 	%fd19587, %fd19586;
	sub.f64 	%fd19588, %fd19578, %fd4;
	sub.f64 	%fd19589, %fd19579, %fd5;
	sub.f64 	%fd19590, %fd19580, %fd6;
	mul.f64 	%fd19591, %fd19589, %fd19589;
	fma.rn.f64 	%fd19592, %fd19588, %fd19588, %fd19591;
	fma.rn.f64 	%fd19593, %fd19590, %fd19590, %fd19592;
	sqrt.rn.f64 	%fd19594, %fd19593;
	add.f64 	%fd19595, %fd19587, %fd19594;
	mul.f64 	%fd3025, %fd19595, 0d40C88B2F704A9409;
	abs.f64 	%fd3026, %fd3025;
	setp.eq.f64 	%p1857, %fd3026, 0d7FF0000000000000;
	@%p1857 bra 	$L__BB0_2093;
	mul.f64 	%fd19596, %fd3025, 0d3FE45F306DC9C883;
	cvt.rni.s32.f64 	%r5309, %fd19596;
	cvt.rn.f64.s32 	%fd19597, %r5309;
	fma.rn.f64 	%fd19598, %fd19597, 0dBFF921FB54442D18, %fd3025;
	fma.rn.f64 	%fd19599, %fd19597, 0dBC91A62633145C00, %fd19598;
	fma.rn.f64 	%fd21960, %fd19597, 0dB97B839A252049C0, %fd19599;
	setp.ltu.f64 	%p1858, %fd3026, 0d41E0000000000000;
	@%p1858 bra 	$L__BB0_2092;
	{ // callseq 464, 0
	.param .b64 param0;
	st.param.f64 	[param0], %fd3025;
	.param .align 16 .b8 retval0[16];
	call.uni (retval0), 
	__internal_trig_reduction_slowpathd, 
	(
	param0
	);
	ld.param.f64 	%fd21960, [retval0];
	ld.param.b32 	%r5309, [retval0+8];
	} // callseq 464
$L__BB0_2092:
	add.s32 	%r5310, %r5309, 1;
	bra.uni 	$L__BB0_2094;
$L__BB0_2093:
	mov.f64 	%fd19601, 0d0000000000000000;
	mul.rn.f64 	%fd21960, %fd3025, %fd19601;
	mov.b32 	%r5310, 1;
$L__BB0_2094:
	setp.eq.f64 	%p1859, %fd3026, 0d7FF0000000000000;
	shl.b32 	%r4375, %r5310, 6;
	cvt.u64.u32 	%rd1868, %r4375;
	and.b64  	%rd1869, %rd1868, 64;
	mov.u64 	%rd1870, __cudart_sin_cos_coeffs;
	add.s64 	%rd1871, %rd1870, %rd1869;
	mul.rn.f64 	%fd19602, %fd21960, %fd21960;
	and.b32  	%r4376, %r5310, 1;
	setp.eq.b32 	%p1860, %r4376, 1;
	selp.f64 	%fd19603, 0dBDA8FF8320FD8164, 0d3DE5DB65F9785EBA, %p1860;
	ld.global.nc.v2.f64 	{%fd19604, %fd19605}, [%rd1871];
	fma.rn.f64 	%fd19606, %fd19603, %fd19602, %fd19604;
	fma.rn.f64 	%fd19607, %fd19606, %fd19602, %fd19605;
	ld.global.nc.v2.f64 	{%fd19608, %fd19609}, [%rd1871+16];
	fma.rn.f64 	%fd19610, %fd19607, %fd19602, %fd19608;
	fma.rn.f64 	%fd19611, %fd19610, %fd19602, %fd19609;
	ld.global.nc.v2.f64 	{%fd19612, %fd19613}, [%rd1871+32];
	fma.rn.f64 	%fd19614, %fd19611, %fd19602, %fd19612;
	fma.rn.f64 	%fd19615, %fd19614, %fd19602, %fd19613;
	fma.rn.f64 	%fd19616, %fd19615, %fd21960, %fd21960;
	fma.rn.f64 	%fd19617, %fd19615, %fd19602, 0d3FF0000000000000;
	selp.f64 	%fd19618, %fd19617, %fd19616, %p1860;
	and.b32  	%r4377, %r5310, 2;
	setp.eq.s32 	%p1861, %r4377, 0;
	mov.f64 	%fd19619, 0d0000000000000000;
	sub.f64 	%fd19620, %fd19619, %fd19618;
	selp.f64 	%fd19621, %fd19618, %fd19620, %p1861;
	add.f64 	%fd3032, %fd3019, %fd19621;
	@%p1859 bra 	$L__BB0_2097;
	mul.f64 	%fd19622, %fd3025, 0d3FE45F306DC9C883;
	cvt.rni.s32.f64 	%r5311, %fd19622;
	cvt.rn.f64.s32 	%fd19623, %r5311;
	fma.rn.f64 	%fd19624, %fd19623, 0dBFF921FB54442D18, %fd3025;
	fma.rn.f64 	%fd19625, %fd19623, 0dBC91A62633145C00, %fd19624;
	fma.rn.f64 	%fd21961, %fd19623, 0dB97B839A252049C0, %fd19625;
	setp.ltu.f64 	%p1862, %fd3026, 0d41E0000000000000;
	@%p1862 bra 	$L__BB0_2098;
	{ // callseq 465, 0
	.param .b64 param0;
	st.param.f64 	[param0], %fd3025;
	.param .align 16 .b8 retval0[16];
	call.uni (retval0), 
	__internal_trig_reduction_slowpathd, 
	(
	param0
	);
	ld.param.f64 	%fd21961, [retval0];
	ld.param.b32 	%r5311, [retval0+8];
	} // callseq 465
	bra.uni 	$L__BB0_2098;
$L__BB0_2097:
	mov.f64 	%fd19627, 0d0000000000000000;
	mul.rn.f64 	%fd21961, %fd3025, %fd19627;
	mov.b32 	%r5311, 0;
$L__BB0_2098:
	shl.b32 	%r4380, %r5311, 6;
	cvt.u64.u32 	%rd1872, %r4380;
	and.b64  	%rd1873, %rd1872, 64;
	add.s64 	%rd1875, %rd1870, %rd1873;
	mul.rn.f64 	%fd19628, %fd21961, %fd21961;
	and.b32  	%r4381, %r5311, 1;
	setp.eq.b32 	%p1863, %r4381, 1;
	selp.f64 	%fd19629, 0dBDA8FF8320FD8164, 0d3DE5DB65F9785EBA, %p1863;
	ld.global.nc.v2.f64 	{%fd19630, %fd19631}, [%rd1875];
	fma.rn.f64 	%fd19632, %fd19629, %fd19628, %fd19630;
	fma.rn.f64 	%fd19633, %fd19632, %fd19628, %fd19631;
	ld.global.nc.v2.f64 	{%fd19634, %fd19635}, [%rd1875+16];
	fma.rn.f64 	%fd19636, %fd19633, %fd19628, %fd19634;
	fma.rn.f64 	%fd19637, %fd19636, %fd19628, %fd19635;
	ld.global.nc.v2.f64 	{%fd19638, %fd19639}, [%rd1875+32];
	fma.rn.f64 	%fd19640, %fd19637, %fd19628, %fd19638;
	fma.rn.f64 	%fd19641, %fd19640, %fd19628, %fd19639;
	fma.rn.f64 	%fd19642, %fd19641, %fd21961, %fd21961;
	fma.rn.f64 	%fd19643, %fd19641, %fd19628, 0d3FF0000000000000;
	selp.f64 	%fd19644, %fd19643, %fd19642, %p1863;
	and.b32  	%r4382, %r5311, 2;
	setp.eq.s32 	%p1864, %r4382, 0;
	mov.f64 	%fd19645, 0d0000000000000000;
	sub.f64 	%fd19646, %fd19645, %fd19644;
	selp.f64 	%fd19647, %fd19644, %fd19646, %p1864;
	add.f64 	%fd3037, %fd3024, %fd19647;
	ld.global.f64 	%fd19648, [%rd2+5592];
	ld.global.f64 	%fd19649, [%rd2+5600];
	ld.global.f64 	%fd19650, [%rd2+5608];
	sub.f64 	%fd19651, %fd19648, %fd1;
	sub.f64 	%fd19652, %fd19649, %fd2;
	sub.f64 	%fd19653, %fd19650, %fd3;
	mul.f64 	%fd19654, %fd19652, %fd19652;
	fma.rn.f64 	%fd19655, %fd19651, %fd19651, %fd19654;
	fma.rn.f64 	%fd19656, %fd19653, %fd19653, %fd19655;
	sqrt.rn.f64 	%fd19657, %fd19656;
	sub.f64 	%fd19658, %fd19648, %fd4;
	sub.f64 	%fd19659, %fd19649, %fd5;
	sub.f64 	%fd19660, %fd19650, %fd6;
	mul.f64 	%fd19661, %fd19659, %fd19659;
	fma.rn.f64 	%fd19662, %fd19658, %fd19658, %fd19661;
	fma.rn.f64 	%fd19663, %fd19660, %fd19660, %fd19662;
	sqrt.rn.f64 	%fd19664, %fd19663;
	add.f64 	%fd19665, %fd19657, %fd19664;
	mul.f64 	%fd3038, %fd19665, 0d40C88B2F704A9409;
	abs.f64 	%fd3039, %fd3038;
	setp.eq.f64 	%p1865, %fd3039, 0d7FF0000000000000;
	@%p1865 bra 	$L__BB0_2102;
	mul.f64 	%fd19666, %fd3038, 0d3FE45F306DC9C883;
	cvt.rni.s32.f64 	%r5312, %fd19666;
	cvt.rn.f64.s32 	%fd19667, %r5312;
	fma.rn.f64 	%fd19668, %fd19667, 0dBFF921FB54442D18, %fd3038;
	fma.rn.f64 	%fd19669, %fd19667, 0dBC91A62633145C00, %fd19668;
	fma.rn.f64 	%fd21963, %fd19667, 0dB97B839A252049C0, %fd19669;
	setp.ltu.f64 	%p1866, %fd3039, 0d41E0000000000000;
	@%p1866 bra 	$L__BB0_2101;
	{ // callseq 466, 0
	.param .b64 param0;
	st.param.f64 	[param0], %fd3038;
	.param .align 16 .b8 retval0[16];
	call.uni (retval0), 
	__internal_trig_reduction_slowpathd, 
	(
	param0
	);
	ld.param.f64 	%fd21963, [retval0];
	ld.param.b32 	%r5312, [retval0+8];
	} // callseq 466
$L__BB0_2101:
	add.s32 	%r5313, %r5312, 1;
	bra.uni 	$L__BB0_2103;
$L__BB0_2102:
	mov.f64 	%fd19671, 0d0000000000000000;
	mul.rn.f64 	%fd21963, %fd3038, %fd19671;
	mov.b32 	%r5313, 1;
$L__BB0_2103:
	setp.eq.f64 	%p1867, %fd3039, 0d7FF0000000000000;
	shl.b32 	%r4385, %r5313, 6;
	cvt.u64.u32 	%rd1876, %r4385;
	and.b64  	%rd1877, %rd1876, 64;
	mov.u64 	%rd1878, __cudart_sin_cos_coeffs;
	add.s64 	%rd1879, %rd1878, %rd1877;
	mul.rn.f64 	%fd19672, %fd21963, %fd21963;
	and.b32  	%r4386, %r5313, 1;
	setp.eq.b32 	%p1868, %r4386, 1;
	selp.f64 	%fd19673, 0dBDA8FF8320FD8164, 0d3DE5DB65F9785EBA, %p1868;
	ld.global.nc.v2.f64 	{%fd19674, %fd19675}, [%rd1879];
	fma.rn.f64 	%fd19676, %fd19673, %fd19672, %fd19674;
	fma.rn.f64 	%fd19677, %fd19676, %fd19672, %fd19675;
	ld.global.nc.v2.f64 	{%fd19678, %fd19679}, [%rd1879+16];
	fma.rn.f64 	%fd19680, %fd19677, %fd19672, %fd19678;
	fma.rn.f64 	%fd19681, %fd19680, %fd19672, %fd19679;
	ld.global.nc.v2.f64 	{%fd19682, %fd19683}, [%rd1879+32];
	fma.rn.f64 	%fd19684, %fd19681, %fd19672, %fd19682;
	fma.rn.f64 	%fd19685, %fd19684, %fd19672, %fd19683;
	fma.rn.f64 	%fd19686, %fd19685, %fd21963, %fd21963;
	fma.rn.f64 	%fd19687, %fd19685, %fd19672, 0d3FF0000000000000;
	selp.f64 	%fd19688, %fd19687, %fd19686, %p1868;
	and.b32  	%r4387, %r5313, 2;
	setp.eq.s32 	%p1869, %r4387, 0;
	mov.f64 	%fd19689, 0d0000000000000000;
	sub.f64 	%fd19690, %fd19689, %fd19688;
	selp.f64 	%fd19691, %fd19688, %fd19690, %p1869;
	add.f64 	%fd3045, %fd3032, %fd19691;
	@%p1867 bra 	$L__BB0_2106;
	mul.f64 	%fd19692, %fd3038, 0d3FE45F306DC9C883;
	cvt.rni.s32.f64 	%r5314, %fd19692;
	cvt.rn.f64.s32 	%fd19693, %r5314;
	fma.rn.f64 	%fd19694, %fd19693, 0dBFF921FB54442D18, %fd3038;
	fma.rn.f64 	%fd19695, %fd19693, 0dBC91A62633145C00, %fd19694;
	fma.rn.f64 	%fd21964, %fd19693, 0dB97B839A252049C0, %fd19695;
	setp.ltu.f64 	%p1870, %fd3039, 0d41E0000000000000;
	@%p1870 bra 	$L__BB0_2107;
	{ // callseq 467, 0
	.param .b64 param0;
	st.param.f64 	[param0], %fd3038;
	.param .align 16 .b8 retval0[16];
	call.uni (retval0), 
	__internal_trig_reduction_slowpathd, 
	(
	param0
	);
	ld.param.f64 	%fd21964, [retval0];
	ld.param.b32 	%r5314, [retval0+8];
	} // callseq 467
	bra.uni 	$L__BB0_2107;
$L__BB0_2106:
	mov.f64 	%fd19697, 0d0000000000000000;
	mul.rn.f64 	%fd21964, %fd3038, %fd19697;
	mov.b32 	%r5314, 0;
$L__BB0_2107:
	shl.b32 	%r4390, %r5314, 6;
	cvt.u64.u32 	%rd1880, %r4390;
	and.b64  	%rd1881, %rd1880, 64;
	add.s64 	%rd1883, %rd1878, %rd1881;
	mul.rn.f64 	%fd19698, %fd21964, %fd21964;
	and.b32  	%r4391, %r5314, 1;
	setp.eq.b32 	%p1871, %r4391, 1;
	selp.f64 	%fd19699, 0dBDA8FF8320FD8164, 0d3DE5DB65F9785EBA, %p1871;
	ld.global.nc.v2.f64 	{%fd19700, %fd19701}, [%rd1883];
	fma.rn.f64 	%fd19702, %fd19699, %fd19698, %fd19700;
	fma.rn.f64 	%fd19703, %fd19702, %fd19698, %fd19701;
	ld.global.nc.v2.f64 	{%fd19704, %fd19705}, [%rd1883+16];
	fma.rn.f64 	%fd19706, %fd19703, %fd19698, %fd19704;
	fma.rn.f64 	%fd19707, %fd19706, %fd19698, %fd19705;
	ld.global.nc.v2.f64 	{%fd19708, %fd19709}, [%rd1883+32];
	fma.rn.f64 	%fd19710, %fd19707, %fd19698, %fd19708;
	fma.rn.f64 	%fd19711, %fd19710, %fd19698, %fd19709;
	fma.rn.f64 	%fd19712, %fd19711, %fd21964, %fd21964;
	fma.rn.f64 	%fd19713, %fd19711, %fd19698, 0d3FF0000000000000;
	selp.f64 	%fd19714, %fd19713, %fd19712, %p1871;
	and.b32  	%r4392, %r5314, 2;
	setp.eq.s32 	%p1872, %r4392, 0;
	mov.f64 	%fd19715, 0d0000000000000000;
	sub.f64 	%fd19716, %fd19715, %fd19714;
	selp.f64 	%fd19717, %fd19714, %fd19716, %p1872;
	add.f64 	%fd3050, %fd3037, %fd19717;
	ld.global.f64 	%fd19718, [%rd2+5616];
	ld.global.f64 	%fd19719, [%rd2+5624];
	ld.global.f64 	%fd19720, [%rd2+5632];
	sub.f64 	%fd19721, %fd19718, %fd1;
	sub.f64 	%fd19722, %fd19719, %fd2;
	sub.f64 	%fd19723, %fd19720, %fd3;
	mul.f64 	%fd19724, %fd19722, %fd19722;
	fma.rn.f64 	%fd19725, %fd19721, %fd19721, %fd19724;
	fma.rn.f64 	%fd19726, %fd19723, %fd19723, %fd19725;
	sqrt.rn.f64 	%fd19727, %fd19726;
	sub.f64 	%fd19728, %fd19718, %fd4;
	sub.f64 	%fd19729, %fd19719, %fd5;
	sub.f64 	%fd19730, %fd19720, %fd6;
	mul.f64 	%fd19731, %fd19729, %fd19729;
	fma.rn.f64 	%fd19732, %fd19728, %fd19728, %fd19731;
	fma.rn.f64 	%fd19733, %fd19730, %fd19730, %fd19732;
	sqrt.rn.f64 	%fd19734, %fd19733;
	add.f64 	%fd19735, %fd19727, %fd19734;
	mul.f64 	%fd3051, %fd19735, 0d40C88B2F704A9409;
	abs.f64 	%fd3052, %fd3051;
	setp.eq.f64 	%p1873, %fd3052, 0d7FF0000000000000;
	@%p1873 bra 	$L__BB0_2111;
	mul.f64 	%fd19736, %fd3051, 0d3FE45F306DC9C883;
	cvt.rni.s32.f64 	%r5315, %fd19736;
	cvt.rn.f64.s32 	%fd19737, %r5315;
	fma.rn.f64 	%fd19738, %fd19737, 0dBFF921FB54442D18, %fd3051;
	fma.rn.f64 	%fd19739, %fd19737, 0dBC91A62633145C00, %fd19738;
	fma.rn.f64 	%fd21966, %fd19737, 0dB97B839A252049C0, %fd19739;
	setp.ltu.f64 	%p1874, %fd3052, 0d41E0000000000000;
	@%p1874 bra 	$L__BB0_2110;
	{ // callseq 468, 0
	.param .b64 param0;
	st.param.f64 	[param0], %fd3051;
	.param .align 16 .b8 retval0[16];
	call.uni (retval0), 
	__internal_trig_reduction_slowpathd, 
	(
	param0
	);
	ld.param.f64 	%fd21966, [retval0];
	ld.param.b32 	%r5315, [retval0+8];
	} // callseq 468
$L__BB0_2110:
	add.s32 	%r5316, %r5315, 1;
	bra.uni 	$L__BB0_2112;
$L__BB0_2111:
	mov.f64 	%fd19741, 0d0000000000000000;
	mul.rn.f64 	%fd21966, %fd3051, %fd19741;
	mov.b32 	%r5316, 1;
$L__BB0_2112:
	setp.eq.f64 	%p1875, %fd3052, 0d7FF0000000000000;
	shl.b32 	%r4395, %r5316, 6;
	cvt.u64.u32 	%rd1884, %r4395;
	and.b64  	%rd1885, %rd1884, 64;
	mov.u64 	%rd1886, __cudart_sin_cos_coeffs;
	add.s64 	%rd1887, %rd1886, %rd1885;
	mul.rn.f64 	%fd19742, %fd21966, %fd21966;
	and.b32  	%r4396, %r5316, 1;
	setp.eq.b32 	%p1876, %r4396, 1;
	selp.f64 	%fd19743, 0dBDA8FF8320FD8164, 0d3DE5DB65F9785EBA, %p1876;
	ld.global.nc.v2.f64 	{%fd19744, %fd19745}, [%rd1887];
	fma.rn.f64 	%fd19746, %fd19743, %fd19742, %fd19744;
	fma.rn.f64 	%fd19747, %fd19746, %fd19742, %fd19745;
	ld.global.nc.v2.f64 	{%fd19748, %fd19749}, [%rd1887+16];
	fma.rn.f64 	%fd19750, %fd19747, %fd19742, %fd19748;
	fma.rn.f64 	%fd19751, %fd19750, %fd19742, %fd19749;
	ld.global.nc.v2.f64 	{%fd19752, %fd19753}, [%rd1887+32];
	fma.rn.f64 	%fd19754, %fd19751, %fd19742, %fd19752;
	fma.rn.f64 	%fd19755, %fd19754, %fd19742, %fd19753;
	fma.rn.f64 	%fd19756, %fd19755, %fd21966, %fd21966;
	fma.rn.f64 	%fd19757, %fd19755, %fd19742, 0d3FF0000000000000;
	selp.f64 	%fd19758, %fd19757, %fd19756, %p1876;
	and.b32  	%r4397, %r5316, 2;
	setp.eq.s32 	%p1877, %r4397, 0;
	mov.f64 	%fd19759, 0d0000000000000000;
	sub.f64 	%fd19760, %fd19759, %fd19758;
	selp.f64 	%fd19761, %fd19758, %fd19760, %p1877;
	add.f64 	%fd3058, %fd3045, %fd19761;
	@%p1875 bra 	$L__BB0_2115;
	mul.f64 	%fd19762, %fd3051, 0d3FE45F306DC9C883;
	cvt.rni.s32.f64 	%r5317, %fd19762;
	cvt.rn.f64.s32 	%fd19763, %r5317;
	fma.rn.f64 	%fd19764, %fd19763, 0dBFF921FB54442D18, %fd3051;
	fma.rn.f64 	%fd19765, %fd19763, 0dBC91A62633145C00, %fd19764;
	fma.rn.f64 	%fd21967, %fd19763, 0dB97B839A252049C0, %fd19765;
	setp.ltu.f64 	%p1878, %fd3052, 0d41E0000000000000;
	@%p1878 bra 	$L__BB0_2116;
	{ // callseq 469, 0
	.param .b64 param0;
	st.param.f64 	[param0], %fd3051;
	.param .align 16 .b8 retval0[16];
	call.uni (retval0), 
	__internal_trig_reduction_slowpathd, 
	(
	param0
	);
	ld.param.f64 	%fd21967, [retval0];
	ld.param.b32 	%r5317, [retval0+8];
	} // callseq 469
	bra.uni 	$L__BB0_2116;
$L__BB0_2115:
	mov.f64 	%fd19767, 0d0000000000000000;
	mul.rn.f64 	%fd21967, %fd3051, %fd19767;
	mov.b32 	%r5317, 0;
$L__BB0_2116:
	shl.b32 	%r4400, %r5317, 6;
	cvt.u64.u32 	%rd1888, %r4400;
	and.b64  	%rd1889, %rd1888, 64;
	add.s64 	%rd1891, %rd1886, %rd1889;
	mul.rn.f64 	%fd19768, %fd21967, %fd21967;
	and.b32  	%r4401, %r5317, 1;
	setp.eq.b32 	%p1879, %r4401, 1;
	selp.f64 	%fd19769, 0dBDA8FF8320FD8164, 0d3DE5DB65F9785EBA, %p1879;
	ld.global.nc.v2.f64 	{%fd19770, %fd19771}, [%rd1891];
	fma.rn.f64 	%fd19772, %fd19769, %fd19768, %fd19770;
	fma.rn.f64 	%fd19773, %fd19772, %fd19768, %fd19771;
	ld.global.nc.v2.f64 	{%fd19774, %fd19775}, [%rd1891+16];
	fma.rn.f64 	%fd19776, %fd19773, %fd19768, %fd19774;
	fma.rn.f64 	%fd19777, %fd19776, %fd19768, %fd19775;
	ld.global.nc.v2.f64 	{%fd19778, %fd19779}, [%rd1891+32];
	fma.rn.f64 	%fd19780, %fd19777, %fd19768, %fd19778;
	fma.rn.f64 	%fd19781, %fd19780, %fd19768, %fd19779;
	fma.rn.f64 	%fd19782, %fd19781, %fd21967, %fd21967;
	fma.rn.f64 	%fd19783, %fd19781, %fd19768, 0d3FF0000000000000;
	selp.f64 	%fd19784, %fd19783, %fd19782, %p1879;
	and.b32  	%r4402, %r5317, 2;
	setp.eq.s32 	%p1880, %r4402, 0;
	mov.f64 	%fd19785, 0d0000000000000000;
	sub.f64 	%fd19786, %fd19785, %fd19784;
	selp.f64 	%fd19787, %fd19784, %fd19786, %p1880;
	add.f64 	%fd3063, %fd3050, %fd19787;
	ld.global.f64 	%fd19788, [%rd2+5640];
	ld.global.f64 	%fd19789, [%rd2+5648];
	ld.global.f64 	%fd19790, [%rd2+5656];
	sub.f64 	%fd19791, %fd19788, %fd1;
	sub.f64 	%fd19792, %fd19789, %fd2;
	sub.f64 	%fd19793, %fd19790, %fd3;
	mul.f64 	%fd19794, %fd19792, %fd19792;
	fma.rn.f64 	%fd19795, %fd19791, %fd19791, %fd19794;
	fma.rn.f64 	%fd19796, %fd19793, %fd19793, %fd19795;
	sqrt.rn.f64 	%fd19797, %fd19796;
	sub.f64 	%fd19798, %fd19788, %fd4;
	sub.f64 	%fd19799, %fd19789, %fd5;
	sub.f64 	%fd19800, %fd19790, %fd6;
	mul.f64 	%fd19801, %fd19799, %fd19799;
	fma.rn.f64 	%fd19802, %fd19798, %fd19798, %fd19801;
	fma.rn.f64 	%fd19803, %fd19800, %fd19800, %fd19802;
	sqrt.rn.f64 	%fd19804, %fd19803;
	add.f64 	%fd19805, %fd19797, %fd19804;
	mul.f64 	%fd3064, %fd19805, 0d40C88B2F704A9409;
	abs.f64 	%fd3065, %fd3064;
	setp.eq.f64 	%p1881, %fd3065, 0d7FF0000000000000;
	@%p1881 bra 	$L__BB0_2120;
	mul.f64 	%fd19806, %fd3064, 0d3FE45F306DC9C883;
	cvt.rni.s32.f64 	%r5318, %fd19806;
	cvt.rn.f64.s32 	%fd19807, %r5318;
	fma.rn.f64 	%fd19808, %fd19807, 0dBFF921FB54442D18, %fd3064;
	fma.rn.f64 	%fd19809, %fd19807, 0dBC91A62633145C00, %fd19808;
	fma.rn.f64 	%fd21969, %fd19807, 0dB97B839A252049C0, %fd19809;
	setp.ltu.f64 	%p1882, %fd3065, 0d41E0000000000000;
	@%p1882 bra 	$L__BB0_2119;
	{ // callseq 470, 0
	.param .b64 param0;
	st.param.f64 	[param0], %fd3064;
	.param .align 16 .b8 retval0[16];
	call.uni (retval0), 
	__internal_trig_reduction_slowpathd, 
	(
	param0
	);
	ld.param.f64 	%fd21969, [retval0];
	ld.param.b32 	%r5318, [retval0+8];
	} // callseq 470
$L__BB0_2119:
	add.s32 	%r5319, %r5318, 1;
	bra.uni 	$L__BB0_2121;
$L__BB0_2120:
	mov.f64 	%fd19811, 0d0000000000000000;
	mul.rn.f64 	%fd21969, %fd3064, %fd19811;
	mov.b32 	%r5319, 1;
$L__BB0_2121:
	setp.eq.f64 	%p1883, %fd3065, 0d7FF0000000000000;
	shl.b32 	%r4405, %r5319, 6;
	cvt.u64.u32 	%rd1892, %r4405;
	and.b64  	%rd1893, %rd1892, 64;
	mov.u64 	%rd1894, __cudart_sin_cos_coeffs;
	add.s64 	%rd1895, %rd1894, %rd1893;
	mul.rn.f64 	%fd19812, %fd21969, %fd21969;
	and.b32  	%r4406, %r5319, 1;
	setp.eq.b32 	%p1884, %r4406, 1;
	selp.f64 	%fd19813, 0dBDA8FF8320FD8164, 0d3DE5DB65F9785EBA, %p1884;
	ld.global.nc.v2.f64 	{%fd19814, %fd19815}, [%rd1895];
	fma.rn.f64 	%fd19816, %fd19813, %fd19812, %fd19814;
	fma.rn.f64 	%fd19817, %fd19816, %fd19812, %fd19815;
	ld.global.nc.v2.f64 	{%fd19818, %fd19819}, [%rd1895+16];
	fma.rn.f64 	%fd19820, %fd19817, %fd19812, %fd19818;
	fma.rn.f64 	%fd19821, %fd19820, %fd19812, %fd19819;
	ld.global.nc.v2.f64 	{%fd19822, %fd19823}, [%rd1895+32];
	fma.rn.f64 	%fd19824, %fd19821, %fd19812, %fd19822;
	fma.rn.f64 	%fd19825, %fd19824, %fd19812, %fd19823;
	fma.rn.f64 	%fd19826, %fd19825, %fd21969, %fd21969;
	fma.rn.f64 	%fd19827, %fd19825, %fd19812, 0d3FF0000000000000;
	selp.f64 	%fd19828, %fd19827, %fd19826, %p1884;
	and.b32  	%r4407, %r5319, 2;
	setp.eq.s32 	%p1885, %r4407, 0;
	mov.f64 	%fd19829, 0d0000000000000000;
	sub.f64 	%fd19830, %fd19829, %fd19828;
	selp.f64 	%fd19831, %fd19828, %fd19830, %p1885;
	add.f64 	%fd3071, %fd3058, %fd19831;
	@%p1883 bra 	$L__BB0_2124;
	mul.f64 	%fd19832, %fd3064, 0d3FE45F306DC9C883;
	cvt.rni.s32.f64 	%r5320, %fd19832;
	cvt.rn.f64.s32 	%fd19833, %r5320;
	fma.rn.f64 	%fd19834, %fd19833, 0dBFF921FB54442D18, %fd3064;
	fma.rn.f64 	%fd19835, %fd19833, 0dBC91A62633145C00, %fd19834;
	fma.rn.f64 	%fd21970, %fd19833, 0dB97B839A252049C0, %fd19835;
	setp.ltu.f64 	%p1886, %fd3065, 0d41E0000000000000;
	@%p1886 bra 	$L__BB0_2125;
	{ // callseq 471, 0
	.param .b64 param0;
	st.param.f64 	[param0], %fd3064;
	.param .align 16 .b8 retval0[16];
	call.uni (retval0), 
	__internal_trig_reduction_slowpathd, 
	(
	param0
	);
	ld.param.f64 	%fd21970, [retval0];
	ld.param.b32 	%r5320, [retval0+8];
	} // callseq 471
	bra.uni 	$L__BB0_2125;
$L__BB0_2124:
	mov.f64 	%fd19837, 0d0000000000000000;
	mul.rn.f64 	%fd21970, %fd3064, %fd19837;
	mov.b32 	%r5320, 0;
$L__BB0_2125:
	shl.b32 	%r4410, %r5320, 6;
	cvt.u64.u32 	%rd1896, %r4410;
	and.b64  	%rd1897, %rd1896, 64;
	add.s64 	%rd1899, %rd1894, %rd1897;
	mul.rn.f64 	%fd19838, %fd21970, %fd21970;
	and.b32  	%r4411, %r5320, 1;
	setp.eq.b32 	%p1887, %r4411, 1;
	selp.f64 	%fd19839, 0dBDA8FF8320FD8164, 0d3DE5DB65F9785EBA, %p1887;
	ld.global.nc.v2.f64 	{%fd19840, %fd19841}, [%rd1899];
	fma.rn.f64 	%fd19842, %fd19839, %fd19838, %fd19840;
	fma.rn.f64 	%fd19843, %fd19842, %fd19838, %fd19841;
	ld.global.nc.v2.f64 	{%fd19844, %fd19845}, [%rd1899+16];
	fma.rn.f64 	%fd19846, %fd19843, %fd19838, %fd19844;
	fma.rn.f64 	%fd19847, %fd19846, %fd19838, %fd19845;
	ld.global.nc.v2.f64 	{%fd19848, %fd19849}, [%rd1899+32];
	fma.rn.f64 	%fd19850, %fd19847, %fd19838, %fd19848;
	fma.rn.f64 	%fd19851, %fd19850, %fd19838, %fd19849;
	fma.rn.f64 	%fd19852, %fd19851, %fd21970, %fd21970;
	fma.rn.f64 	%fd19853, %fd19851, %fd19838, 0d3FF0000000000000;
	selp.f64 	%fd19854, %fd19853, %fd19852, %p1887;
	and.b32  	%r4412, %r5320, 2;
	setp.eq.s32 	%p1888, %r4412, 0;
	mov.f64 	%fd19855, 0d0000000000000000;
	sub.f64 	%fd19856, %fd19855, %fd19854;
	selp.f64 	%fd19857, %fd19854, %fd19856, %p1888;
	add.f64 	%fd3076, %fd3063, %fd19857;
	ld.global.f64 	%fd19858, [%rd2+5664];
	ld.global.f64 	%fd19859, [%rd2+5672];
	ld.global.f64 	%fd19860, [%rd2+5680];
	sub.f64 	%fd19861, %fd19858, %fd1;
	sub.f64 	%fd19862, %fd19859, %fd2;
	sub.f64 	%fd19863, %fd19860, %fd3;
	mul.f64 	%fd19864, %fd19862, %fd19862;
	fma.rn.f64 	%fd19865, %fd19861, %fd19861, %fd19864;
	fma.rn.f64 	%fd19866, %fd19863, %fd19863, %fd19865;
	sqrt.rn.f64 	%fd19867, %fd19866;
	sub.f64 	%fd19868, %fd19858, %fd4;
	sub.f64 	%fd19869, %fd19859, %fd5;
	sub.f64 	%fd19870, %fd19860, %fd6;
	mul.f64 	%fd19871, %fd19869, %fd19869;
	fma.rn.f64 	%fd19872, %fd19868, %fd19868, %fd19871;
	fma.rn.f64 	%fd19873, %fd19870, %fd19870, %fd19872;
	sqrt.rn.f64 	%fd19874, %fd19873;
	add.f64 	%fd19875, %fd19867, %fd19874;
	mul.f64 	%fd3077, %fd19875, 0d40C88B2F704A9409;
	abs.f64 	%fd3078, %fd3077;
	setp.eq.f64 	%p1889, %fd3078, 0d7FF0000000000000;
	@%p1889 bra 	$L__BB0_2129;
	mul.f64 	%fd19876, %fd3077, 0d3FE45F306DC9C883;
	cvt.rni.s32.f64 	%r5321, %fd19876;
	cvt.rn.f64.s32 	%fd19877, %r5321;
	fma.rn.f64 	%fd19878, %fd19877, 0dBFF921FB54442D18, %fd3077;
	fma.rn.f64 	%fd19879, %fd19877, 0dBC91A62633145C00, %fd19878;
	fma.rn.f64 	%fd21972, %fd19877, 0dB97B839A252049C0, %fd19879;
	setp.ltu.f64 	%p1890, %fd3078, 0d41E0000000000000;
	@%p1890 bra 	$L__BB0_2128;
	{ // callseq 472, 0
	.param .b64 param0;
	st.param.f64 	[param0], %fd3077;
	.param .align 16 .b8 retval0[16];
	call.uni (retval0), 
	__internal_trig_reduction_slowpathd, 
	(
	param0
	);
	ld.param.f64 	%fd21972, [retval0];
	ld.param.b32 	%r5321, [retval0+8];
	} // callseq 472
$L__BB0_2128:
	add.s32 	%r5322, %r5321, 1;
	bra.uni 	$L__BB0_2130;
$L__BB0_2129:
	mov.f64 	%fd19881, 0d0000000000000000;
	mul.rn.f64 	%fd21972, %fd3077, %fd19881;
	mov.b32 	%r5322, 1;
$L__BB0_2130:
	setp.eq.f64 	%p1891, %fd3078, 0d7FF0000000000000;
	shl.b32 	%r4415, %r5322, 6;
	cvt.u64.u32 	%rd1900, %r4415;
	and.b64  	%rd1901, %rd1900, 64;
	mov.u64 	%rd1902, __cudart_sin_cos_coeffs;
	add.s64 	%rd1903, %rd1902, %rd1901;
	mul.rn.f64 	%fd19882, %fd21972, %fd21972;
	and.b32  	%r4416, %r5322, 1;
	setp.eq.b32 	%p1892, %r4416, 1;
	selp.f64 	%fd19883, 0dBDA8FF8320FD8164, 0d3DE5DB65F9785EBA, %p1892;
	ld.global.nc.v2.f64 	{%fd19884, %fd19885}, [%rd1903];
	fma.rn.f64 	%fd19886, %fd19883, %fd19882, %fd19884;
	fma.rn.f64 	%fd19887, %fd19886, %fd19882, %fd19885;
	ld.global.nc.v2.f64 	{%fd19888, %fd19889}, [%rd1903+16];
	fma.rn.f64 	%fd19890, %fd19887, %fd19882, %fd19888;
	fma.rn.f64 	%fd19891, %fd19890, %fd19882, %fd19889;
	ld.global.nc.v2.f64 	{%fd19892, %fd19893}, [%rd1903+32];
	fma.rn.f64 	%fd19894, %fd19891, %fd19882, %fd19892;
	fma.rn.f64 	%fd19895, %fd19894, %fd19882, %fd19893;
	fma.rn.f64 	%fd19896, %fd19895, %fd21972, %fd21972;
	fma.rn.f64 	%fd19897, %fd19895, %fd19882, 0d3FF0000000000000;
	selp.f64 	%fd19898, %fd19897, %fd19896, %p1892;
	and.b32  	%r4417, %r5322, 2;
	setp.eq.s32 	%p1893, %r4417, 0;
	mov.f64 	%fd19899, 0d0000000000000000;
	sub.f64 	%fd19900, %fd19899, %fd19898;
	selp.f64 	%fd19901, %fd19898, %fd19900, %p1893;
	add.f64 	%fd3084, %fd3071, %fd19901;
	@%p1891 bra 	$L__BB0_2133;
	mul.f64 	%fd19902, %fd3077, 0d3FE45F306DC9C883;
	cvt.rni.s32.f64 	%r5323, %fd19902;
	cvt.rn.f64.s32 	%fd19903, %r5323;
	fma.rn.f64 	%fd19904, %fd19903, 0dBFF921FB54442D18, %fd3077;
	fma.rn.f64 	%fd19905, %fd19903, 0dBC91A62633145C00, %fd19904;
	fma.rn.f64 	%fd21973, %fd19903, 0dB97B839A252049C0, %fd19905;
	setp.ltu.f64 	%p1894, %fd3078, 0d41E0000000000000;
	@%p1894 bra 	$L__BB0_2134;
	{ // callseq 473, 0
	.param .b64 param0;
	st.param.f64 	[param0], %fd3077;
	.param .align 16 .b8 retval0[16];
	call.uni (retval0), 
	__internal_trig_reduction_slowpathd, 
	(
	param0
	);
	ld.param.f64 	%fd21973, [retval0];
	ld.param.b32 	%r5323, [retval0+8];
	} // callseq 473
	bra.uni 	$L__BB0_2134;
$L__BB0_2133:
	mov.f64 	%fd19907, 0d0000000000000000;
	mul.rn.f64 	%fd21973, %fd3077, %fd19907;
	mov.b32 	%r5323, 0;
$L__BB0_2134:
	shl.b32 	%r4420, %r5323, 6;
	cvt.u64.u32 	%rd1904, %r4420;
	and.b64  	%rd1905, %rd1904, 64;
	add.s64 	%rd1907, %rd1902, %rd1905;
	mul.rn.f64 	%fd19908, %fd21973, %fd21973;
	and.b32  	%r4421, %r5323, 1;
	setp.eq.b32 	%p1895, %r4421, 1;
	selp.f64 	%fd19909, 0dBDA8FF8320FD8164, 0d3DE5DB65F9785EBA, %p1895;
	ld.global.nc.v2.f64 	{%fd19910, %fd19911}, [%rd1907];
	fma.rn.f64 	%fd19912, %fd19909, %fd19908, %fd19910;
	fma.rn.f64 	%fd19913, %fd19912, %fd19908, %fd19911;
	ld.global.nc.v2.f64 	{%fd19914, %fd19915}, [%rd1907+16];
	fma.rn.f64 	%fd19916, %fd19913, %fd19908, %fd19914;
	fma.rn.f64 	%fd19917, %fd19916, %fd19908, %fd19915;
	ld.global.nc.v2.f64 	{%fd19918, %fd19919}, [%rd1907+32];
	fma.rn.f64 	%fd19920, %fd19917, %fd19908, %fd19918;
	fma.rn.f64 	%fd19921, %fd19920, %fd19908, %fd19919;
	fma.rn.f64 	%fd19922, %fd19921, %fd21973, %fd21973;
	fma.rn.f64 	%fd19923, %fd19921, %fd19908, 0d3FF0000000000000;
	selp.f64 	%fd19924, %fd19923, %fd19922, %p1895;
	and.b32  	%r4422, %r5323, 2;
	setp.eq.s32 	%p1896, %r4422, 0;
	mov.f64 	%fd19925, 0d0000000000000000;
	sub.f64 	%fd19926, %fd19925, %fd19924;
	selp.f64 	%fd19927, %fd19924, %fd19926, %p1896;
	add.f64 	%fd3089, %fd3076, %fd19927;
	ld.global.f64 	%fd19928, [%rd2+5688];
	ld.global.f64 	%fd19929, [%rd2+5696];
	ld.global.f64 	%fd19930, [%rd2+5704];
	sub.f64 	%fd19931, %fd19928, %fd1;
	sub.f64 	%fd19932, %fd19929, %fd2;
	sub.f64 	%fd19933, %fd19930, %fd3;
	mul.f64 	%fd19934, %fd19932, %fd19932;
	fma.rn.f64 	%fd19935, %fd19931, %fd19931, %fd19934;
	fma.rn.f64 	%fd19936, %fd19933, %fd19933, %fd19935;
	sqrt.rn.f64 	%fd19937, %fd19936;
	sub.f64 	%fd19938, %fd19928, %fd4;
	sub.f64 	%fd19939, %fd19929, %fd5;
	sub.f64 	%fd19940, %fd19930, %fd6;
	mul.f64 	%fd19941, %fd19939, %fd19939;
	fma.rn.f64 	%fd19942, %fd19938, %fd19938, %fd19941;
	fma.rn.f64 	%fd19943, %fd19940, %fd19940, %fd19942;
	sqrt.rn.f64 	%fd19944, %fd19943;
	add.f64 	%fd19945, %fd19937, %fd19944;
	mul.f64 	%fd3090, %fd19945, 0d40C88B2F704A9409;
	abs.f64 	%fd3091, %fd3090;
	setp.eq.f64 	%p1897, %fd3091, 0d7FF0000000000000;
	@%p1897 bra 	$L__BB0_2138;
	mul.f64 	%fd19946, %fd3090, 0d3FE45F306DC9C883;
	cvt.rni.s32.f64 	%r5324, %fd19946;
	cvt.rn.f64.s32 	%fd19947, %r5324;
	fma.rn.f64 	%fd19948, %fd19947, 0dBFF921FB54442D18, %fd3090;
	fma.rn.f64 	%fd19949, %fd19947, 0dBC91A62633145C00, %fd19948;
	fma.rn.f64 	%fd21975, %fd19947, 0dB97B839A252049C0, %fd19949;
	setp.ltu.f64 	%p1898, %fd3091, 0d41E0000000000000;
	@%p1898 bra 	$L__BB0_2137;
	{ // callseq 474, 0
	.param .b64 param0;
	st.param.f64 	[param0], %fd3090;
	.param .align 16 .b8 retval0[16];
	call.uni (retval0), 
	__internal_trig_reduction_slowpathd, 
	(
	param0
	);
	ld.param.f64 	%fd21975, [retval0];
	ld.param.b32 	%r5324, [retval0+8];
	} // callseq 474
$L__BB0_2137:
	add.s32 	%r5325, %r5324, 1;
	bra.uni 	$L__BB0_2139;
$L__BB0_2138:
	mov.f64 	%fd19951, 0d0000000000000000;
	mul.rn.f64 	%fd21975, %fd3090, %fd19951;
	mov.b32 	%r5325, 1;
$L__BB0_2139:
	setp.eq.f64 	%p1899, %fd3091, 0d7FF0000000000000;
	shl.b32 	%r4425, %r5325, 6;
	cvt.u64.u32 	%rd1908, %r4425;
	and.b64  	%rd1909, %rd1908, 64;
	mov.u64 	%rd1910, __cudart_sin_cos_coeffs;
	add.s64 	%rd1911, %rd1910, %rd1909;
	mul.rn.f64 	%fd19952, %fd21975, %fd21975;
	and.b32  	%r4426, %r5325, 1;
	setp.eq.b32 	%p1900, %r4426, 1;
	selp.f64 	%fd19953, 0dBDA8FF8320FD8164, 0d3DE5DB65F9785EBA, %p1900;
	ld.global.nc.v2.f64 	{%fd19954, %fd19955}, [%rd1911];
	fma.rn.f64 	%fd19956, %fd19953, %fd19952, %fd19954;
	fma.rn.f64 	%fd19957, %fd19956, %fd19952, %fd19955;
	ld.global.nc.v2.f64 	{%fd19958, %fd19959}, [%rd1911+16];
	fma.rn.f64 	%fd19960, %fd19957, %fd19952, %fd19958;
	fma.rn.f64 	%fd19961, %fd19960, %fd19952, %fd19959;
	ld.global.nc.v2.f64 	{%fd19962, %fd19963}, [%rd1911+32];
	fma.rn.f64 	%fd19964, %fd19961, %fd19952, %fd19962;
	fma.rn.f64 	%fd19965, %fd19964, %fd19952, %fd19963;
	fma.rn.f64 	%fd19966, %fd19965, %fd21975, %fd21975;
	fma.rn.f64 	%fd19967, %fd19965, %fd19952, 0d3FF0000000000000;
	selp.f64 	%fd19968, %fd19967, %fd19966, %p1900;
	and.b32  	%r4427, %r5325, 2;
	setp.eq.s32 	%p1901, %r4427, 0;
	mov.f64 	%fd19969, 0d0000000000000000;
	sub.f64 	%fd19970, %fd19969, %fd19968;
	selp.f64 	%fd19971, %fd19968, %fd19970, %p1901;
	add.f64 	%fd3097, %fd3084, %fd19971;
	@%p1899 bra 	$L__BB0_2142;
	mul.f64 	%fd19972, %fd3090, 0d3FE45F306DC9C883;
	cvt.rni.s32.f64 	%r5326, %fd19972;
	cvt.rn.f64.s32 	%fd19973, %r5326;
	fma.rn.f64 	%fd19974, %fd19973, 0dBFF921FB54442D18, %fd3090;
	fma.rn.f64 	%fd19975, %fd19973, 0dBC91A62633145C00, %fd19974;
	fma.rn.f64 	%fd21976, %fd19973, 0dB97B839A252049C0, %fd19975;
	setp.ltu.f64 	%p1902, %fd3091, 0d41E0000000000000;
	@%p1902 bra 	$L__BB0_2143;
	{ // callseq 475, 0
	.param .b64 param0;
	st.param.f64 	[param0], %fd3090;
	.param .align 16 .b8 retval0[16];
	call.uni (retval0), 
	__internal_trig_reduction_slowpathd, 
	(
	param0
	);
	ld.param.f64 	%fd21976, [retval0];
	ld.param.b32 	%r5326, [retval0+8];
	} // callseq 475
	bra.uni 	$L__BB0_2143;
$L__BB0_2142:
	mov.f64 	%fd19977, 0d0000000000000000;
	mul.rn.f64 	%fd21976, %fd3090, %fd19977;
	mov.b32 	%r5326, 0;
$L__BB0_2143:
	shl.b32 	%r4430, %r5326, 6;
	cvt.u64.u32 	%rd1912, %r4430;
	and.b64  	%rd1913, %rd1912, 64;
	add.s64 	%rd1915, %rd1910, %rd1913;
	mul.rn.f64 	%fd19978, %fd21976, %fd21976;
	and.b32  	%r4431, %r5326, 1;
	setp.eq.b32 	%p1903, %r4431, 1;
	selp.f64 	%fd19979, 0dBDA8FF8320FD8164, 0d3DE5DB65F9785EBA, %p1903;
	ld.global.nc.v2.f64 	{%fd19980, %fd19981}, [%rd1915];
	fma.rn.f64 	%fd19982, %fd19979, %fd19978, %fd19980;
	fma.rn.f64 	%fd19983, %fd19982, %fd19978, %fd19981;
	ld.global.nc.v2.f64 	{%fd19984, %fd19985}, [%rd1915+16];
	fma.rn.f64 	%fd19986, %fd19983, %fd19978, %fd19984;
	fma.rn.f64 	%fd19987, %fd19986, %fd19978, %fd19985;
	ld.global.nc.v2.f64 	{%fd19988, %fd19989}, [%rd1915+32];
	fma.rn.f64 	%fd19990, %fd19987, %fd19978, %fd19988;
	fma.rn.f64 	%fd19991, %fd19990, %fd19978, %fd19989;
	fma.rn.f64 	%fd19992, %fd19991, %fd21976, %fd21976;
	fma.rn.f64 	%fd19993, %fd19991, %fd19978, 0d3FF0000000000000;
	selp.f64 	%fd19994, %fd19993, %fd19992, %p1903;
	and.b32  	%r4432, %r5326, 2;
	setp.eq.s32 	%p1904, %r4432, 0;
	mov.f64 	%fd19995, 0d0000000000000000;
	sub.f64 	%fd19996, %fd19995, %fd19994;
	selp.f64 	%fd19997, %fd19994, %fd19996, %p1904;
	add.f64 	%fd3102, %fd3089, %fd19997;
	ld.global.f64 	%fd19998, [%rd2+5712];
	ld.global.f64 	%fd19999, [%rd2+5720];
	ld.global.f64 	%fd20000, [%rd2+5728];
	sub.f64 	%fd20001, %fd19998, %fd1;
	sub.f64 	%fd20002, %fd19999, %fd2;
	sub.f64 	%fd20003, %fd20000, %fd3;
	mul.f64 	%fd20004, %fd20002, %fd20002;
	fma.rn.f64 	%fd20005, %fd20001, %fd20001, %fd20004;
	fma.rn.f64 	%fd20006, %fd20003, %fd20003, %fd20005;
	sqrt.rn.f64 	%fd20007, %fd20006;
	sub.f64 	%fd20008, %fd19998, %fd4;
	sub.f64 	%fd20009, %fd19999, %fd5;
	sub.f64 	%fd20010, %fd20000, %fd6;
	mul.f64 	%fd20011, %fd20009, %fd20009;
	fma.rn.f64 	%fd20012, %fd20008, %fd20008, %fd20011;
	fma.rn.f64 	%fd20013, %fd20010, %fd20010, %fd20012;
	sqrt.rn.f64 	%fd20014, %fd20013;
	add.f64 	%fd20015, %fd20007, %fd20014;
	mul.f64 	%fd3103, %fd20015, 0d40C88B2F704A9409;
	abs.f64 	%fd3104, %fd3103;
	setp.eq.f64 	%p1905, %fd3104, 0d7FF0000000000000;
	@%p1905 bra 	$L__BB0_2147;
	mul.f64 	%fd20016, %fd3103, 0d3FE45F306DC9C883;
	cvt.rni.s32.f64 	%r5327, %fd20016;
	cvt.rn.f64.s32 	%fd20017, %r5327;
	fma.rn.f64 	%fd20018, %fd20017, 0dBFF921FB54442D18, %fd3103;
	fma.rn.f64 	%fd20019, %fd20017, 0dBC91A62633145C00, %fd20018;
	fma.rn.f64 	%fd21978, %fd20017, 0dB97B839A252049C0, %fd20019;
	setp.ltu.f64 	%p1906, %fd3104, 0d41E0000000000000;
	@%p1906 bra 	$L__BB0_2146;
	{ // callseq 476, 0
	.param .b64 param0;
	st.param.f64 	[param0], %fd3103;
	.param .align 16 .b8 retval0[16];
	call.uni (retval0), 
	__internal_trig_reduction_slowpathd, 
	(
	param0
	);
	ld.param.f64 	%fd21978, [retval0];
	ld.param.b32 	%r5327, [retval0+8];
	} // callseq 476
$L__BB0_2146:
	add.s32 	%r5328, %r5327, 1;
	bra.uni 	$L__BB0_2148;
$L__BB0_2147:
	mov.f64 	%fd20021, 0d0000000000000000;
	mul.rn.f64 	%fd21978, %fd3103, %fd20021;
	mov.b32 	%r5328, 1;
$L__BB0_2148:
	setp.eq.f64 	%p1907, %fd3104, 0d7FF0000000000000;
	shl.b32 	%r4435, %r5328, 6;
	cvt.u64.u32 	%rd1916, %r4435;
	and.b64  	%rd1917, %rd1916, 64;
	mov.u64 	%rd1918, __cudart_sin_cos_coeffs;
	add.s64 	%rd1919, %rd1918, %rd1917;
	mul.rn.f64 	%fd20022, %fd21978, %fd21978;
	and.b32  	%r4436, %r5328, 1;
	setp.eq.b32 	%p1908, %r4436, 1;
	selp.f64 	%fd20023, 0dBDA8FF8320FD8164, 0d3DE5DB65F9785EBA, %p1908;
	ld.global.nc.v2.f64 	{%fd20024, %fd20025}, [%rd1919];
	fma.rn.f64 	%fd20026, %fd20023, %fd20022, %fd20024;
	fma.rn.f64 	%fd20027, %fd20026, %fd20022, %fd20025;
	ld.global.nc.v2.f64 	{%fd20028, %fd20029}, [%rd1919+16];
	fma.rn.f64 	%fd20030, %fd20027, %fd20022, %fd20028;
	fma.rn.f64 	%fd20031, %fd20030, %fd20022, %fd20029;
	ld.global.nc.v2.f64 	{%fd20032, %fd20033}, [%rd1919+32];
	fma.rn.f64 	%fd20034, %fd20031, %fd20022, %fd20032;
	fma.rn.f64 	%fd20035, %fd20034, %fd20022, %fd20033;
	fma.rn.f64 	%fd20036, %fd20035, %fd21978, %fd21978;
	fma.rn.f64 	%fd20037, %fd20035, %fd20022, 0d3FF0000000000000;
	selp.f64 	%fd20038, %fd20037, %fd20036, %p1908;
	and.b32  	%r4437, %r5328, 2;
	setp.eq.s32 	%p1909, %r4437, 0;
	mov.f64 	%fd20039, 0d0000000000000000;
	sub.f64 	%fd20040, %fd20039, %fd20038;
	selp.f64 	%fd20041, %fd20038, %fd20040, %p1909;
	add.f64 	%fd3110, %fd3097, %fd20041;
	@%p1907 bra 	$L__BB0_2151;
	mul.f64 	%fd20042, %fd3103, 0d3FE45F306DC9C883;
	cvt.rni.s32.f64 	%r5329, %fd20042;
	cvt.rn.f64.s32 	%fd20043, %r5329;
	fma.rn.f64 	%fd20044, %fd20043, 0dBFF921FB54442D18, %fd3103;
	fma.rn.f64 	%fd20045, %fd20043, 0dBC91A62633145C00, %fd20044;
	fma.rn.f64 	%fd21979, %fd20043, 0dB97B839A252049C0, %fd20045;
	setp.ltu.f64 	%p1910, %fd3104, 0d41E0000000000000;
	@%p1910 bra 	$L__BB0_2152;
	{ // callseq 477, 0
	.param .b64 param0;
	st.param.f64 	[param0], %fd3103;
	.param .align 16 .b8 retval0[16];
	call.uni (retval0), 
	__internal_trig_reduction_slowpathd, 
	(
	param0
	);
	ld.param.f64 	%fd21979, [retval0];
	ld.param.b32 	%r5329, [retval0+8];
	} // callseq 477
	bra.uni 	$L__BB0_2152;
$L__BB0_2151:
	mov.f64 	%fd20047, 0d0000000000000000;
	mul.rn.f64 	%fd21979, %fd3103, %fd20047;
	mov.b32 	%r5329, 0;
$L__BB0_2152:
	shl.b32 	%r4440, %r5329, 6;
	cvt.u64.u32 	%rd1920, %r4440;
	and.b64  	%rd1921, %rd1920, 64;
	add.s64 	%rd1923, %rd1918, %rd1921;
	mul.rn.f64 	%fd20048, %fd21979, %fd21979;
	and.b32  	%r4441, %r5329, 1;
	setp.eq.b32 	%p1911, %r4441, 1;
	selp.f64 	%fd20049, 0dBDA8FF8320FD8164, 0d3DE5DB65F9785EBA, %p1911;
	ld.global.nc.v2.f64 	{%fd20050, %fd20051}, [%rd1923];
	fma.rn.f64 	%fd20052, %fd20049, %fd20048, %fd20050;
	fma.rn.f64 	%fd20053, %fd20052, %fd20048, %fd20051;
	ld.global.nc.v2.f64 	{%fd20054, %fd20055}, [%rd1923+16];
	fma.rn.f64 	%fd20056, %fd20053, %fd20048, %fd20054;
	fma.rn.f64 	%fd20057, %fd20056, %fd20048, %fd20055;
	ld.global.nc.v2.f64 	{%fd20058, %fd20059}, [%rd1923+32];
	fma.rn.f64 	%fd20060, %fd20057, %fd20048, %fd20058;
	fma.rn.f64 	%fd20061, %fd20060, %fd20048, %fd20059;
	fma.rn.f64 	%fd20062, %fd20061, %fd21979, %fd21979;
	fma.rn.f64 	%fd20063, %fd20061, %fd20048, 0d3FF0000000000000;
	selp.f64 	%fd20064, %fd20063, %fd20062, %p1911;
	and.b32  	%r4442, %r5329, 2;
	setp.eq.s32 	%p1912, %r4442, 0;
	mov.f64 	%fd20065, 0d0000000000000000;
	sub.f64 	%fd20066, %fd20065, %fd20064;
	selp.f64 	%fd20067, %fd20064, %fd20066, %p1912;
	add.f64 	%fd3115, %fd3102, %fd20067;
	ld.global.f64 	%fd20068, [%rd2+5736];
	ld.global.f64 	%fd20069, [%rd2+5744];
	ld.global.f64 	%fd20070, [%rd2+5752];
	sub.f64 	%fd20071, %fd20068, %fd1;
	sub.f64 	%fd20072, %fd20069, %fd2;
	sub.f64 	%fd20073, %fd20070, %fd3;
	mul.f64 	%fd20074, %fd20072, %fd20072;
	fma.rn.f64 	%fd20075, %fd20071, %fd20071, %fd20074;
	fma.rn.f64 	%fd20076, %fd20073, %fd20073, %fd20075;
	sqrt.rn.f64 	%fd20077, %fd20076;
	sub.f64 	%fd20078, %fd20068, %fd4;
	sub.f64 	%fd20079, %fd20069, %fd5;
	sub.f64 	%fd20080, %fd20070, %fd6;
	mul.f64 	%fd20081, %fd20079, %fd20079;
	fma.rn.f64 	%fd20082, %fd20078, %fd20078, %fd20081;
	fma.rn.f64 	%fd20083, %fd20080, %fd20080, %fd20082;
	sqrt.rn.f64 	%fd20084, %fd20083;
	add.f64 	%fd20085, %fd20077, %fd20084;
	mul.f64 	%fd3116, %fd20085, 0d40C88B2F704A9409;
	abs.f64 	%fd3117, %fd3116;
	setp.eq.f64 	%p1913, %fd3117, 0d7FF0000000000000;
	@%p1913 bra 	$L__BB0_2156;
	mul.f64 	%fd20086, %fd3116, 0d3FE45F306DC9C883;
	cvt.rni.s32.f64 	%r5330, %fd20086;
	cvt.rn.f64.s32 	%fd20087, %r5330;
	fma.rn.f64 	%fd20088, %fd20087, 0dBFF921FB54442D18, %fd3116;
	fma.rn.f64 	%fd20089, %fd20087, 0dBC91A62633145C00, %fd20088;
	fma.rn.f64 	%fd21981, %fd20087, 0dB97B839A252049C0, %fd20089;
	setp.ltu.f64 	%p1914, %fd3117, 0d41E0000000000000;
	@%p1914 bra 	$L__BB0_2155;
	{ // callseq 478, 0
	.param .b64 param0;
	st.param.f64 	[param0], %fd3116;
	.param .align 16 .b8 retval0[16];
	call.uni (retval0), 
	__internal_trig_reduction_slowpathd, 
	(
	param0
	);
	ld.param.f64 	%fd21981, [retval0];
	ld.param.b32 	%r5330, [retval0+8];
	} // callseq 478
$L__BB0_2155:
	add.s32 	%r5331, %r5330, 1;
	bra.uni 	$L__BB0_2157;
$L__BB0_2156:
	mov.f64 	%fd20091, 0d0000000000000000;
	mul.rn.f64 	%fd21981, %fd3116, %fd20091;
	mov.b32 	%r5331, 1;
$L__BB0_2157:
	setp.eq.f64 	%p1915, %fd3117, 0d7FF0000000000000;
	shl.b32 	%r4445, %r5331, 6;
	cvt.u64.u32 	%rd1924, %r4445;
	and.b64  	%rd1925, %rd1924, 64;
	mov.u64 	%rd1926, __cudart_sin_cos_coeffs;
	add.s64 	%rd1927, %rd1926, %rd1925;
	mul.rn.f64 	%fd20092, %fd21981, %fd21981;
	and.b32  	%r4446, %r5331, 1;
	setp.eq.b32 	%p1916, %r4446, 1;
	selp.f64 	%fd20093, 0dBDA8FF8320FD8164, 0d3DE5DB65F9785EBA, %p1916;
	ld.global.nc.v2.f64 	{%fd20094, %fd20095}, [%rd1927];
	fma.rn.f64 	%fd20096, %fd20093, %fd20092, %fd20094;
	fma.rn.f64 	%fd20097, %fd20096, %fd20092, %fd20095;
	ld.global.nc.v2.f64 	{%fd20098, %fd20099}, [%rd1927+16];
	fma.rn.f64 	%fd20100, %fd20097, %fd20092, %fd20098;
	fma.rn.f64 	%fd20101, %fd20100, %fd20092, %fd20099;
	ld.global.nc.v2.f64 	{%fd20102, %fd20103}, [%rd1927+32];
	fma.rn.f64 	%fd20104, %fd20101, %fd20092, %fd20102;
	fma.rn.f64 	%fd20105, %fd20104, %fd20092, %fd20103;
	fma.rn.f64 	%fd20106, %fd20105, %fd21981, %fd21981;
	fma.rn.f64 	%fd20107, %fd20105, %fd20092, 0d3FF0000000000000;
	selp.f64 	%fd20108, %fd20107, %fd20106, %p1916;
	and.b32  	%r4447, %r5331, 2;
	setp.eq.s32 	%p1917, %r4447, 0;
	mov.f64 	%fd20109, 0d0000000000000000;
	sub.f64 	%fd20110, %fd20109, %fd20108;
	selp.f64 	%fd20111, %fd20108, %fd20110, %p1917;
	add.f64 	%fd3123, %fd3110, %fd20111;
	@%p1915 bra 	$L__BB0_2160;
	mul.f64 	%fd20112, %fd3116, 0d3FE45F306DC9C883;
	cvt.rni.s32.f64 	%r5332, %fd20112;
	cvt.rn.f64.s32 	%fd20113, %r5332;
	fma.rn.f64 	%fd20114, %fd20113, 0dBFF921FB54442D18, %fd3116;
	fma.rn.f64 	%fd20115, %fd20113, 0dBC91A62633145C00, %fd20114;
	fma.rn.f64 	%fd21982, %fd20113, 0dB97B839A252049C0, %fd20115;
	setp.ltu.f64 	%p1918, %fd3117, 0d41E0000000000000;
	@%p1918 bra 	$L__BB0_2161;
	{ // callseq 479, 0
	.param .b64 param0;
	st.param.f64 	[param0], %fd3116;
	.param .align 16 .b8 retval0[16];
	call.uni (retval0), 
	__internal_trig_reduction_slowpathd, 
	(
	param0
	);
	ld.param.f64 	%fd21982, [retval0];
	ld.param.b32 	%r5332, [retval0+8];
	} // callseq 479
	bra.uni 	$L__BB0_2161;
$L__BB0_2160:
	mov.f64 	%fd20117, 0d0000000000000000;
	mul.rn.f64 	%fd21982, %fd3116, %fd20117;
	mov.b32 	%r5332, 0;
$L__BB0_2161:
	shl.b32 	%r4450, %r5332, 6;
	cvt.u64.u32 	%rd1928, %r4450;
	and.b64  	%rd1929, %rd1928, 64;
	add.s64 	%rd1931, %rd1926, %rd1929;
	mul.rn.f64 	%fd20118, %fd21982, %fd21982;
	and.b32  	%r4451, %r5332, 1;
	setp.eq.b32 	%p1919, %r4451, 1;
	selp.f64 	%fd20119, 0dBDA8FF8320FD8164, 0d3DE5DB65F9785EBA, %p1919;
	ld.global.nc.v2.f64 	{%fd20120, %fd20121}, [%rd1931];
	fma.rn.f64 	%fd20122, %fd20119, %fd20118, %fd20120;
	fma.rn.f64 	%fd20123, %fd20122, %fd20118, %fd20121;
	ld.global.nc.v2.f64 	{%fd20124, %fd20125}, [%rd1931+16];
	fma.rn.f64 	%fd20126, %fd20123, %fd20118, %fd20124;
	fma.rn.f64 	%fd20127, %fd20126, %fd20118, %fd20125;
	ld.global.nc.v2.f64 	{%fd20128, %fd20129}, [%rd1931+32];
	fma.rn.f64 	%fd20130, %fd20127, %fd20118, %fd20128;
	fma.rn.f64 	%fd20131, %fd20130, %fd20118, %fd20129;
	fma.rn.f64 	%fd20132, %fd20131, %fd21982, %fd21982;
	fma.rn.f64 	%fd20133, %fd20131, %fd20118, 0d3FF0000000000000;
	selp.f64 	%fd20134, %fd20133, %fd20132, %p1919;
	and.b32  	%r4452, %r5332, 2;
	setp.eq.s32 	%p1920, %r4452, 0;
	mov.f64 	%fd20135, 0d0000000000000000;
	sub.f64 	%fd20136, %fd20135, %fd20134;
	selp.f64 	%fd20137, %fd20134, %fd20136, %p1920;
	add.f64 	%fd3128, %fd3115, %fd20137;
	ld.global.f64 	%fd20138, [%rd2+5760];
	ld.global.f64 	%fd20139, [%rd2+5768];
	ld.global.f64 	%fd20140, [%rd2+5776];
	sub.f64 	%fd20141, %fd20138, %fd1;
	sub.f64 	%fd20142, %fd20139, %fd2;
	sub.f64 	%fd20143, %fd20140, %fd3;
	mul.f64 	%fd20144, %fd20142, %fd20142;
	fma.rn.f64 	%fd20145, %fd20141, %fd20141, %fd20144;
	fma.rn.f64 	%fd20146, %fd20143, %fd20143, %fd20145;
	sqrt.rn.f64 	%fd20147, %fd20146;
	sub.f64 	%fd20148, %fd20138, %fd4;
	sub.f64 	%fd20149, %fd20139, %fd5;
	sub.f64 	%fd20150, %fd20140, %fd6;
	mul.f64 	%fd20151, %fd20149, %fd20149;
	fma.rn.f64 	%fd20152, %fd20148, %fd20148, %fd20151;
	fma.rn.f64 	%fd20153, %fd20150, %fd20150, %fd20152;
	sqrt.rn.f64 	%fd20154, %fd20153;
	add.f64 	%fd20155, %fd20147, %fd20154;
	mul.f64 	%fd3129, %fd20155, 0d40C88B2F704A9409;
	abs.f64 	%fd3130, %fd3129;
	setp.eq.f64 	%p1921, %fd3130, 0d7FF0000000000000;
	@%p1921 bra 	$L__BB0_2165;
	mul.f64 	%fd20156, %fd3129, 0d3FE45F306DC9C883;
	cvt.rni.s32.f64 	%r5333, %fd20156;
	cvt.rn.f64.s32 	%fd20157, %r5333;
	fma.rn.f64 	%fd20158, %fd20157, 0dBFF921FB54442D18, %fd3129;
	fma.rn.f64 	%fd20159, %fd20157, 0dBC91A62633145C00, %fd20158;
	fma.rn.f64 	%fd21984, %fd20157, 0dB97B839A252049C0, %fd20159;
	setp.ltu.f64 	%p1922, %fd3130, 0d41E0000000000000;
	@%p1922 bra 	$L__BB0_2164;
	{ // callseq 480, 0
	.param .b64 param0;
	st.param.f64 	[param0], %fd3129;
	.param .align 16 .b8 retval0[16];
	call.uni (retval0), 
	__internal_trig_reduction_slowpathd, 
	(
	param0
	);
	ld.param.f64 	%fd21984, [retval0];
	ld.param.b32 	%r5333, [retval0+8];
	} // callseq 480
$L__BB0_2164:
	add.s32 	%r5334, %r5333, 1;
	bra.uni 	$L__BB0_2166;
$L__BB0_2165:
	mov.f64 	%fd20161, 0d0000000000000000;
	mul.rn.f64 	%fd21984, %fd3129, %fd20161;
	mov.b32 	%r5334, 1;
$L__BB0_2166:
	setp.eq.f64 	%p1923, %fd3130, 0d7FF0000000000000;
	shl.b32 	%r4455, %r5334, 6;
	cvt.u64.u32 	%rd1932, %r4455;
	and.b64  	%rd1933, %rd1932, 64;
	mov.u64 	%rd1934, __cudart_sin_cos_coeffs;
	add.s64 	%rd1935, %rd1934, %rd1933;
	mul.rn.f64 	%fd20162, %fd21984, %fd21984;
	and.b32  	%r4456, %r5334, 1;
	setp.eq.b32 	%p1924, %r4456, 1;
	selp.f64 	%fd20163, 0dBDA8FF8320FD8164, 0d3DE5DB65F9785EBA, %p1924;
	ld.global.nc.v2.f64 	{%fd20164, %fd20165}, [%rd1935];
	fma.rn.f64 	%fd20166, %fd20163, %fd20162, %fd20164;
	fma.rn.f64 	%fd20167, %fd20166, %fd20162, %fd20165;
	ld.global.nc.v2.f64 	{%fd20168, %fd20169}, [%rd1935+16];
	fma.rn.f64 	%fd20170, %fd20167, %fd20162, %fd20168;
	fma.rn.f64 	%fd20171, %fd20170, %fd20162, %fd20169;
	ld.global.nc.v2.f64 	{%fd20172, %fd20173}, [%rd1935+32];
	fma.rn.f64 	%fd20174, %fd20171, %fd20162, %fd20172;
	fma.rn.f64 	%fd20175, %fd20174, %fd20162, %fd20173;
	fma.rn.f64 	%fd20176, %fd20175, %fd21984, %fd21984;
	fma.rn.f64 	%fd20177, %fd20175, %fd20162, 0d3FF0000000000000;
	selp.f64 	%fd20178, %fd20177, %fd20176, %p1924;
	and.b32  	%r4457, %r5334, 2;
	setp.eq.s32 	%p1925, %r4457, 0;
	mov.f64 	%fd20179, 0d0000000000000000;
	sub.f64 	%fd20180, %fd20179, %fd20178;
	selp.f64 	%fd20181, %fd20178, %fd20180, %p1925;
	add.f64 	%fd3136, %fd3123, %fd20181;
	@%p1923 bra 	$L__BB0_2169;
	mul.f64 	%fd20182, %fd3129, 0d3FE45F306DC9C883;
	cvt.rni.s32.f64 	%r5335, %fd20182;
	cvt.rn.f64.s32 	%fd20183, %r5335;
	fma.rn.f64 	%fd20184, %fd20183, 0dBFF921FB54442D18, %fd3129;
	fma.rn.f64 	%fd20185, %fd20183, 0dBC91A62633145C00, %fd20184;
	fma.rn.f64 	%fd21985, %fd20183, 0dB97B839A252049C0, %fd20185;
	setp.ltu.f64 	%p1926, %fd3130, 0d41E0000000000000;
	@%p1926 bra 	$L__BB0_2170;
	{ // callseq 481, 0
	.param .b64 param0;
	st.param.f64 	[param0], %fd3129;
	.param .align 16 .b8 retval0[16];
	call.uni (retval0), 
	__internal_trig_reduction_slowpathd, 
	(
	param0
	);
	ld.param.f64 	%fd21985, [retval0];
	ld.param.b32 	%r5335, [retval0+8];
	} // callseq 481
	bra.uni 	$L__BB0_2170;
$L__BB0_2169:
	mov.f64 	%fd20187, 0d0000000000000000;
	mul.rn.f64 	%fd21985, %fd3129, %fd20187;
	mov.b32 	%r5335, 0;
$L__BB0_2170:
	shl.b32 	%r4460, %r5335, 6;
	cvt.u64.u32 	%rd1936, %r4460;
	and.b64  	%rd1937, %rd1936, 64;
	add.s64 	%rd1939, %rd1934, %rd1937;
	mul.rn.f64 	%fd20188, %fd21985, %fd21985;
	and.b32  	%r4461, %r5335, 1;
	setp.eq.b32 	%p1927, %r4461, 1;
	selp.f64 	%fd20189, 0dBDA8FF8320FD8164, 0d3DE5DB65F9785EBA, %p1927;
	ld.global.nc.v2.f64 	{%fd20190, %fd20191}, [%rd1939];
	fma.rn.f64 	%fd20192, %fd20189, %fd20188, %fd20190;
	fma.rn.f64 	%fd20193, %fd20192, %fd20188, %fd20191;
	ld.global.nc.v2.f64 	{%fd20194, %fd20195}, [%rd1939+16];
	fma.rn.f64 	%fd20196, %fd20193, %fd20188, %fd20194;
	fma.rn.f64 	%fd20197, %fd20196, %fd20188, %fd20195;
	ld.global.nc.v2.f64 	{%fd20198, %fd20199}, [%rd1939+32];
	fma.rn.f64 	%fd20200, %fd20197, %fd20188, %fd20198;
	fma.rn.f64 	%fd20201, %fd20200, %fd20188, %fd20199;
	fma.rn.f64 	%fd20202, %fd20201, %fd21985, %fd21985;
	fma.rn.f64 	%fd20203, %fd20201, %fd20188, 0d3FF0000000000000;
	selp.f64 	%fd20204, %fd20203, %fd20202, %p1927;
	and.b32  	%r4462, %r5335, 2;
	setp.eq.s32 	%p1928, %r4462, 0;
	mov.f64 	%fd20205, 0d0000000000000000;
	sub.f64 	%fd20206, %fd20205, %fd20204;
	selp.f64 	%fd20207, %fd20204, %fd20206, %p1928;
	add.f64 	%fd3141, %fd3128, %fd20207;
	ld.global.f64 	%fd20208, [%rd2+5784];
	ld.global.f64 	%fd20209, [%rd2+5792];
	ld.global.f64 	%fd20210, [%rd2+5800];
	sub.f64 	%fd20211, %fd20208, %fd1;
	sub.f64 	%fd20212, %fd20209, %fd2;
	sub.f64 	%fd20213, %fd20210, %fd3;
	mul.f64 	%fd20214, %fd20212, %fd20212;
	fma.rn.f64 	%fd20215, %fd20211, %fd20211, %fd20214;
	fma.rn.f64 	%fd20216, %fd20213, %fd20213, %fd20215;
	sqrt.rn.f64 	%fd20217, %fd20216;
	sub.f64 	%fd20218, %fd20208, %fd4;
	sub.f64 	%fd20219, %fd20209, %fd5;
	sub.f64 	%fd20220, %fd20210, %fd6;
	mul.f64 	%fd20221, %fd20219, %fd20219;
	fma.rn.f64 	%fd20222, %fd20218, %fd20218, %fd20221;
	fma.rn.f64 	%fd20223, %fd20220, %fd20220, %fd20222;
	sqrt.rn.f64 	%fd20224, %fd20223;
	add.f64 	%fd20225, %fd20217, %fd20224;
	mul.f64 	%fd3142, %fd20225, 0d40C88B2F704A9409;
	abs.f64 	%fd3143, %fd3142;
	setp.eq.f64 	%p1929, %fd3143, 0d7FF0000000000000;
	@%p1929 bra 	$L__BB0_2174;
	mul.f64 	%fd20226, %fd3142, 0d3FE45F306DC9C883;
	cvt.rni.s32.f64 	%r5336, %fd20226;
	cvt.rn.f64.s32 	%fd20227, %r5336;
	fma.rn.f64 	%fd20228, %fd20227, 0dBFF921FB54442D18, %fd3142;
	fma.rn.f64 	%fd20229, %fd20227, 0dBC91A62633145C00, %fd20228;
	fma.rn.f64 	%fd21987, %fd20227, 0dB97B839A252049C0, %fd20229;
	setp.ltu.f64 	%p1930, %fd3143, 0d41E0000000000000;
	@%p1930 bra 	$L__BB0_2173;
	{ // callseq 482, 0
	.param .b64 param0;
	st.param.f64 	[param0], %fd3142;
	.param .align 16 .b8 retval0[16];
	call.uni (retval0), 
	__internal_trig_reduction_slowpathd, 
	(
	param0
	);
	ld.param.f64 	%fd21987, [retval0];
	ld.param.b32 	%r5336, [retval0+8];
	} // callseq 482
$L__BB0_2173:
	add.s32 	%r5337, %r5336, 1;
	bra.uni 	$L__BB0_2175;
$L__BB0_2174:
	mov.f64 	%fd20231, 0d0000000000000000;
	mul.rn.f64 	%fd21987, %fd3142, %fd20231;
	mov.b32 	%r5337, 1;
$L__BB0_2175:
	setp.eq.f64 	%p1931, %fd3143, 0d7FF0000000000000;
	shl.b32 	%r4465, %r5337, 6;
	cvt.u64.u32 	%rd1940, %r4465;
	and.b64  	%rd1941, %rd1940, 64;
	mov.u64 	%rd1942, __cudart_sin_cos_coeffs;
	add.s64 	%rd1943, %rd1942, %rd1941;
	mul.rn.f64 	%fd20232, %fd21987, %fd21987;
	and.b32  	%r4466, %r5337, 1;
	setp.eq.b32 	%p1932, %r4466, 1;
	selp.f64 	%fd20233, 0dBDA8FF8320FD8164, 0d3DE5DB65F9785EBA, %p1932;
	ld.global.nc.v2.f64 	{%fd20234, %fd20235}, [%rd1943];
	fma.rn.f64 	%fd20236, %fd20233, %fd20232, %fd20234;
	fma.rn.f64 	%fd20237, %fd20236, %fd20232, %fd20235;
	ld.global.nc.v2.f64 	{%fd20238, %fd20239}, [%rd1943+16];
	fma.rn.f64 	%fd20240, %fd20237, %fd20232, %fd20238;
	fma.rn.f64 	%fd20241, %fd20240, %fd20232, %fd20239;
	ld.global.nc.v2.f64 	{%fd20242, %fd20243}, [%rd1943+32];
	fma.rn.f64 	%fd20244, %fd20241, %fd20232, %fd20242;
	fma.rn.f64 	%fd20245, %fd20244, %fd20232, %fd20243;
	fma.rn.f64 	%fd20246, %fd20245, %fd21987, %fd21987;
	fma.rn.f64 	%fd20247, %fd20245, %fd20232, 0d3FF0000000000000;
	selp.f64 	%fd20248, %fd20247, %fd20246, %p1932;
	and.b32  	%r4467, %r5337, 2;
	setp.eq.s32 	%p1933, %r4467, 0;
	mov.f64 	%fd20249, 0d0000000000000000;
	sub.f64 	%fd20250, %fd20249, %fd20248;
	selp.f64 	%fd20251, %fd20248, %fd20250, %p1933;
	add.f64 	%fd3149, %fd3136, %fd20251;
	@%p1931 bra 	$L__BB0_2178;
	mul.f64 	%fd20252, %fd3142, 0d3FE45F306DC9C883;
	cvt.rni.s32.f64 	%r5338, %fd20252;
	cvt.rn.f64.s32 	%fd20253, %r5338;
	fma.rn.f64 	%fd20254, %fd20253, 0dBFF921FB54442D18, %fd3142;
	fma.rn.f64 	%fd20255, %fd20253, 0dBC91A62633145C00, %fd20254;
	fma.rn.f64 	%fd21988, %fd20253, 0dB97B839A252049C0, %fd20255;
	setp.ltu.f64 	%p1934, %fd3143, 0d41E0000000000000;
	@%p1934 bra 	$L__BB0_2179;
	{ // callseq 483, 0
	.param .b64 param0;
	st.param.f64 	[param0], %fd3142;
	.param .align 16 .b8 retval0[16];
	call.uni (retval0), 
	__internal_trig_reduction_slowpathd, 
	(
	param0
	);
	ld.param.f64 	%fd21988, [retval0];
	ld.param.b32 	%r5338, [retval0+8];
	} // callseq 483
	bra.uni 	$L__BB0_2179;
$L__BB0_2178:
	mov.f64 	%fd20257, 0d0000000000000000;
	mul.rn.f64 	%fd21988, %fd3142, %fd20257;
	mov.b32 	%r5338, 0;
$L__BB0_2179:
	shl.b32 	%r4470, %r5338, 6;
	cvt.u64.u32 	%rd1944, %r4470;
	and.b64  	%rd1945, %rd1944, 64;
	add.s64 	%rd1947, %rd1942, %rd1945;
	mul.rn.f64 	%fd20258, %fd21988, %fd21988;
	and.b32  	%r4471, %r5338, 1;
	setp.eq.b32 	%p1935, %r4471, 1;
	selp.f64 	%fd20259, 0dBDA8FF8320FD8164, 0d3DE5DB65F9785EBA, %p1935;
	ld.global.nc.v2.f64 	{%fd20260, %fd20261}, [%rd1947];
	fma.rn.f64 	%fd20262, %fd20259, %fd20258, %fd20260;
	fma.rn.f64 	%fd20263, %fd20262, %fd20258, %fd20261;
	ld.global.nc.v2.f64 	{%fd20264, %fd20265}, [%rd1947+16];
	fma.rn.f64 	%fd20266, %fd20263, %fd20258, %fd20264;
	fma.rn.f64 	%fd20267, %fd20266, %fd20258, %fd20265;
	ld.global.nc.v2.f64 	{%fd20268, %fd20269}, [%rd1947+32];
	fma.rn.f64 	%fd20270, %fd20267, %fd20258, %fd20268;
	fma.rn.f64 	%fd20271, %fd20270, %fd20258, %fd20269;
	fma.rn.f64 	%fd20272, %fd20271, %fd21988, %fd21988;
	fma.rn.f64 	%fd20273, %fd20271, %fd20258, 0d3FF0000000000000;
	selp.f64 	%fd20274, %fd20273, %fd20272, %p1935;
	and.b32  	%r4472, %r5338, 2;
	setp.eq.s32 	%p1936, %r4472, 0;
	mov.f64 	%fd20275, 0d0000000000000000;
	sub.f64 	%fd20276, %fd20275, %fd20274;
	selp.f64 	%fd20277, %fd20274, %fd20276, %p1936;
	add.f64 	%fd3154, %fd3141, %fd20277;
	ld.global.f64 	%fd20278, [%rd2+5808];
	ld.global.f64 	%fd20279, [%rd2+5816];
	ld.global.f64 	%fd20280, [%rd2+5824];
	sub.f64 	%fd20281, %fd20278, %fd1;
	sub.f64 	%fd20282, %fd20279, %fd2;
	sub.f64 	%fd20283, %fd20280, %fd3;
	mul.f64 	%fd20284, %fd20282, %fd20282;
	fma.rn.f64 	%fd20285, %fd20281, %fd20281, %fd20284;
	fma.rn.f64 	%fd20286, %fd20283, %fd20283, %fd20285;
	sqrt.rn.f64 	%fd20287, %fd20286;
	sub.f64 	%fd20288, %fd20278, %fd4;
	sub.f64 	%fd20289, %fd20279, %fd5;
	sub.f64 	%fd20290, %fd20280, %fd6;
	mul.f64 	%fd20291, %fd20289, %fd20289;
	fma.rn.f64 	%fd20292, %fd20288, %fd20288, %fd20291;
	fma.rn.f64 	%fd20293, %fd20290, %fd20290, %fd20292;
	sqrt.rn.f64 	%fd20294, %fd20293;
	add.f64 	%fd20295, %fd20287, %fd20294;
	mul.f64 	%fd3155, %fd20295, 0d40C88B2F704A9409;
	abs.f64 	%fd3156, %fd3155;
	setp.eq.f64 	%p1937, %fd3156, 0d7FF0000000000000;
	@%p1937 bra 	$L__BB0_2183;
	mul.f64 	%fd20296, %fd3155, 0d3FE45F306DC9C883;
	cvt.rni.s32.f64 	%r5339, %fd20296;
	cvt.rn.f64.s32 	%fd20297, %r5339;
	fma.rn.f64 	%fd20298, %fd20297, 0dBFF921FB54442D18, %fd3155;
	fma.rn.f64 	%fd20299, %fd20297, 0dBC91A62633145C00, %fd20298;
	fma.rn.f64 	%fd21990, %fd20297, 0dB97B839A252049C0, %fd20299;
	setp.ltu.f64 	%p1938, %fd3156, 0d41E0000000000000;
	@%p1938 bra 	$L__BB0_2182;
	{ // callseq 484, 0
	.param .b64 param0;
	st.param.f64 	[param0], %fd3155;
	.param .align 16 .b8 retval0[16];
	call.uni (retval0), 
	__internal_trig_reduction_slowpathd, 
	(
	param0
	);
	ld.param.f64 	%fd21990, [retval0];
	ld.param.b32 	%r5339, [retval0+8];
	} // callseq 484
$L__BB0_2182:
	add.s32 	%r5340, %r5339, 1;
	bra.uni 	$L__BB0_2184;
$L__BB0_2183:
	mov.f64 	%fd20301, 0d0000000000000000;
	mul.rn.f64 	%fd21990, %fd3155, %fd20301;
	mov.b32 	%r5340, 1;
$L__BB0_2184:
	setp.eq.f64 	%p1939, %fd3156, 0d7FF0000000000000;
	shl.b32 	%r4475, %r5340, 6;
	cvt.u64.u32 	%rd1948, %r4475;
	and.b64  	%rd1949, %rd1948, 64;
	mov.u64 	%rd1950, __cudart_sin_cos_coeffs;
	add.s64 	%rd1951, %rd1950, %rd1949;
	mul.rn.f64 	%fd20302, %fd21990, %fd21990;
	and.b32  	%r4476, %r5340, 1;
	setp.eq.b32 	%p1940, %r4476, 1;
	selp.f64 	%fd20303, 0dBDA8FF8320FD8164, 0d3DE5DB65F9785EBA, %p1940;
	ld.global.nc.v2.f64 	{%fd20304, %fd20305}, [%rd1951];
	fma.rn.f64 	%fd20306, %fd20303, %fd20302, %fd20304;
	fma.rn.f64 	%fd20307, %fd20306, %fd20302, %fd20305;
	ld.global.nc.v2.f64 	{%fd20308, %fd20309}, [%rd1951+16];
	fma.rn.f64 	%fd20310, %fd20307, %fd20302, %fd20308;
	fma.rn.f64 	%fd20311, %fd20310, %fd20302, %fd20309;
	ld.global.nc.v2.f64 	{%fd20312, %fd20313}, [%rd1951+32];
	fma.rn.f64 	%fd20314, %fd20311, %fd20302, %fd20312;
	fma.rn.f64 	%fd20315, %fd20314, %fd20302, %fd20313;
	fma.rn.f64 	%fd20316, %fd20315, %fd21990, %fd21990;
	fma.rn.f64 	%fd20317, %fd20315, %fd20302, 0d3FF0000000000000;
	selp.f64 	%fd20318, %fd20317, %fd20316, %p1940;
	and.b32  	%r4477, %r5340, 2;
	setp.eq.s32 	%p1941, %r4477, 0;
	mov.f64 	%fd20319, 0d0000000000000000;
	sub.f64 	%fd20320, %fd20319, %fd20318;
	selp.f64 	%fd20321, %fd20318, %fd20320, %p1941;
	add.f64 	%fd3162, %fd3149, %fd20321;
	@%p1939 bra 	$L__BB0_2187;
	mul.f64 	%fd20322, %fd3155, 0d3FE45F306DC9C883;
	cvt.rni.s32.f64 	%r5341, %fd20322;
	cvt.rn.f64.s32 	%fd20323, %r5341;
	fma.rn.f64 	%fd20324, %fd20323, 0dBFF921FB54442D18, %fd3155;
	fma.rn.f64 	%fd20325, %fd20323, 0dBC91A62633145C00, %fd20324;
	fma.rn.f64 	%fd21991, %fd20323, 0dB97B839A252049C0, %fd20325;
	setp.ltu.f64 	%p1942, %fd3156, 0d41E0000000000000;
	@%p1942 bra 	$L__BB0_2188;
	{ // callseq 485, 0
	.param .b64 param0;
	st.param.f64 	[param0], %fd3155;
	.param .align 16 .b8 retval0[16];
	call.uni (retval0), 
	__internal_trig_reduction_slowpathd, 
	(
	param0
	);
	ld.param.f64 	%fd21991, [retval0];
	ld.param.b32 	%r5341, [retval0+8];
	} // callseq 485
	bra.uni 	$L__BB0_2188;
$L__BB0_2187:
	mov.f64 	%fd20327, 0d0000000000000000;
	mul.rn.f64 	%fd21991, %fd3155, %fd20327;
	mov.b32 	%r5341, 0;
$L__BB0_2188:
	shl.b32 	%r4480, %r5341, 6;
	cvt.u64.u32 	%rd1952, %r4480;
	and.b64  	%rd1953, %rd1952, 64;
	add.s64 	%rd1955, %rd1950, %rd1953;
	mul.rn.f64 	%fd20328, %fd21991, %fd21991;
	and.b32  	%r4481, %r5341, 1;
	setp.eq.b32 	%p1943, %r4481, 1;
	selp.f64 	%fd20329, 0dBDA8FF8320FD8164, 0d3DE5DB65F9785EBA, %p1943;
	ld.global.nc.v2.f64 	{%fd20330, %fd20331}, [%rd1955];
	fma.rn.f64 	%fd20332, %fd20329, %fd20328, %fd20330;
	fma.rn.f64 	%fd20333, %fd20332, %fd20328, %fd20331;
	ld.global.nc.v2.f64 	{%fd20334, %fd20335}, [%rd1955+16];
	fma.rn.f64 	%fd20336, %fd20333, %fd20328, %fd20334;
	fma.rn.f64 	%fd20337, %fd20336, %fd20328, %fd20335;
	ld.global.nc.v2.f64 	{%fd20338, %fd20339}, [%rd1955+32];
	fma.rn.f64 	%fd20340, %fd20337, %fd20328, %fd20338;
	fma.rn.f64 	%fd20341, %fd20340, %fd20328, %fd20339;
	fma.rn.f64 	%fd20342, %fd20341, %fd21991, %fd21991;
	fma.rn.f64 	%fd20343, %fd20341, %fd20328, 0d3FF0000000000000;
	selp.f64 	%fd20344, %fd20343, %fd20342, %p1943;
	and.b32  	%r4482, %r5341, 2;
	setp.eq.s32 	%p1944, %r4482, 0;
	mov.f64 	%fd20345, 0d0000000000000000;
	sub.f64 	%fd20346, %fd20345, %fd20344;
	selp.f64 	%fd20347, %fd20344, %fd20346, %p1944;
	add.f64 	%fd3167, %fd3154, %fd20347;
	ld.global.f64 	%fd20348, [%rd2+5832];
	ld.global.f64 	%fd20349, [%rd2+5840];
	ld.global.f64 	%fd20350, [%rd2+5848];
	sub.f64 	%fd20351, %fd20348, %fd1;
	sub.f64 	%fd20352, %fd20349, %fd2;
	sub.f64 	%fd20353, %fd20350, %fd3;
	mul.f64 	%fd20354, %fd20352, %fd20352;
	fma.rn.f64 	%fd20355, %fd20351, %fd20351, %fd20354;
	fma.rn.f64 	%fd20356, %fd20353, %fd20353, %fd20355;
	sqrt.rn.f64 	%fd20357, %fd20356;
	sub.f64 	%fd20358, %fd20348, %fd4;
	sub.f64 	%fd20359, %fd20349, %fd5;
	sub.f64 	%fd20360, %fd20350, %fd6;
	mul.f64 	%fd20361, %fd20359, %fd20359;
	fma.rn.f64 	%fd20362, %fd20358, %fd20358, %fd20361;
	fma.rn.f64 	%fd20363, %fd20360, %fd20360, %fd20362;
	sqrt.rn.f64 	%fd20364, %fd20363;
	add.f64 	%fd20365, %fd20357, %fd20364;
	mul.f64 	%fd3168, %fd20365, 0d40C88B2F704A9409;
	abs.f64 	%fd3169, %fd3168;
	setp.eq.f64 	%p1945, %fd3169, 0d7FF0000000000000;
	@%p1945 bra 	$L__BB0_2192;
	mul.f64 	%fd20366, %fd3168, 0d3FE45F306DC9C883;
	cvt.rni.s32.f64 	%r5342, %fd20366;
	cvt.rn.f64.s32 	%fd20367, %r5342;
	fma.rn.f64 	%fd20368, %fd20367, 0dBFF921FB54442D18, %fd3168;
	fma.rn.f64 	%fd20369, %fd20367, 0dBC91A62633145C00, %fd20368;
	fma.rn.f64 	%fd21993, %fd20367, 0dB97B839A252049C0, %fd20369;
	setp.ltu.f64 	%p1946, %fd3169, 0d41E0000000000000;
	@%p1946 bra 	$L__BB0_2191;
	{ // callseq 486, 0
	.param .b64 param0;
	st.param.f64 	[param0], %fd3168;
	.param .align 16 .b8 retval0[16];
	call.uni (retval0), 
	__internal_trig_reduction_slowpathd, 
	(
	param0
	);
	ld.param.f64 	%fd21993, [retval0];
	ld.param.b32 	%r5342, [retval0+8];
	} // callseq 486
$L__BB0_2191:
	add.s32 	%r5343, %r5342, 1;
	bra.uni 	$L__BB0_2193;
$L__BB0_2192:
	mov.f64 	%fd20371, 0d0000000000000000;
	mul.rn.f64 	%fd21993, %fd3168, %fd20371;
	mov.b32 	%r5343, 1;
$L__BB0_2193:
	setp.eq.f64 	%p1947, %fd3169, 0d7FF0000000000000;
	shl.b32 	%r4485, %r5343, 6;
	cvt.u64.u32 	%rd1956, %r4485;
	and.b64  	%rd1957, %rd1956, 64;
	mov.u64 	%rd1958, __cudart_sin_cos_coeffs;
	add.s64 	%rd1959, %rd1958, %rd1957;
	mul.rn.f64 	%fd20372, %fd21993, %fd21993;
	and.b32  	%r4486, %r5343, 1;
	setp.eq.b32 	%p1948, %r4486, 1;
	selp.f64 	%fd20373, 0dBDA8FF8320FD8164, 0d3DE5DB65F9785EBA, %p1948;
	ld.global.nc.v2.f64 	{%fd20374, %fd20375}, [%rd1959];
	fma.rn.f64 	%fd20376, %fd20373, %fd20372, %fd20374;
	fma.rn.f64 	%fd20377, %fd20376, %fd20372, %fd20375;
	ld.global.nc.v2.f64 	{%fd20378, %fd20379}, [%rd1959+16];
	fma.rn.f64 	%fd20380, %fd20377, %fd20372, %fd20378;
	fma.rn.f64 	%fd20381, %fd20380, %fd20372, %fd20379;
	ld.global.nc.v2.f64 	{%fd20382, %fd20383}, [%rd1959+32];
	fma.rn.f64 	%fd20384, %fd20381, %fd20372, %fd20382;
	fma.rn.f64 	%fd20385, %fd20384, %fd20372, %fd20383;
	fma.rn.f64 	%fd20386, %fd20385, %fd21993, %fd21993;
	fma.rn.f64 	%fd20387, %fd20385, %fd20372, 0d3FF0000000000000;
	selp.f64 	%fd20388, %fd20387, %fd20386, %p1948;
	and.b32  	%r4487, %r5343, 2;
	setp.eq.s32 	%p1949, %r4487, 0;
	mov.f64 	%fd20389, 0d0000000000000000;
	sub.f64 	%fd20390, %fd20389, %fd20388;
	selp.f64 	%fd20391, %fd20388, %fd20390, %p1949;
	add.f64 	%fd3175, %fd3162, %fd20391;
	@%p1947 bra 	$L__BB0_2196;
	mul.f64 	%fd20392, %fd3168, 0d3FE45F306DC9C883;
	cvt.rni.s32.f64 	%r5344, %fd20392;
	cvt.rn.f64.s32 	%fd20393, %r5344;
	fma.rn.f64 	%fd20394, %fd20393, 0dBFF921FB54442D18, %fd3168;
	fma.rn.f64 	%fd20395, %fd20393, 0dBC91A62633145C00, %fd20394;
	fma.rn.f64 	%fd21994, %fd20393, 0dB97B839A252049C0, %fd20395;
	setp.ltu.f64 	%p1950, %fd3169, 0d41E0000000000000;
	@%p1950 bra 	$L__BB0_2197;
	{ // callseq 487, 0
	.param .b64 param0;
	st.param.f64 	[param0], %fd3168;
	.param .align 16 .b8 retval0[16];
	call.uni (retval0), 
	__internal_trig_reduction_slowpathd, 
	(
	param0
	);
	ld.param.f64 	%fd21994, [retval0];
	ld.param.b32 	%r5344, [retval0+8];
	} // callseq 487
	bra.uni 	$L__BB0_2197;
$L__BB0_2196:
	mov.f64 	%fd20397, 0d0000000000000000;
	mul.rn.f64 	%fd21994, %fd3168, %fd20397;
	mov.b32 	%r5344, 0;
$L__BB0_2197:
	shl.b32 	%r4490, %r5344, 6;
	cvt.u64.u32 	%rd1960, %r4490;
	and.b64  	%rd1961, %rd1960, 64;
	add.s64 	%rd1963, %rd1958, %rd1961;
	mul.rn.f64 	%fd20398, %fd21994, %fd21994;
	and.b32  	%r4491, %r5344, 1;
	setp.eq.b32 	%p1951, %r4491, 1;
	selp.f64 	%fd20399, 0dBDA8FF8320FD8164, 0d3DE5DB65F9785EBA, %p1951;
	ld.global.nc.v2.f64 	{%fd20400, %fd20401}, [%rd1963];
	fma.rn.f64 	%fd20402, %fd20399, %fd20398, %fd20400;
	fma.rn.f64 	%fd20403, %fd20402, %fd20398, %fd20401;
	ld.global.nc.v2.f64 	{%fd20404, %fd20405}, [%rd1963+16];
	fma.rn.f64 	%fd20406, %fd20403, %fd20398, %fd20404;
	fma.rn.f64 	%fd20407, %fd20406, %fd20398, %fd20405;
	ld.global.nc.v2.f64 	{%fd20408, %fd20409}, [%rd1963+32];
	fma.rn.f64 	%fd20410, %fd20407, %fd20398, %fd20408;
	fma.rn.f64 	%fd20411, %fd20410, %fd20398, %fd20409;
	fma.rn.f64 	%fd20412, %fd20411, %fd21994, %fd21994;
	fma.rn.f64 	%fd20413, %fd20411, %fd20398, 0d3FF0000000000000;
	selp.f64 	%fd20414, %fd20413, %fd20412, %p1951;
	and.b32  	%r4492, %r5344, 2;
	setp.eq.s32 	%p1952, %r4492, 0;
	mov.f64 	%fd20415, 0d0000000000000000;
	sub.f64 	%fd20416, %fd20415, %fd20414;
	selp.f64 	%fd20417, %fd20414, %fd20416, %p1952;
	add.f64 	%fd3180, %fd3167, %fd20417;
	ld.global.f64 	%fd20418, [%rd2+5856];
	ld.global.f64 	%fd20419, [%rd2+5864];
	ld.global.f64 	%fd20420, [%rd2+5872];
	sub.f64 	%fd20421, %fd20418, %fd1;
	sub.f64 	%fd20422, %fd20419, %fd2;
	sub.f64 	%fd20423, %fd20420, %fd3;
	mul.f64 	%fd20424, %fd20422, %fd20422;
	fma.rn.f64 	%fd20425, %fd20421, %fd20421, %fd20424;
	fma.rn.f64 	%fd20426, %fd20423, %fd20423, %fd20425;
	sqrt.rn.f64 	%fd20427, %fd20426;
	sub.f64 	%fd20428, %fd20418, %fd4;
	sub.f64 	%fd20429, %fd20419, %fd5;
	sub.f64 	%fd20430, %fd20420, %fd6;
	mul.f64 	%fd20431, %fd20429, %fd20429;
	fma.rn.f64 	%fd20432, %fd20428, %fd20428, %fd20431;
	fma.rn.f64 	%fd20433, %fd20430, %fd20430, %fd20432;
	sqrt.rn.f64 	%fd20434, %fd20433;
	add.f64 	%fd20435, %fd20427, %fd20434;
	mul.f64 	%fd3181, %fd20435, 0d40C88B2F704A9409;
	abs.f64 	%fd3182, %fd3181;
	setp.eq.f64 	%p1953, %fd3182, 0d7FF0000000000000;
	@%p1953 bra 	$L__BB0_2201;
	mul.f64 	%fd20436, %fd3181, 0d3FE45F306DC9C883;
	cvt.rni.s32.f64 	%r5345, %fd20436;
	cvt.rn.f64.s32 	%fd20437, %r5345;
	fma.rn.f64 	%fd20438, %fd20437, 0dBFF921FB54442D18, %fd3181;
	fma.rn.f64 	%fd20439, %fd20437, 0dBC91A62633145C00, %fd20438;
	fma.rn.f64 	%fd21996, %fd20437, 0dB97B839A252049C0, %fd20439;
	setp.ltu.f64 	%p1954, %fd3182, 0d41E0000000000000;
	@%p1954 bra 	$L__BB0_2200;
	{ // callseq 488, 0
	.param .b64 param0;
	st.param.f64 	[param0], %fd3181;
	.param .align 16 .b8 retval0[16];
	call.uni (retval0), 
	__internal_trig_reduction_slowpathd, 
	(
	param0
	);
	ld.param.f64 	%fd21996, [retval0];
	ld.param.b32 	%r5345, [retval0+8];
	} // callseq 488
$L__BB0_2200:
	add.s32 	%r5346, %r5345, 1;
	bra.uni 	$L__BB0_2202;
$L__BB0_2201:
	mov.f64 	%fd20441, 0d0000000000000000;
	mul.rn.f64 	%fd21996, %fd3181, %fd20441;
	mov.b32 	%r5346, 1;
$L__BB0_2202:
	setp.eq.f64 	%p1955, %fd3182, 0d7FF0000000000000;
	shl.b32 	%r4495, %r5346, 6;
	cvt.u64.u32 	%rd1964, %r4495;
	and.b64  	%rd1965, %rd1964, 64;
	mov.u64 	%rd1966, __cudart_sin_cos_coeffs;
	add.s64 	%rd1967, %rd1966, %rd1965;
	mul.rn.f64 	%fd20442, %fd21996, %fd21996;
	and.b32  	%r4496, %r5346, 1;
	setp.eq.b32 	%p1956, %r4496, 1;
	selp.f64 	%fd20443, 0dBDA8FF8320FD8164, 0d3DE5DB65F9785EBA, %p1956;
	ld.global.nc.v2.f64 	{%fd20444, %fd20445}, [%rd1967];
	fma.rn.f64 	%fd20446, %fd20443, %fd20442, %fd20444;
	fma.rn.f64 	%fd20447, %fd20446, %fd20442, %fd20445;
	ld.global.nc.v2.f64 	{%fd20448, %fd20449}, [%rd1967+16];
	fma.rn.f64 	%fd20450, %fd20447, %fd20442, %fd20448;
	fma.rn.f64 	%fd20451, %fd20450, %fd20442, %fd20449;
	ld.global.nc.v2.f64 	{%fd20452, %fd20453}, [%rd1967+32];
	fma.rn.f64 	%fd20454, %fd20451, %fd20442, %fd20452;
	fma.rn.f64 	%fd20455, %fd20454, %fd20442, %fd20453;
	fma.rn.f64 	%fd20456, %fd20455, %fd21996, %fd21996;
	fma.rn.f64 	%fd20457, %fd20455, %fd20442, 0d3FF0000000000000;
	selp.f64 	%fd20458, %fd20457, %fd20456, %p1956;
	and.b32  	%r4497, %r5346, 2;
	setp.eq.s32 	%p1957, %r4497, 0;
	mov.f64 	%fd20459, 0d0000000000000000;
	sub.f64 	%fd20460, %fd20459, %fd20458;
	selp.f64 	%fd20461, %fd20458, %fd20460, %p1957;
	add.f64 	%fd3188, %fd3175, %fd20461;
	@%p1955 bra 	$L__BB0_2205;
	mul.f64 	%fd20462, %fd3181, 0d3FE45F306DC9C883;
	cvt.rni.s32.f64 	%r5347, %fd20462;
	cvt.rn.f64.s32 	%fd20463, %r5347;
	fma.rn.f64 	%fd20464, %fd20463, 0dBFF921FB54442D18, %fd3181;
	fma.rn.f64 	%fd20465, %fd20463, 0dBC91A62633145C00, %fd20464;
	fma.rn.f64 	%fd21997, %fd20463, 0dB97B839A252049C0, %fd20465;
	setp.ltu.f64 	%p1958, %fd3182, 0d41E0000000000000;
	@%p1958 bra 	$L__BB0_2206;
	{ // callseq 489, 0
	.param .b64 param0;
	st.param.f64 	[param0], %fd3181;
	.param .align 16 .b8 retval0[16];
	call.uni (retval0), 
	__internal_trig_reduction_slowpathd, 
	(
	param0
	);
	ld.param.f64 	%fd21997, [retval0];
	ld.param.b32 	%r5347, [retval0+8];
	} // callseq 489
	bra.uni 	$L__BB0_2206;
$L__BB0_2205:
	mov.f64 	%fd20467, 0d0000000000000000;
	mul.rn.f64 	%fd21997, %fd3181, %fd20467;
	mov.b32 	%r5347, 0;
$L__BB0_2206:
	shl.b32 	%r4500, %r5347, 6;
	cvt.u64.u32 	%rd1968, %r4500;
	and.b64  	%rd1969, %rd1968, 64;
	add.s64 	%rd1971, %rd1966, %rd1969;
	mul.rn.f64 	%fd20468, %fd21997, %fd21997;
	and.b32  	%r4501, %r5347, 1;
	setp.eq.b32 	%p1959, %r4501, 1;
	selp.f64 	%fd20469, 0dBDA8FF8320FD8164, 0d3DE5DB65F9785EBA, %p1959;
	ld.global.nc.v2.f64 	{%fd20470, %fd20471}, [%rd1971];
	fma.rn.f64 	%fd20472, %fd20469, %fd20468, %fd20470;
	fma.rn.f64 	%fd20473, %fd20472, %fd20468, %fd20471;
	ld.global.nc.v2.f64 	{%fd20474, %fd20475}, [%rd1971+16];
	fma.rn.f64 	%fd20476, %fd20473, %fd20468, %fd20474;
	fma.rn.f64 	%fd20477, %fd20476, %fd20468, %fd20475;
	ld.global.nc.v2.f64 	{%fd20478, %fd20479}, [%rd1971+32];
	fma.rn.f64 	%fd20480, %fd20477, %fd20468, %fd20478;
	fma.rn.f64 	%fd20481, %fd20480, %fd20468, %fd20479;
	fma.rn.f64 	%fd20482, %fd20481, %fd21997, %fd21997;
	fma.rn.f64 	%fd20483, %fd20481, %fd20468, 0d3FF0000000000000;
	selp.f64 	%fd20484, %fd20483, %fd20482, %p1959;
	and.b32  	%r4502, %r5347, 2;
	setp.eq.s32 	%p1960, %r4502, 0;
	mov.f64 	%fd20485, 0d0000000000000000;
	sub.f64 	%fd20486, %fd20485, %fd20484;
	selp.f64 	%fd20487, %fd20484, %fd20486, %p1960;
	add.f64 	%fd3193, %fd3180, %fd20487;
	ld.global.f64 	%fd20488, [%rd2+5880];
	ld.global.f64 	%fd20489, [%rd2+5888];
	ld.global.f64 	%fd20490, [%rd2+5896];
	sub.f64 	%fd20491, %fd20488, %fd1;
	sub.f64 	%fd20492, %fd20489, %fd2;
	sub.f64 	%fd20493, %fd20490, %fd3;
	mul.f64 	%fd20494, %fd20492, %fd20492;
	fma.rn.f64 	%fd20495, %fd20491, %fd20491, %fd20494;
	fma.rn.f64 	%fd20496, %fd20493, %fd20493, %fd20495;
	sqrt.rn.f64 	%fd20497, %fd20496;
	sub.f64 	%fd20498, %fd20488, %fd4;
	sub.f64 	%fd20499, %fd20489, %fd5;
	sub.f64 	%fd20500, %fd20490, %fd6;
	mul.f64 	%fd20501, %fd20499, %fd20499;
	fma.rn.f64 	%fd20502, %fd20498, %fd20498, %fd20501;
	fma.rn.f64 	%fd20503, %fd20500, %fd20500, %fd20502;
	sqrt.rn.f64 	%fd20504, %fd20503;
	add.f64 	%fd20505, %fd20497, %fd20504;
	mul.f64 	%fd3194, %fd20505, 0d40C88B2F704A9409;
	abs.f64 	%fd3195, %fd3194;
	setp.eq.f64 	%p1961, %fd3195, 0d7FF0000000000000;
	@%p1961 bra 	$L__BB0_2210;
	mul.f64 	%fd20506, %fd3194, 0d3FE45F306DC9C883;
	cvt.rni.s32.f64 	%r5348, %fd20506;
	cvt.rn.f64.s32 	%fd20507, %r5348;
	fma.rn.f64 	%fd20508, %fd20507, 0dBFF921FB54442D18, %fd3194;
	fma.rn.f64 	%fd20509, %fd20507, 0dBC91A62633145C00, %fd20508;
	fma.rn.f64 	%fd21999, %fd20507, 0dB97B839A252049C0, %fd20509;
	setp.ltu.f64 	%p1962, %fd3195, 0d41E0000000000000;
	@%p1962 bra 	$L__BB0_2209;
	{ // callseq 490, 0
	.param .b64 param0;
	st.param.f64 	[param0], %fd3194;
	.param .align 16 .b8 retval0[16];
	call.uni (retval0), 
	__internal_trig_reduction_slowpathd, 
	(
	param0
	);
	ld.param.f64 	%fd21999, [retval0];
	ld.param.b32 	%r5348, [retval0+8];
	} // callseq 490
$L__BB0_2209:
	add.s32 	%r5349, %r5348, 1;
	bra.uni 	$L__BB0_2211;
$L__BB0_2210:
	mov.f64 	%fd20511, 0d0000000000000000;
	mul.rn.f64 	%fd21999, %fd3194, %fd20511;
	mov.b32 	%r5349, 1;
$L__BB0_2211:
	setp.eq.f64 	%p1963, %fd3195, 0d7FF0000000000000;
	shl.b32 	%r4505, %r5349, 6;
	cvt.u64.u32 	%rd1972, %r4505;
	and.b64  	%rd1973, %rd1972, 64;
	mov.u64 	%rd1974, __cudart_sin_cos_coeffs;
	add.s64 	%rd1975, %rd1974, %rd1973;
	mul.rn.f64 	%fd20512, %fd21999, %fd21999;
	and.b32  	%r4506, %r5349, 1;
	setp.eq.b32 	%p1964, %r4506, 1;
	selp.f64 	%fd20513, 0dBDA8FF8320FD8164, 0d3DE5DB65F9785EBA, %p1964;
	ld.global.nc.v2.f64 	{%fd20514, %fd20515}, [%rd1975];
	fma.rn.f64 	%fd20516, %fd20513, %fd20512, %fd20514;
	fma.rn.f64 	%fd20517, %fd20516, %fd20512, %fd20515;
	ld.global.nc.v2.f64 	{%fd20518, %fd20519}, [%rd1975+16];
	fma.rn.f64 	%fd20520, %fd20517, %fd20512, %fd20518;
	fma.rn.f64 	%fd20521, %fd20520, %fd20512, %fd20519;
	ld.global.nc.v2.f64 	{%fd20522, %fd20523}, [%rd1975+32];
	fma.rn.f64 	%fd20524, %fd20521, %fd20512, %fd20522;
	fma.rn.f64 	%fd20525, %fd20524, %fd20512, %fd20523;
	fma.rn.f64 	%fd20526, %fd20525, %fd21999, %fd21999;
	fma.rn.f64 	%fd20527, %fd20525, %fd20512, 0d3FF0000000000000;
	selp.f64 	%fd20528, %fd20527, %fd20526, %p1964;
	and.b32  	%r4507, %r5349, 2;
	setp.eq.s32 	%p1965, %r4507, 0;
	mov.f64 	%fd20529, 0d0000000000000000;
	sub.f64 	%fd20530, %fd20529, %fd20528;
	selp.f64 	%fd20531, %fd20528, %fd20530, %p1965;
	add.f64 	%fd3201, %fd3188, %fd20531;
	@%p1963 bra 	$L__BB0_2214;
	mul.f64 	%fd20532, %fd3194, 0d3FE45F306DC9C883;
	cvt.rni.s32.f64 	%r5350, %fd20532;
	cvt.rn.f64.s32 	%fd20533, %r5350;
	fma.rn.f64 	%fd20534, %fd20533, 0dBFF921FB54442D18, %fd3194;
	fma.rn.f64 	%fd20535, %fd20533, 0dBC91A62633145C00, %fd20534;
	fma.rn.f64 	%fd22000, %fd20533, 0dB97B839A252049C0, %fd20535;
	setp.ltu.f64 	%p1966, %fd3195, 0d41E0000000000000;
	@%p1966 bra 	$L__BB0_2215;
	{ // callseq 491, 0
	.param .b64 param0;
	st.param.f64 	[param0], %fd3194;
	.param .align 16 .b8 retval0[16];
	call.uni (retval0), 
	__internal_trig_reduction_slowpathd, 
	(
	param0
	);
	ld.param.f64 	%fd22000, [retval0];
	ld.param.b32 	%r5350, [retval0+8];
	} // callseq 491
	bra.uni 	$L__BB0_2215;
$L__BB0_2214:
	mov.f64 	%fd20537, 0d0000000000000000;
	mul.rn.f64 	%fd22000, %fd3194, %fd20537;
	mov.b32 	%r5350, 0;
$L__BB0_2215:
	shl.b32 	%r4510, %r5350, 6;
	cvt.u64.u32 	%rd1976, %r4510;
	and.b64  	%rd1977, %rd1976, 64;
	add.s64 	%rd1979, %rd1974, %rd1977;
	mul.rn.f64 	%fd20538, %fd22000, %fd22000;
	and.b32  	%r4511, %r5350, 1;
	setp.eq.b32 	%p1967, %r4511, 1;
	selp.f64 	%fd20539, 0dBDA8FF8320FD8164, 0d3DE5DB65F9785EBA, %p1967;
	ld.global.nc.v2.f64 	{%fd20540, %fd20541}, [%rd1979];
	fma.rn.f64 	%fd20542, %fd20539, %fd20538, %fd20540;
	fma.rn.f64 	%fd20543, %fd20542, %fd20538, %fd20541;
	ld.global.nc.v2.f64 	{%fd20544, %fd20545}, [%rd1979+16];
	fma.rn.f64 	%fd20546, %fd20543, %fd20538, %fd20544;
	fma.rn.f64 	%fd20547, %fd20546, %fd20538, %fd20545;
	ld.global.nc.v2.f64 	{%fd20548, %fd20549}, [%rd1979+32];
	fma.rn.f64 	%fd20550, %fd20547, %fd20538, %fd20548;
	fma.rn.f64 	%fd20551, %fd20550, %fd20538, %fd20549;
	fma.rn.f64 	%fd20552, %fd20551, %fd22000, %fd22000;
	fma.rn.f64 	%fd20553, %fd20551, %fd20538, 0d3FF0000000000000;
	selp.f64 	%fd20554, %fd20553, %fd20552, %p1967;
	and.b32  	%r4512, %r5350, 2;
	setp.eq.s32 	%p1968, %r4512, 0;
	mov.f64 	%fd20555, 0d0000000000000000;
	sub.f64 	%fd20556, %fd20555, %fd20554;
	selp.f64 	%fd20557, %fd20554, %fd20556, %p1968;
	add.f64 	%fd3206, %fd3193, %fd20557;
	ld.global.f64 	%fd20558, [%rd2+5904];
	ld.global.f64 	%fd20559, [%rd2+5912];
	ld.global.f64 	%fd20560, [%rd2+5920];
	sub.f64 	%fd20561, %fd20558, %fd1;
	sub.f64 	%fd20562, %fd20559, %fd2;
	sub.f64 	%fd20563, %fd20560, %fd3;
	mul.f64 	%fd20564, %fd20562, %fd20562;
	fma.rn.f64 	%fd20565, %fd20561, %fd20561, %fd20564;
	fma.rn.f64 	%fd20566, %fd20563, %fd20563, %fd20565;
	sqrt.rn.f64 	%fd20567, %fd20566;
	sub.f64 	%fd20568, %fd20558, %fd4;
	sub.f64 	%fd20569, %fd20559, %fd5;
	sub.f64 	%fd20570, %fd20560, %fd6;
	mul.f64 	%fd20571, %fd20569, %fd20569;
	fma.rn.f64 	%fd20572, %fd20568, %fd20568, %fd20571;
	fma.rn.f64 	%fd20573, %fd20570, %fd20570, %fd20572;
	sqrt.rn.f64 	%fd20574, %fd20573;
	add.f64 	%fd20575, %fd20567, %fd20574;
	mul.f64 	%fd3207, %fd20575, 0d40C88B2F704A9409;
	abs.f64 	%fd3208, %fd3207;
	setp.eq.f64 	%p1969, %fd3208, 0d7FF0000000000000;
	@%p1969 bra 	$L__BB0_2219;
	mul.f64 	%fd20576, %fd3207, 0d3FE45F306DC9C883;
	cvt.rni.s32.f64 	%r5351, %fd20576;
	cvt.rn.f64.s32 	%fd20577, %r5351;
	fma.rn.f64 	%fd20578, %fd20577, 0dBFF921FB54442D18, %fd3207;
	fma.rn.f64 	%fd20579, %fd20577, 0dBC91A62633145C00, %fd20578;
	fma.rn.f64 	%fd22002, %fd20577, 0dB97B839A252049C0, %fd20579;
	setp.ltu.f64 	%p1970, %fd3208, 0d41E0000000000000;
	@%p1970 bra 	$L__BB0_2218;
	{ // callseq 492, 0
	.param .b64 param0;
	st.param.f64 	[param0], %fd3207;
	.param .align 16 .b8 retval0[16];
	call.uni (retval0), 
	__internal_trig_reduction_slowpathd, 
	(
	param0
	);
	ld.param.f64 	%fd22002, [retval0];
	ld.param.b32 	%r5351, [retval0+8];
	} // callseq 492
$L__BB0_2218:
	add.s32 	%r5352, %r5351, 1;
	bra.uni 	$L__BB0_2220;
$L__BB0_2219:
	mov.f64 	%fd20581, 0d0000000000000000;
	mul.rn.f64 	%fd22002, %fd3207, %fd20581;
	mov.b32 	%r5352, 1;
$L__BB0_2220:
	setp.eq.f64 	%p1971, %fd3208, 0d7FF0000000000000;
	shl.b32 	%r4515, %r5352, 6;
	cvt.u64.u32 	%rd1980, %r4515;
	and.b64  	%rd1981, %rd1980, 64;
	mov.u64 	%rd1982, __cudart_sin_cos_coeffs;
	add.s64 	%rd1983, %rd1982, %rd1981;
	mul.rn.f64 	%fd20582, %fd22002, %fd22002;
	and.b32  	%r4516, %r5352, 1;
	setp.eq.b32 	%p1972, %r4516, 1;
	selp.f64 	%fd20583, 0dBDA8FF8320FD8164, 0d3DE5DB65F9785EBA, %p1972;
	ld.global.nc.v2.f64 	{%fd20584, %fd20585}, [%rd1983];
	fma.rn.f64 	%fd20586, %fd20583, %fd20582, %fd20584;
	fma.rn.f64 	%fd20587, %fd20586, %fd20582, %fd20585;
	ld.global.nc.v2.f64 	{%fd20588, %fd20589}, [%rd1983+16];
	fma.rn.f64 	%fd20590, %fd20587, %fd20582, %fd20588;
	fma.rn.f64 	%fd20591, %fd20590, %fd20582, %fd20589;
	ld.global.nc.v2.f64 	{%fd20592, %fd20593}, [%rd1983+32];
	fma.rn.f64 	%fd20594, %fd20591, %fd20582, %fd20592;
	fma.rn.f64 	%fd20595, %fd20594, %fd20582, %fd20593;
	fma.rn.f64 	%fd20596, %fd20595, %fd22002, %fd22002;
	fma.rn.f64 	%fd20597, %fd20595, %fd20582, 0d3FF0000000000000;
	selp.f64 	%fd20598, %fd20597, %fd20596, %p1972;
	and.b32  	%r4517, %r5352, 2;
	setp.eq.s32 	%p1973, %r4517, 0;
	mov.f64 	%fd20599, 0d0000000000000000;
	sub.f64 	%fd20600, %fd20599, %fd20598;
	selp.f64 	%fd20601, %fd20598, %fd20600, %p1973;
	add.f64 	%fd3214, %fd3201, %fd20601;
	@%p1971 bra 	$L__BB0_2223;
	mul.f64 	%fd20602, %fd3207, 0d3FE45F306DC9C883;
	cvt.rni.s32.f64 	%r5353, %fd20602;
	cvt.rn.f64.s32 	%fd20603, %r5353;
	fma.rn.f64 	%fd20604, %fd20603, 0dBFF921FB54442D18, %fd3207;
	fma.rn.f64 	%fd20605, %fd20603, 0dBC91A62633145C00, %fd20604;
	fma.rn.f64 	%fd22003, %fd20603, 0dB97B839A252049C0, %fd20605;
	setp.ltu.f64 	%p1974, %fd3208, 0d41E0000000000000;
	@%p1974 bra 	$L__BB0_2224;
	{ // callseq 493, 0
	.param .b64 param0;
	st.param.f64 	[param0], %fd3207;
	.param .align 16 .b8 retval0[16];
	call.uni (retval0), 
	__internal_trig_reduction_slowpathd, 
	(
	param0
	);
	ld.param.f64 	%fd22003, [retval0];
	ld.param.b32 	%r5353, [retval0+8];
	} // callseq 493
	bra.uni 	$L__BB0_2224;
$L__BB0_2223:
	mov.f64 	%fd20607, 0d0000000000000000;
	mul.rn.f64 	%fd22003, %fd3207, %fd20607;
	mov.b32 	%r5353, 0;
$L__BB0_2224:
	shl.b32 	%r4520, %r5353, 6;
	cvt.u64.u32 	%rd1984, %r4520;
	and.b64  	%rd1985, %rd1984, 64;
	add.s64 	%rd1987, %rd1982, %rd1985;
	mul.rn.f64 	%fd20608, %fd22003, %fd22003;
	and.b32  	%r4521, %r5353, 1;
	setp.eq.b32 	%p1975, %r4521, 1;
	selp.f64 	%fd20609, 0dBDA8FF8320FD8164, 0d3DE5DB65F9785EBA, %p1975;
	ld.global.nc.v2.f64 	{%fd20610, %fd20611}, [%rd1987];
	fma.rn.f64 	%fd20612, %fd20609, %fd20608, %fd20610;
	fma.rn.f64 	%fd20613, %fd20612, %fd20608, %fd20611;
	ld.global.nc.v2.f64 	{%fd20614, %fd20615}, [%rd1987+16];
	fma.rn.f64 	%fd20616, %fd20613, %fd20608, %fd20614;
	fma.rn.f64 	%fd20617, %fd20616, %fd20608, %fd20615;
	ld.global.nc.v2.f64 	{%fd20618, %fd20619}, [%rd1987+32];
	fma.rn.f64 	%fd20620, %fd20617, %fd20608, %fd20618;
	fma.rn.f64 	%fd20621, %fd20620, %fd20608, %fd20619;
	fma.rn.f64 	%fd20622, %fd20621, %fd22003, %fd22003;
	fma.rn.f64 	%fd20623, %fd20621, %fd20608, 0d3FF0000000000000;
	selp.f64 	%fd20624, %fd20623, %fd20622, %p1975;
	and.b32  	%r4522, %r5353, 2;
	setp.eq.s32 	%p1976, %r4522, 0;
	mov.f64 	%fd20625, 0d0000000000000000;
	sub.f64 	%fd20626, %fd20625, %fd20624;
	selp.f64 	%fd20627, %fd20624, %fd20626, %p1976;
	add.f64 	%fd3219, %fd3206, %fd20627;
	ld.global.f64 	%fd20628, [%rd2+5928];
	ld.global.f64 	%fd20629, [%rd2+5936];
	ld.global.f64 	%fd20630, [%rd2+5944];
	sub.f64 	%fd20631, %fd20628, %fd1;
	sub.f64 	%fd20632, %fd20629, %fd2;
	sub.f64 	%fd20633, %fd20630, %fd3;
	mul.f64 	%fd20634, %fd20632, %fd20632;
	fma.rn.f64 	%fd20635, %fd20631, %fd20631, %fd20634;
	fma.rn.f64 	%fd20636, %fd20633, %fd20633, %fd20635;
	sqrt.rn.f64 	%fd20637, %fd20636;
	sub.f64 	%fd20638, %fd20628, %fd4;
	sub.f64 	%fd20639, %fd20629, %fd5;
	sub.f64 	%fd20640, %fd20630, %fd6;
	mul.f64 	%fd20641, %fd20639, %fd20639;
	fma.rn.f64 	%fd20642, %fd20638, %fd20638, %fd20641;
	fma.rn.f64 	%fd20643, %fd20640, %fd20640, %fd20642;
	sqrt.rn.f64 	%fd20644, %fd20643;
	add.f64 	%fd20645, %fd20637, %fd20644;
	mul.f64 	%fd3220, %fd20645, 0d40C88B2F704A9409;
	abs.f64 	%fd3221, %fd3220;
	setp.eq.f64 	%p1977, %fd3221, 0d7FF0000000000000;
	@%p1977 bra 	$L__BB0_2228;
	mul.f64 	%fd20646, %fd3220, 0d3FE45F306DC9C883;
	cvt.rni.s32.f64 	%r5354, %fd20646;
	cvt.rn.f64.s32 	%fd20647, %r5354;
	fma.rn.f64 	%fd20648, %fd20647, 0dBFF921FB54442D18, %fd3220;
	fma.rn.f64 	%fd20649, %fd20647, 0dBC91A62633145C00, %fd20648;
	fma.rn.f64 	%fd22005, %fd20647, 0dB97B839A252049C0, %fd20649;
	setp.ltu.f64 	%p1978, %fd3221, 0d41E0000000000000;
	@%p1978 bra 	$L__BB0_2227;
	{ // callseq 494, 0
	.param .b64 param0;
	st.param.f64 	[param0], %fd3220;
	.param .align 16 .b8 retval0[16];
	call.uni (retval0), 
	__internal_trig_reduction_slowpathd, 
	(
	param0
	);
	ld.param.f64 	%fd22005, [retval0];
	ld.param.b32 	%r5354, [retval0+8];
	} // callseq 494
$L__BB0_2227:
	add.s32 	%r5355, %r5354, 1;
	bra.uni 	$L__BB0_2229;
$L__BB0_2228:
	mov.f64 	%fd20651, 0d0000000000000000;
	mul.rn.f64 	%fd22005, %fd3220, %fd20651;
	mov.b32 	%r5355, 1;
$L__BB0_2229:
	setp.eq.f64 	%p1979, %fd3221, 0d7FF0000000000000;
	shl.b32 	%r4525, %r5355, 6;
	cvt.u64.u32 	%rd1988, %r4525;
	and.b64  	%rd1989, %rd1988, 64;
	mov.u64 	%rd1990, __cudart_sin_cos_coeffs;
	add.s64 	%rd1991, %rd1990, %rd1989;
	mul.rn.f64 	%fd20652, %fd22005, %fd22005;
	and.b32  	%r4526, %r5355, 1;
	setp.eq.b32 	%p1980, %r4526, 1;
	selp.f64 	%fd20653, 0dBDA8FF8320FD8164, 0d3DE5DB65F9785EBA, %p1980;
	ld.global.nc.v2.f64 	{%fd20654, %fd20655}, [%rd1991];
	fma.rn.f64 	%fd20656, %fd20653, %fd20652, %fd20654;
	fma.rn.f64 	%fd20657, %fd20656, %fd20652, %fd20655;
	ld.global.nc.v2.f64 	{%fd20658, %fd20659}, [%rd1991+16];
	fma.rn.f64 	%fd20660, %fd20657, %fd20652, %fd20658;
	fma.rn.f64 	%fd20661, %fd20660, %fd20652, %fd20659;
	ld.global.nc.v2.f64 	{%fd20662, %fd20663}, [%rd1991+32];
	fma.rn.f64 	%fd20664, %fd20661, %fd20652, %fd20662;
	fma.rn.f64 	%fd20665, %fd20664, %fd20652, %fd20663;
	fma.rn.f64 	%fd20666, %fd20665, %fd22005, %fd22005;
	fma.rn.f64 	%fd20667, %fd20665, %fd20652, 0d3FF0000000000000;
	selp.f64 	%fd20668, %fd20667, %fd20666, %p1980;
	and.b32  	%r4527, %r5355, 2;
	setp.eq.s32 	%p1981, %r4527, 0;
	mov.f64 	%fd20669, 0d0000000000000000;
	sub.f64 	%fd20670, %fd20669, %fd20668;
	selp.f64 	%fd20671, %fd20668, %fd20670, %p1981;
	add.f64 	%fd3227, %fd3214, %fd20671;
	@%p1979 bra 	$L__BB0_2232;
	mul.f64 	%fd20672, %fd3220, 0d3FE45F306DC9C883;
	cvt.rni.s32.f64 	%r5356, %fd20672;
	cvt.rn.f64.s32 	%fd20673, %r5356;
	fma.rn.f64 	%fd20674, %fd20673, 0dBFF921FB54442D18, %fd3220;
	fma.rn.f64 	%fd20675, %fd20673, 0dBC91A62633145C00, %fd20674;
	fma.rn.f64 	%fd22006, %fd20673, 0dB97B839A252049C0, %fd20675;
	setp.ltu.f64 	%p1982, %fd3221, 0d41E0000000000000;
	@%p1982 bra 	$L__BB0_2233;
	{ // callseq 495, 0
	.param .b64 param0;
	st.param.f64 	[param0], %fd3220;
	.param .align 16 .b8 retval0[16];
	call.uni (retval0), 
	__internal_trig_reduction_slowpathd, 
	(
	param0
	);
	ld.param.f64 	%fd22006, [retval0];
	ld.param.b32 	%r5356, [retval0+8];
	} // callseq 495
	bra.uni 	$L__BB0_2233;
$L__BB0_2232:
	mov.f64 	%fd20677, 0d0000000000000000;
	mul.rn.f64 	%fd22006, %fd3220, %fd20677;
	mov.b32 	%r5356, 0;
$L__BB0_2233:
	shl.b32 	%r4530, %r5356, 6;
	cvt.u64.u32 	%rd1992, %r4530;
	and.b64  	%rd1993, %rd1992, 64;
	add.s64 	%rd1995, %rd1990, %rd1993;
	mul.rn.f64 	%fd20678, %fd22006, %fd22006;
	and.b32  	%r4531, %r5356, 1;
	setp.eq.b32 	%p1983, %r4531, 1;
	selp.f64 	%fd20679, 0dBDA8FF8320FD8164, 0d3DE5DB65F9785EBA, %p1983;
	ld.global.nc.v2.f64 	{%fd20680, %fd20681}, [%rd1995];
	fma.rn.f64 	%fd20682, %fd20679, %fd20678, %fd20680;
	fma.rn.f64 	%fd20683, %fd20682, %fd20678, %fd20681;
	ld.global.nc.v2.f64 	{%fd20684, %fd20685}, [%rd1995+16];
	fma.rn.f64 	%fd20686, %fd20683, %fd20678, %fd20684;
	fma.rn.f64 	%fd20687, %fd20686, %fd20678, %fd20685;
	ld.global.nc.v2.f64 	{%fd20688, %fd20689}, [%rd1995+32];
	fma.rn.f64 	%fd20690, %fd20687, %fd20678, %fd20688;
	fma.rn.f64 	%fd20691, %fd20690, %fd20678, %fd20689;
	fma.rn.f64 	%fd20692, %fd20691, %fd22006, %fd22006;
	fma.rn.f64 	%fd20693, %fd20691, %fd20678, 0d3FF0000000000000;
	selp.f64 	%fd20694, %fd20693, %fd20692, %p1983;
	and.b32  	%r4532, %r5356, 2;
	setp.eq.s32 	%p1984, %r4532, 0;
	mov.f64 	%fd20695, 0d0000000000000000;
	sub.f64 	%fd20696, %fd20695, %fd20694;
	selp.f64 	%fd20697, %fd20694, %fd20696, %p1984;
	add.f64 	%fd3232, %fd3219, %fd20697;
	ld.global.f64 	%fd20698, [%rd2+5952];
	ld.global.f64 	%fd20699, [%rd2+5960];
	ld.global.f64 	%fd20700, [%rd2+5968];
	sub.f64 	%fd20701, %fd20698, %fd1;
	sub.f64 	%fd20702, %fd20699, %fd2;
	sub.f64 	%fd20703, %fd20700, %fd3;
	mul.f64 	%fd20704, %fd20702, %fd20702;
	fma.rn.f64 	%fd20705, %fd20701, %fd20701, %fd20704;
	fma.rn.f64 	%fd20706, %fd20703, %fd20703, %fd20705;
	sqrt.rn.f64 	%fd20707, %fd20706;
	sub.f64 	%fd20708, %fd20698, %fd4;
	sub.f64 	%fd20709, %fd20699, %fd5;
	sub.f64 	%fd20710, %fd20700, %fd6;
	mul.f64 	%fd20711, %fd20709, %fd20709;
	fma.rn.f64 	%fd20712, %fd20708, %fd20708, %fd20711;
	fma.rn.f64 	%fd20713, %fd20710, %fd20710, %fd20712;
	sqrt.rn.f64 	%fd20714, %fd20713;
	add.f64 	%fd20715, %fd20707, %fd20714;
	mul.f64 	%fd3233, %fd20715, 0d40C88B2F704A9409;
	abs.f64 	%fd3234, %fd3233;
	setp.eq.f64 	%p1985, %fd3234, 0d7FF0000000000000;
	@%p1985 bra 	$L__BB0_2237;
	mul.f64 	%fd20716, %fd3233, 0d3FE45F306DC9C883;
	cvt.rni.s32.f64 	%r5357, %fd20716;
	cvt.rn.f64.s32 	%fd20717, %r5357;
	fma.rn.f64 	%fd20718, %fd20717, 0dBFF921FB54442D18, %fd3233;
	fma.rn.f64 	%fd20719, %fd20717, 0dBC91A62633145C00, %fd20718;
	fma.rn.f64 	%fd22008, %fd20717, 0dB97B839A252049C0, %fd20719;
	setp.ltu.f64 	%p1986, %fd3234, 0d41E0000000000000;
	@%p1986 bra 	$L__BB0_2236;
	{ // callseq 496, 0
	.param .b64 param0;
	st.param.f64 	[param0], %fd3233;
	.param .align 16 .b8 retval0[16];
	call.uni (retval0), 
	__internal_trig_reduction_slowpathd, 
	(
	param0
	);
	ld.param.f64 	%fd22008, [retval0];
	ld.param.b32 	%r5357, [retval0+8];
	} // callseq 496
$L__BB0_2236:
	add.s32 	%r5358, %r5357, 1;
	bra.uni 	$L__BB0_2238;
$L__BB0_2237:
	mov.f64 	%fd20721, 0d0000000000000000;
	mul.rn.f64 	%fd22008, %fd3233, %fd20721;
	mov.b32 	%r5358, 1;
$L__BB0_2238:
	setp.eq.f64 	%p1987, %fd3234, 0d7FF0000000000000;
	shl.b32 	%r4535, %r5358, 6;
	cvt.u64.u32 	%rd1996, %r4535;
	and.b64  	%rd1997, %rd1996, 64;
	mov.u64 	%rd1998, __cudart_sin_cos_coeffs;
	add.s64 	%rd1999, %rd1998, %rd1997;
	mul.rn.f64 	%fd20722, %fd22008, %fd22008;
	and.b32  	%r4536, %r5358, 1;
	setp.eq.b32 	%p1988, %r4536, 1;
	selp.f64 	%fd20723, 0dBDA8FF8320FD8164, 0d3DE5DB65F9785EBA, %p1988;
	ld.global.nc.v2.f64 	{%fd20724, %fd20725}, [%rd1999];
	fma.rn.f64 	%fd20726, %fd20723, %fd20722, %fd20724;
	fma.rn.f64 	%fd20727, %fd20726, %fd20722, %fd20725;
	ld.global.nc.v2.f64 	{%fd20728, %fd20729}, [%rd1999+16];
	fma.rn.f64 	%fd20730, %fd20727, %fd20722, %fd20728;
	fma.rn.f64 	%fd20731, %fd20730, %fd20722, %fd20729;
	ld.global.nc.v2.f64 	{%fd20732, %fd20733}, [%rd1999+32];
	fma.rn.f64 	%fd20734, %fd20731, %fd20722, %fd20732;
	fma.rn.f64 	%fd20735, %fd20734, %fd20722, %fd20733;
	fma.rn.f64 	%fd20736, %fd20735, %fd22008, %fd22008;
	fma.rn.f64 	%fd20737, %fd20735, %fd20722, 0d3FF0000000000000;
	selp.f64 	%fd20738, %fd20737, %fd20736, %p1988;
	and.b32  	%r4537, %r5358, 2;
	setp.eq.s32 	%p1989, %r4537, 0;
	mov.f64 	%fd20739, 0d0000000000000000;
	sub.f64 	%fd20740, %fd20739, %fd20738;
	selp.f64 	%fd20741, %fd20738, %fd20740, %p1989;
	add.f64 	%fd3240, %fd3227, %fd20741;
	@%p1987 bra 	$L__BB0_2241;
	mul.f64 	%fd20742, %fd3233, 0d3FE45F306DC9C883;
	cvt.rni.s32.f64 	%r5359, %fd20742;
	cvt.rn.f64.s32 	%fd20743, %r5359;
	fma.rn.f64 	%fd20744, %fd20743, 0dBFF921FB54442D18, %fd3233;
	fma.rn.f64 	%fd20745, %fd20743, 0dBC91A62633145C00, %fd20744;
	fma.rn.f64 	%fd22009, %fd20743, 0dB97B839A252049C0, %fd20745;
	setp.ltu.f64 	%p1990, %fd3234, 0d41E0000000000000;
	@%p1990 bra 	$L__BB0_2242;
	{ // callseq 497, 0
	.param .b64 param0;
	st.param.f64 	[param0], %fd3233;
	.param .align 16 .b8 retval0[16];
	call.uni (retval0), 
	__internal_trig_reduction_slowpathd, 
	(
	param0
	);
	ld.param.f64 	%fd22009, [retval0];
	ld.param.b32 	%r5359, [retval0+8];
	} // callseq 497
	bra.uni 	$L__BB0_2242;
$L__BB0_2241:
	mov.f64 	%fd20747, 0d0000000000000000;
	mul.rn.f64 	%fd22009, %fd3233, %fd20747;
	mov.b32 	%r5359, 0;
$L__BB0_2242:
	shl.b32 	%r4540, %r5359, 6;
	cvt.u64.u32 	%rd2000, %r4540;
	and.b64  	%rd2001, %rd2000, 64;
	add.s64 	%rd2003, %rd1998, %rd2001;
	mul.rn.f64 	%fd20748, %fd22009, %fd22009;
	and.b32  	%r4541, %r5359, 1;
	setp.eq.b32 	%p1991, %r4541, 1;
	selp.f64 	%fd20749, 0dBDA8FF8320FD8164, 0d3DE5DB65F9785EBA, %p1991;
	ld.global.nc.v2.f64 	{%fd20750, %fd20751}, [%rd2003];
	fma.rn.f64 	%fd20752, %fd20749, %fd20748, %fd20750;
	fma.rn.f64 	%fd20753, %fd20752, %fd20748, %fd20751;
	ld.global.nc.v2.f64 	{%fd20754, %fd20755}, [%rd2003+16];
	fma.rn.f64 	%fd20756, %fd20753, %fd20748, %fd20754;
	fma.rn.f64 	%fd20757, %fd20756, %fd20748, %fd20755;
	ld.global.nc.v2.f64 	{%fd20758, %fd20759}, [%rd2003+32];
	fma.rn.f64 	%fd20760, %fd20757, %fd20748, %fd20758;
	fma.rn.f64 	%fd20761, %fd20760, %fd20748, %fd20759;
	fma.rn.f64 	%fd20762, %fd20761, %fd22009, %fd22009;
	fma.rn.f64 	%fd20763, %fd20761, %fd20748, 0d3FF0000000000000;
	selp.f64 	%fd20764, %fd20763, %fd20762, %p1991;
	and.b32  	%r4542, %r5359, 2;
	setp.eq.s32 	%p1992, %r4542, 0;
	mov.f64 	%fd20765, 0d0000000000000000;
	sub.f64 	%fd20766, %fd20765, %fd20764;
	selp.f64 	%fd20767, %fd20764, %fd20766, %p1992;
	add.f64 	%fd3245, %fd3232, %fd20767;
	ld.global.f64 	%fd20768, [%rd2+5976];
	ld.global.f64 	%fd20769, [%rd2+5984];
	ld.global.f64 	%fd20770, [%rd2+5992];
	sub.f64 	%fd20771, %fd20768, %fd1;
	sub.f64 	%fd20772, %fd20769, %fd2;
	sub.f64 	%fd20773, %fd20770, %fd3;
	mul.f64 	%fd20774, %fd20772, %fd20772;
	fma.rn.f64 	%fd20775, %fd20771, %fd20771, %fd20774;
	fma.rn.f64 	%fd20776, %fd20773, %fd20773, %fd20775;
	sqrt.rn.f64 	%fd20777, %fd20776;
	sub.f64 	%fd20778, %fd20768, %fd4;
	sub.f64 	%fd20779, %fd20769, %fd5;
	sub.f64 	%fd20780, %fd20770, %fd6;
	mul.f64 	%fd20781, %fd20779, %fd20779;
	fma.rn.f64 	%fd20782, %fd20778, %fd20778, %fd20781;
	fma.rn.f64 	%fd20783, %fd20780, %fd20780, %fd20782;
	sqrt.rn.f64 	%fd20784, %fd20783;
	add.f64 	%fd20785, %fd20777, %fd20784;
	mul.f64 	%fd3246, %fd20785, 0d40C88B2F704A9409;
	abs.f64 	%fd3247, %fd3246;
	setp.eq.f64 	%p1993, %fd3247, 0d7FF0000000000000;
	@%p1993 bra 	$L__BB0_2246;
	mul.f64 	%fd20786, %fd3246, 0d3FE45F306DC9C883;
	cvt.rni.s32.f64 	%r5360, %fd20786;
	cvt.rn.f64.s32 	%fd20787, %r5360;
	fma.rn.f64 	%fd20788, %fd20787, 0dBFF921FB54442D18, %fd3246;
	fma.rn.f64 	%fd20789, %fd20787, 0dBC91A62633145C00, %fd20788;
	fma.rn.f64 	%fd22011, %fd20787, 0dB97B839A252049C0, %fd20789;
	setp.ltu.f64 	%p1994, %fd3247, 0d41E0000000000000;
	@%p1994 bra 	$L__BB0_2245;
	{ // callseq 498, 0
	.param .b64 param0;
	st.param.f64 	[param0], %fd3246;
	.param .align 16 .b8 retval0[16];
	call.uni (retval0), 
	__internal_trig_reduction_slowpathd, 
	(
	param0
	);
	ld.param.f64 	%fd22011, [retval0];
	ld.param.b32 	%r5360, [retval0+8];
	} // callseq 498
$L__BB0_2245:
	add.s32 	%r5361, %r5360, 1;
	bra.uni 	$L__BB0_2247;
$L__BB0_2246:
	mov.f64 	%fd20791, 0d0000000000000000;
	mul.rn.f64 	%fd22011, %fd3246, %fd20791;
	mov.b32 	%r5361, 1;
$L__BB0_2247:
	setp.eq.f64 	%p1995, %fd3247, 0d7FF0000000000000;
	shl.b32 	%r4545, %r5361, 6;
	cvt.u64.u32 	%rd2004, %r4545;
	and.b64  	%rd2005, %rd2004, 64;
	mov.u64 	%rd2006, __cudart_sin_cos_coeffs;
	add.s64 	%rd2007, %rd2006, %rd2005;
	mul.rn.f64 	%fd20792, %fd22011, %fd22011;
	and.b32  	%r4546, %r5361, 1;
	setp.eq.b32 	%p1996, %r4546, 1;
	selp.f64 	%fd20793, 0dBDA8FF8320FD8164, 0d3DE5DB65F9785EBA, %p1996;
	ld.global.nc.v2.f64 	{%fd20794, %fd20795}, [%rd2007];
	fma.rn.f64 	%fd20796, %fd20793, %fd20792, %fd20794;
	fma.rn.f64 	%fd20797, %fd20796, %fd20792, %fd20795;
	ld.global.nc.v2.f64 	{%fd20798, %fd20799}, [%rd2007+16];
	fma.rn.f64 	%fd20800, %fd20797, %fd20792, %fd20798;
	fma.rn.f64 	%fd20801, %fd20800, %fd20792, %fd20799;
	ld.global.nc.v2.f64 	{%fd20802, %fd20803}, [%rd2007+32];
	fma.rn.f64 	%fd20804, %fd20801, %fd20792, %fd20802;
	fma.rn.f64 	%fd20805, %fd20804, %fd20792, %fd20803;
	fma.rn.f64 	%fd20806, %fd20805, %fd22011, %fd22011;
	fma.rn.f64 	%fd20807, %fd20805, %fd20792, 0d3FF0000000000000;
	selp.f64 	%fd20808, %fd20807, %fd20806, %p1996;
	and.b32  	%r4547, %r5361, 2;
	setp.eq.s32 	%p1997, %r4547, 0;
	mov.f64 	%fd20809, 0d0000000000000000;
	sub.f64 	%fd20810, %fd20809, %fd20808;
	selp.f64 	%fd20811, %fd20808, %fd20810, %p1997;
	add.f64 	%fd3253, %fd3240, %fd20811;
	@%p1995 bra 	$L__BB0_2250;
	mul.f64 	%fd20812, %fd3246, 0d3FE45F306DC9C883;
	cvt.rni.s32.f64 	%r5362, %fd20812;
	cvt.rn.f64.s32 	%fd20813, %r5362;
	fma.rn.f64 	%fd20814, %fd20813, 0dBFF921FB54442D18, %fd3246;
	fma.rn.f64 	%fd20815, %fd20813, 0dBC91A62633145C00, %fd20814;
	fma.rn.f64 	%fd22012, %fd20813, 0dB97B839A252049C0, %fd20815;
	setp.ltu.f64 	%p1998, %fd3247, 0d41E0000000000000;
	@%p1998 bra 	$L__BB0_2251;
	{ // callseq 499, 0
	.param .b64 param0;
	st.param.f64 	[param0], %fd3246;
	.param .align 16 .b8 retval0[16];
	call.uni (retval0), 
	__internal_trig_reduction_slowpathd, 
	(
	param0
	);
	ld.param.f64 	%fd22012, [retval0];
	ld.param.b32 	%r5362, [retval0+8];
	} // callseq 499
	bra.uni 	$L__BB0_2251;
$L__BB0_2250:
	mov.f64 	%fd20817, 0d0000000000000000;
	mul.rn.f64 	%fd22012, %fd3246, %fd20817;
	mov.b32 	%r5362, 0;
$L__BB0_2251:
	shl.b32 	%r4550, %r5362, 6;
	cvt.u64.u32 	%rd2008, %r4550;
	and.b64  	%rd2009, %rd2008, 64;
	add.s64 	%rd2011, %rd2006, %rd2009;
	mul.rn.f64 	%fd20818, %fd22012, %fd22012;
	and.b32  	%r4551, %r5362, 1;
	setp.eq.b32 	%p1999, %r4551, 1;
	selp.f64 	%fd20819, 0dBDA8FF8320FD8164, 0d3DE5DB65F9785EBA, %p1999;
	ld.global.nc.v2.f64 	{%fd20820, %fd20821}, [%rd2011];
	fma.rn.f64 	%fd20822, %fd20819, %fd20818, %fd20820;
	fma.rn.f64 	%fd20823, %fd20822, %fd20818, %fd20821;
	ld.global.nc.v2.f64 	{%fd20824, %fd20825}, [%rd2011+16];
	fma.rn.f64 	%fd20826, %fd20823, %fd20818, %fd20824;
	fma.rn.f64 	%fd20827, %fd20826, %fd20818, %fd20825;
	ld.global.nc.v2.f64 	{%fd20828, %fd20829}, [%rd2011+32];
	fma.rn.f64 	%fd20830, %fd20827, %fd20818, %fd20828;
	fma.rn.f64 	%fd20831, %fd20830, %fd20818, %fd20829;
	fma.rn.f64 	%fd20832, %fd20831, %fd22012, %fd22012;
	fma.rn.f64 	%fd20833, %fd20831, %fd20818, 0d3FF0000000000000;
	selp.f64 	%fd20834, %fd20833, %fd20832, %p1999;
	and.b32  	%r4552, %r5362, 2;
	setp.eq.s32 	%p2000, %r4552, 0;
	mov.f64 	%fd20835, 0d0000000000000000;
	sub.f64 	%fd20836, %fd20835, %fd20834;
	selp.f64 	%fd20837, %fd20834, %fd20836, %p2000;
	add.f64 	%fd3258, %fd3245, %fd20837;
	ld.global.f64 	%fd20838, [%rd2+6000];
	ld.global.f64 	%fd20839, [%rd2+6008];
	ld.global.f64 	%fd20840, [%rd2+6016];
	sub.f64 	%fd20841, %fd20838, %fd1;
	sub.f64 	%fd20842, %fd20839, %fd2;
	sub.f64 	%fd20843, %fd20840, %fd3;
	mul.f64 	%fd20844, %fd20842, %fd20842;
	fma.rn.f64 	%fd20845, %fd20841, %fd20841, %fd20844;
	fma.rn.f64 	%fd20846, %fd20843, %fd20843, %fd20845;
	sqrt.rn.f64 	%fd20847, %fd20846;
	sub.f64 	%fd20848, %fd20838, %fd4;
	sub.f64 	%fd20849, %fd20839, %fd5;
	sub.f64 	%fd20850, %fd20840, %fd6;
	mul.f64 	%fd20851, %fd20849, %fd20849;
	fma.rn.f64 	%fd20852, %fd20848, %fd20848, %fd20851;
	fma.rn.f64 	%fd20853, %fd20850, %fd20850, %fd20852;
	sqrt.rn.f64 	%fd20854, %fd20853;
	add.f64 	%fd20855, %fd20847, %fd20854;
	mul.f64 	%fd3259, %fd20855, 0d40C88B2F704A9409;
	abs.f64 	%fd3260, %fd3259;
	setp.eq.f64 	%p2001, %fd3260, 0d7FF0000000000000;
	@%p2001 bra 	$L__BB0_2255;
	mul.f64 	%fd20856, %fd3259, 0d3FE45F306DC9C883;
	cvt.rni.s32.f64 	%r5363, %fd20856;
	cvt.rn.f64.s32 	%fd20857, %r5363;
	fma.rn.f64 	%fd20858, %fd20857, 0dBFF921FB54442D18, %fd3259;
	fma.rn.f64 	%fd20859, %fd20857, 0dBC91A62633145C00, %fd20858;
	fma.rn.f64 	%fd22014, %fd20857, 0dB97B839A252049C0, %fd20859;
	setp.ltu.f64 	%p2002, %fd3260, 0d41E0000000000000;
	@%p2002 bra 	$L__BB0_2254;
	{ // callseq 500, 0
	.param .b64 param0;
	st.param.f64 	[param0], %fd3259;
	.param .align 16 .b8 retval0[16];
	call.uni (retval0), 
	__internal_trig_reduction_slowpathd, 
	(
	param0
	);
	ld.param.f64 	%fd22014, [retval0];
	ld.param.b32 	%r5363, [retval0+8];
	} // callseq 500
$L__BB0_2254:
	add.s32 	%r5364, %r5363, 1;
	bra.uni 	$L__BB0_2256;
$L__BB0_2255:
	mov.f64 	%fd20861, 0d0000000000000000;
	mul.rn.f64 	%fd22014, %fd3259, %fd20861;
	mov.b32 	%r5364, 1;
$L__BB0_2256:
	setp.eq.f64 	%p2003, %fd3260, 0d7FF0000000000000;
	shl.b32 	%r4555, %r5364, 6;
	cvt.u64.u32 	%rd2012, %r4555;
	and.b64  	%rd2013, %rd2012, 64;
	mov.u64 	%rd2014, __cudart_sin_cos_coeffs;
	add.s64 	%rd2015, %rd2014, %rd2013;
	mul.rn.f64 	%fd20862, %fd22014, %fd22014;
	and.b32  	%r4556, %r5364, 1;
	setp.eq.b32 	%p2004, %r4556, 1;
	selp.f64 	%fd20863, 0dBDA8FF8320FD8164, 0d3DE5DB65F9785EBA, %p2004;
	ld.global.nc.v2.f64 	{%fd20864, %fd20865}, [%rd2015];
	fma.rn.f64 	%fd20866, %fd20863, %fd20862, %fd20864;
	fma.rn.f64 	%fd20867, %fd20866, %fd20862, %fd20865;
	ld.global.nc.v2.f64 	{%fd20868, %fd20869}, [%rd2015+16];
	fma.rn.f64 	%fd20870, %fd20867, %fd20862, %fd20868;
	fma.rn.f64 	%fd20871, %fd20870, %fd20862, %fd20869;
	ld.global.nc.v2.f64 	{%fd20872, %fd20873}, [%rd2015+32];
	fma.rn.f64 	%fd20874, %fd20871, %fd20862, %fd20872;
	fma.rn.f64 	%fd20875, %fd20874, %fd20862, %fd20873;
	fma.rn.f64 	%fd20876, %fd20875, %fd22014, %fd22014;
	fma.rn.f64 	%fd20877, %fd20875, %fd20862, 0d3FF0000000000000;
	selp.f64 	%fd20878, %fd20877, %fd20876, %p2004;
	and.b32  	%r4557, %r5364, 2;
	setp.eq.s32 	%p2005, %r4557, 0;
	mov.f64 	%fd20879, 0d0000000000000000;
	sub.f64 	%fd20880, %fd20879, %fd20878;
	selp.f64 	%fd20881, %fd20878, %fd20880, %p2005;
	add.f64 	%fd3266, %fd3253, %fd20881;
	@%p2003 bra 	$L__BB0_2259;
	mul.f64 	%fd20882, %fd3259, 0d3FE45F306DC9C883;
	cvt.rni.s32.f64 	%r5365, %fd20882;
	cvt.rn.f64.s32 	%fd20883, %r5365;
	fma.rn.f64 	%fd20884, %fd20883, 0dBFF921FB54442D18, %fd3259;
	fma.rn.f64 	%fd20885, %fd20883, 0dBC91A62633145C00, %fd20884;
	fma.rn.f64 	%fd22015, %fd20883, 0dB97B839A252049C0, %fd20885;
	setp.ltu.f64 	%p2006, %fd3260, 0d41E0000000000000;
	@%p2006 bra 	$L__BB0_2260;
	{ // callseq 501, 0
	.param .b64 param0;
	st.param.f64 	[param0], %fd3259;
	.param .align 16 .b8 retval0[16];
	call.uni (retval0), 
	__internal_trig_reduction_slowpathd, 
	(
	param0
	);
	ld.param.f64 	%fd22015, [retval0];
	ld.param.b32 	%r5365, [retval0+8];
	} // callseq 501
	bra.uni 	$L__BB0_2260;
$L__BB0_2259:
	mov.f64 	%fd20887, 0d0000000000000000;
	mul.rn.f64 	%fd22015, %fd3259, %fd20887;
	mov.b32 	%r5365, 0;
$L__BB0_2260:
	shl.b32 	%r4560, %r5365, 6;
	cvt.u64.u32 	%rd2016, %r4560;
	and.b64  	%rd2017, %rd2016, 64;
	add.s64 	%rd2019, %rd2014, %rd2017;
	mul.rn.f64 	%fd20888, %fd22015, %fd22015;
	and.b32  	%r4561, %r5365, 1;
	setp.eq.b32 	%p2007, %r4561, 1;
	selp.f64 	%fd20889, 0dBDA8FF8320FD8164, 0d3DE5DB65F9785EBA, %p2007;
	ld.global.nc.v2.f64 	{%fd20890, %fd20891}, [%rd2019];
	fma.rn.f64 	%fd20892, %fd20889, %fd20888, %fd20890;
	fma.rn.f64 	%fd20893, %fd20892, %fd20888, %fd20891;
	ld.global.nc.v2.f64 	{%fd20894, %fd20895}, [%rd2019+16];
	fma.rn.f64 	%fd20896, %fd20893, %fd20888, %fd20894;
	fma.rn.f64 	%fd20897, %fd20896, %fd20888, %fd20895;
	ld.global.nc.v2.f64 	{%fd20898, %fd20899}, [%rd2019+32];
	fma.rn.f64 	%fd20900, %fd20897, %fd20888, %fd20898;
	fma.rn.f64 	%fd20901, %fd20900, %fd20888, %fd20899;
	fma.rn.f64 	%fd20902, %fd20901, %fd22015, %fd22015;
	fma.rn.f64 	%fd20903, %fd20901, %fd20888, 0d3FF0000000000000;
	selp.f64 	%fd20904, %fd20903, %fd20902, %p2007;
	and.b32  	%r4562, %r5365, 2;
	setp.eq.s32 	%p2008, %r4562, 0;
	mov.f64 	%fd20905, 0d0000000000000000;
	sub.f64 	%fd20906, %fd20905, %fd20904;
	selp.f64 	%fd20907, %fd20904, %fd20906, %p2008;
	add.f64 	%fd3271, %fd3258, %fd20907;
	ld.global.f64 	%fd20908, [%rd2+6024];
	ld.global.f64 	%fd20909, [%rd2+6032];
	ld.global.f64 	%fd20910, [%rd2+6040];
	sub.f64 	%fd20911, %fd20908, %fd1;
	sub.f64 	%fd20912, %fd20909, %fd2;
	sub.f64 	%fd20913, %fd20910, %fd3;
	mul.f64 	%fd20914, %fd20912, %fd20912;
	fma.rn.f64 	%fd20915, %fd20911, %fd20911, %fd20914;
	fma.rn.f64 	%fd20916, %fd20913, %fd20913, %fd20915;
	sqrt.rn.f64 	%fd20917, %fd20916;
	sub.f64 	%fd20918, %fd20908, %fd4;
	sub.f64 	%fd20919, %fd20909, %fd5;
	sub.f64 	%fd20920, %fd20910, %fd6;
	mul.f64 	%fd20921, %fd20919, %fd20919;
	fma.rn.f64 	%fd20922, %fd20918, %fd20918, %fd20921;
	fma.rn.f64 	%fd20923, %fd20920, %fd20920, %fd20922;
	sqrt.rn.f64 	%fd20924, %fd20923;
	add.f64 	%fd20925, %fd20917, %fd20924;
	mul.f64 	%fd3272, %fd20925, 0d40C88B2F704A9409;
	abs.f64 	%fd3273, %fd3272;
	setp.eq.f64 	%p2009, %fd3273, 0d7FF0000000000000;
	@%p2009 bra 	$L__BB0_2264;
	mul.f64 	%fd20926, %fd3272, 0d3FE45F306DC9C883;
	cvt.rni.s32.f64 	%r5366, %fd20926;
	cvt.rn.f64.s32 	%fd20927, %r5366;
	fma.rn.f64 	%fd20928, %fd20927, 0dBFF921FB54442D18, %fd3272;
	fma.rn.f64 	%fd20929, %fd20927, 0dBC91A62633145C00, %fd20928;
	fma.rn.f64 	%fd22017, %fd20927, 0dB97B839A252049C0, %fd20929;
	setp.ltu.f64 	%p2010, %fd3273, 0d41E0000000000000;
	@%p2010 bra 	$L__BB0_2263;
	{ // callseq 502, 0
	.param .b64 param0;
	st.param.f64 	[param0], %fd3272;
	.param .align 16 .b8 retval0[16];
	call.uni (retval0), 
	__internal_trig_reduction_slowpathd, 
	(
	param0
	);
	ld.param.f64 	%fd22017, [retval0];
	ld.param.b32 	%r5366, [retval0+8];
	} // callseq 502
$L__BB0_2263:
	add.s32 	%r5367, %r5366, 1;
	bra.uni 	$L__BB0_2265;
$L__BB0_2264:
	mov.f64 	%fd20931, 0d0000000000000000;
	mul.rn.f64 	%fd22017, %fd3272, %fd20931;
	mov.b32 	%r5367, 1;
$L__BB0_2265:
	setp.eq.f64 	%p2011, %fd3273, 0d7FF0000000000000;
	shl.b32 	%r4565, %r5367, 6;
	cvt.u64.u32 	%rd2020, %r4565;
	and.b64  	%rd2021, %rd2020, 64;
	mov.u64 	%rd2022, __cudart_sin_cos_coeffs;
	add.s64 	%rd2023, %rd2022, %rd2021;
	mul.rn.f64 	%fd20932, %fd22017, %fd22017;
	and.b32  	%r4566, %r5367, 1;
	setp.eq.b32 	%p2012, %r4566, 1;
	selp.f64 	%fd20933, 0dBDA8FF8320FD8164, 0d3DE5DB65F9785EBA, %p2012;
	ld.global.nc.v2.f64 	{%fd20934, %fd20935}, [%rd2023];
	fma.rn.f64 	%fd20936, %fd20933, %fd20932, %fd20934;
	fma.rn.f64 	%fd20937, %fd20936, %fd20932, %fd20935;
	ld.global.nc.v2.f64 	{%fd20938, %fd20939}, [%rd2023+16];
	fma.rn.f64 	%fd20940, %fd20937, %fd20932, %fd20938;
	fma.rn.f64 	%fd20941, %fd20940, %fd20932, %fd20939;
	ld.global.nc.v2.f64 	{%fd20942, %fd20943}, [%rd2023+32];
	fma.rn.f64 	%fd20944, %fd20941, %fd20932, %fd20942;
	fma.rn.f64 	%fd20945, %fd20944, %fd20932, %fd20943;
	fma.rn.f64 	%fd20946, %fd20945, %fd22017, %fd22017;
	fma.rn.f64 	%fd20947, %fd20945, %fd20932, 0d3FF0000000000000;
	selp.f64 	%fd20948, %fd20947, %fd20946, %p2012;
	and.b32  	%r4567, %r5367, 2;
	setp.eq.s32 	%p2013, %r4567, 0;
	mov.f64 	%fd20949, 0d0000000000000000;
	sub.f64 	%fd20950, %fd20949, %fd20948;
	selp.f64 	%fd20951, %fd20948, %fd20950, %p2013;
	add.f64 	%fd3279, %fd3266, %fd20951;
	@%p2011 bra 	$L__BB0_2268;
	mul.f64 	%fd20952, %fd3272, 0d3FE45F306DC9C883;
	cvt.rni.s32.f64 	%r5368, %fd20952;
	cvt.rn.f64.s32 	%fd20953, %r5368;
	fma.rn.f64 	%fd20954, %fd20953, 0dBFF921FB54442D18, %fd3272;
	fma.rn.f64 	%fd20955, %fd20953, 0dBC91A62633145C00, %fd20954;
	fma.rn.f64 	%fd22018, %fd20953, 0dB97B839A252049C0, %fd20955;
	setp.ltu.f64 	%p2014, %fd3273, 0d41E0000000000000;
	@%p2014 bra 	$L__BB0_2269;
	{ // callseq 503, 0
	.param .b64 param0;
	st.param.f64 	[param0], %fd3272;
	.param .align 16 .b8 retval0[16];
	call.uni (retval0), 
	__internal_trig_reduction_slowpathd, 
	(
	param0
	);
	ld.param.f64 	%fd22018, [retval0];
	ld.param.b32 	%r5368, [retval0+8];
	} // callseq 503
	bra.uni 	$L__BB0_2269;
$L__BB0_2268:
	mov.f64 	%fd20957, 0d0000000000000000;
	mul.rn.f64 	%fd22018, %fd3272, %fd20957;
	mov.b32 	%r5368, 0;
$L__BB0_2269:
	shl.b32 	%r4570, %r5368, 6;
	cvt.u64.u32 	%rd2024, %r4570;
	and.b64  	%rd2025, %rd2024, 64;
	add.s64 	%rd2027, %rd2022, %rd2025;
	mul.rn.f64 	%fd20958, %fd22018, %fd22018;
	and.b32  	%r4571, %r5368, 1;
	setp.eq.b32 	%p2015, %r4571, 1;
	selp.f64 	%fd20959, 0dBDA8FF8320FD8164, 0d3DE5DB65F9785EBA, %p2015;
	ld.global.nc.v2.f64 	{%fd20960, %fd20961}, [%rd2027];
	fma.rn.f64 	%fd20962, %fd20959, %fd20958, %fd20960;
	fma.rn.f64 	%fd20963, %fd20962, %fd20958, %fd20961;
	ld.global.nc.v2.f64 	{%fd20964, %fd20965}, [%rd2027+16];
	fma.rn.f64 	%fd20966, %fd20963, %fd20958, %fd20964;
	fma.rn.f64 	%fd20967, %fd20966, %fd20958, %fd20965;
	ld.global.nc.v2.f64 	{%fd20968, %fd20969}, [%rd2027+32];
	fma.rn.f64 	%fd20970, %fd20967, %fd20958, %fd20968;
	fma.rn.f64 	%fd20971, %fd20970, %fd20958, %fd20969;
	fma.rn.f64 	%fd20972, %fd20971, %fd22018, %fd22018;
	fma.rn.f64 	%fd20973, %fd20971, %fd20958, 0d3FF0000000000000;
	selp.f64 	%fd20974, %fd20973, %fd20972, %p2015;
	and.b32  	%r4572, %r5368, 2;
	setp.eq.s32 	%p2016, %r4572, 0;
	mov.f64 	%fd20975, 0d0000000000000000;
	sub.f64 	%fd20976, %fd20975, %fd20974;
	selp.f64 	%fd20977, %fd20974, %fd20976, %p2016;
	add.f64 	%fd3284, %fd3271, %fd20977;
	ld.global.f64 	%fd20978, [%rd2+6048];
	ld.global.f64 	%fd20979, [%rd2+6056];
	ld.global.f64 	%fd20980, [%rd2+6064];
	sub.f64 	%fd20981, %fd20978, %fd1;
	sub.f64 	%fd20982, %fd20979, %fd2;
	sub.f64 	%fd20983, %fd20980, %fd3;
	mul.f64 	%fd20984, %fd20982, %fd20982;
	fma.rn.f64 	%fd20985, %fd20981, %fd20981, %fd20984;
	fma.rn.f64 	%fd20986, %fd20983, %fd20983, %fd20985;
	sqrt.rn.f64 	%fd20987, %fd20986;
	sub.f64 	%fd20988, %fd20978, %fd4;
	sub.f64 	%fd20989, %fd20979, %fd5;
	sub.f64 	%fd20990, %fd20980, %fd6;
	mul.f64 	%fd20991, %fd20989, %fd20989;
	fma.rn.f64 	%fd20992, %fd20988, %fd20988, %fd20991;
	fma.rn.f64 	%fd20993, %fd20990, %fd20990, %fd20992;
	sqrt.rn.f64 	%fd20994, %fd20993;
	add.f64 	%fd20995, %fd20987, %fd20994;
	mul.f64 	%fd3285, %fd20995, 0d40C88B2F704A9409;
	abs.f64 	%fd3286, %fd3285;
	setp.eq.f64 	%p2017, %fd3286, 0d7FF0000000000000;
	@%p2017 bra 	$L__BB0_2273;
	mul.f64 	%fd20996, %fd3285, 0d3FE45F306DC9C883;
	cvt.rni.s32.f64 	%r5369, %fd20996;
	cvt.rn.f64.s32 	%fd20997, %r5369;
	fma.rn.f64 	%fd20998, %fd20997, 0dBFF921FB54442D18, %fd3285;
	fma.rn.f64 	%fd20999, %fd20997, 0dBC91A62633145C00, %fd20998;
	fma.rn.f64 	%fd22020, %fd20997, 0dB97B839A252049C0, %fd20999;
	setp.ltu.f64 	%p2018, %fd3286, 0d41E0000000000000;
	@%p2018 bra 	$L__BB0_2272;
	{ // callseq 504, 0
	.param .b64 param0;
	st.param.f64 	[param0], %fd3285;
	.param .align 16 .b8 retval0[16];
	call.uni (retval0), 
	__internal_trig_reduction_slowpathd, 
	(
	param0
	);
	ld.param.f64 	%fd22020, [retval0];
	ld.param.b32 	%r5369, [retval0+8];
	} // callseq 504
$L__BB0_2272:
	add.s32 	%r5370, %r5369, 1;
	bra.uni 	$L__BB0_2274;
$L__BB0_2273:
	mov.f64 	%fd21001, 0d0000000000000000;
	mul.rn.f64 	%fd22020, %fd3285, %fd21001;
	mov.b32 	%r5370, 1;
$L__BB0_2274:
	setp.eq.f64 	%p2019, %fd3286, 0d7FF0000000000000;
	shl.b32 	%r4575, %r5370, 6;
	cvt.u64.u32 	%rd2028, %r4575;
	and.b64  	%rd2029, %rd2028, 64;
	mov.u64 	%rd2030, __cudart_sin_cos_coeffs;
	add.s64 	%rd2031, %rd2030, %rd2029;
	mul.rn.f64 	%fd21002, %fd22020, %fd22020;
	and.b32  	%r4576, %r5370, 1;
	setp.eq.b32 	%p2020, %r4576, 1;
	selp.f64 	%fd21003, 0dBDA8FF8320FD8164, 0d3DE5DB65F9785EBA, %p2020;
	ld.global.nc.v2.f64 	{%fd21004, %fd21005}, [%rd2031];
	fma.rn.f64 	%fd21006, %fd21003, %fd21002, %fd21004;
	fma.rn.f64 	%fd21007, %fd21006, %fd21002, %fd21005;
	ld.global.nc.v2.f64 	{%fd21008, %fd21009}, [%rd2031+16];
	fma.rn.f64 	%fd21010, %fd21007, %fd21002, %fd21008;
	fma.rn.f64 	%fd21011, %fd21010, %fd21002, %fd21009;
	ld.global.nc.v2.f64 	{%fd21012, %fd21013}, [%rd2031+32];
	fma.rn.f64 	%fd21014, %fd21011, %fd21002, %fd21012;
	fma.rn.f64 	%fd21015, %fd21014, %fd21002, %fd21013;
	fma.rn.f64 	%fd21016, %fd21015, %fd22020, %fd22020;
	fma.rn.f64 	%fd21017, %fd21015, %fd21002, 0d3FF0000000000000;
	selp.f64 	%fd21018, %fd21017, %fd21016, %p2020;
	and.b32  	%r4577, %r5370, 2;
	setp.eq.s32 	%p2021, %r4577, 0;
	mov.f64 	%fd21019, 0d0000000000000000;
	sub.f64 	%fd21020, %fd21019, %fd21018;
	selp.f64 	%fd21021, %fd21018, %fd21020, %p2021;
	add.f64 	%fd3292, %fd3279, %fd21021;
	@%p2019 bra 	$L__BB0_2277;
	mul.f64 	%fd21022, %fd3285, 0d3FE45F306DC9C883;
	cvt.rni.s32.f64 	%r5371, %fd21022;
	cvt.rn.f64.s32 	%fd21023, %r5371;
	fma.rn.f64 	%fd21024, %fd21023, 0dBFF921FB54442D18, %fd3285;
	fma.rn.f64 	%fd21025, %fd21023, 0dBC91A62633145C00, %fd21024;
	fma.rn.f64 	%fd22021, %fd21023, 0dB97B839A252049C0, %fd21025;
	setp.ltu.f64 	%p2022, %fd3286, 0d41E0000000000000;
	@%p2022 bra 	$L__BB0_2278;
	{ // callseq 505, 0
	.param .b64 param0;
	st.param.f64 	[param0], %fd3285;
	.param .align 16 .b8 retval0[16];
	call.uni (retval0), 
	__internal_trig_reduction_slowpathd, 
	(
	param0
	);
	ld.param.f64 	%fd22021, [retval0];
	ld.param.b32 	%r5371, [retval0+8];
	} // callseq 505
	bra.uni 	$L__BB0_2278;
$L__BB0_2277:
	mov.f64 	%fd21027, 0d0000000000000000;
	mul.rn.f64 	%fd22021, %fd3285, %fd21027;
	mov.b32 	%r5371, 0;
$L__BB0_2278:
	shl.b32 	%r4580, %r5371, 6;
	cvt.u64.u32 	%rd2032, %r4580;
	and.b64  	%rd2033, %rd2032, 64;
	add.s64 	%rd2035, %rd2030, %rd2033;
	mul.rn.f64 	%fd21028, %fd22021, %fd22021;
	and.b32  	%r4581, %r5371, 1;
	setp.eq.b32 	%p2023, %r4581, 1;
	selp.f64 	%fd21029, 0dBDA8FF8320FD8164, 0d3DE5DB65F9785EBA, %p2023;
	ld.global.nc.v2.f64 	{%fd21030, %fd21031}, [%rd2035];
	fma.rn.f64 	%fd21032, %fd21029, %fd21028, %fd21030;
	fma.rn.f64 	%fd21033, %fd21032, %fd21028, %fd21031;
	ld.global.nc.v2.f64 	{%fd21034, %fd21035}, [%rd2035+16];
	fma.rn.f64 	%fd21036, %fd21033, %fd21028, %fd21034;
	fma.rn.f64 	%fd21037, %fd21036, %fd21028, %fd21035;
	ld.global.nc.v2.f64 	{%fd21038, %fd21039}, [%rd2035+32];
	fma.rn.f64 	%fd21040, %fd21037, %fd21028, %fd21038;
	fma.rn.f64 	%fd21041, %fd21040, %fd21028, %fd21039;
	fma.rn.f64 	%fd21042, %fd21041, %fd22021, %fd22021;
	fma.rn.f64 	%fd21043, %fd21041, %fd21028, 0d3FF0000000000000;
	selp.f64 	%fd21044, %fd21043, %fd21042, %p2023;
	and.b32  	%r4582, %r5371, 2;
	setp.eq.s32 	%p2024, %r4582, 0;
	mov.f64 	%fd21045, 0d0000000000000000;
	sub.f64 	%fd21046, %fd21045, %fd21044;
	selp.f64 	%fd21047, %fd21044, %fd21046, %p2024;
	add.f64 	%fd3297, %fd3284, %fd21047;
	ld.global.f64 	%fd21048, [%rd2+6072];
	ld.global.f64 	%fd21049, [%rd2+6080];
	ld.global.f64 	%fd21050, [%rd2+6088];
	sub.f64 	%fd21051, %fd21048, %fd1;
	sub.f64 	%fd21052, %fd21049, %fd2;
	sub.f64 	%fd21053, %fd21050, %fd3;
	mul.f64 	%fd21054, %fd21052, %fd21052;
	fma.rn.f64 	%fd21055, %fd21051, %fd21051, %fd21054;
	fma.rn.f64 	%fd21056, %fd21053, %fd21053, %fd21055;
	sqrt.rn.f64 	%fd21057, %fd21056;
	sub.f64 	%fd21058, %fd21048, %fd4;
	sub.f64 	%fd21059, %fd21049, %fd5;
	sub.f64 	%fd21060, %fd21050, %fd6;
	mul.f64 	%fd21061, %fd21059, %fd21059;
	fma.rn.f64 	%fd21062, %fd21058, %fd21058, %fd21061;
	fma.rn.f64 	%fd21063, %fd21060, %fd21060, %fd21062;
	sqrt.rn.f64 	%fd21064, %fd21063;
	add.f64 	%fd21065, %fd21057, %fd21064;
	mul.f64 	%fd3298, %fd21065, 0d40C88B2F704A9409;
	abs.f64 	%fd3299, %fd3298;
	setp.eq.f64 	%p2025, %fd3299, 0d7FF0000000000000;
	@%p2025 bra 	$L__BB0_2282;
	mul.f64 	%fd21066, %fd3298, 0d3FE45F306DC9C883;
	cvt.rni.s32.f64 	%r5372, %fd21066;
	cvt.rn.f64.s32 	%fd21067, %r5372;
	fma.rn.f64 	%fd21068, %fd21067, 0dBFF921FB54442D18, %fd3298;
	fma.rn.f64 	%fd21069, %fd21067, 0dBC91A62633145C00, %fd21068;
	fma.rn.f64 	%fd22023, %fd21067, 0dB97B839A252049C0, %fd21069;
	setp.ltu.f64 	%p2026, %fd3299, 0d41E0000000000000;
	@%p2026 bra 	$L__BB0_2281;
	{ // callseq 506, 0
	.param .b64 param0;
	st.param.f64 	[param0], %fd3298;
	.param .align 16 .b8 retval0[16];
	call.uni (retval0), 
	__internal_trig_reduction_slowpathd, 
	(
	param0
	);
	ld.param.f64 	%fd22023, [retval0];
	ld.param.b32 	%r5372, [retval0+8];
	} // callseq 506
$L__BB0_2281:
	add.s32 	%r5373, %r5372, 1;
	bra.uni 	$L__BB0_2283;
$L__BB0_2282:
	mov.f64 	%fd21071, 0d0000000000000000;
	mul.rn.f64 	%fd22023, %fd3298, %fd21071;
	mov.b32 	%r5373, 1;
$L__BB0_2283:
	setp.eq.f64 	%p2027, %fd3299, 0d7FF0000000000000;
	shl.b32 	%r4585, %r5373, 6;
	cvt.u64.u32 	%rd2036, %r4585;
	and.b64  	%rd2037, %rd2036, 64;
	mov.u64 	%rd2038, __cudart_sin_cos_coeffs;
	add.s64 	%rd2039, %rd2038, %rd2037;
	mul.rn.f64 	%fd21072, %fd22023, %fd22023;
	and.b32  	%r4586, %r5373, 1;
	setp.eq.b32 	%p2028, %r4586, 1;
	selp.f64 	%fd21073, 0dBDA8FF8320FD8164, 0d3DE5DB65F9785EBA, %p2028;
	ld.global.nc.v2.f64 	{%fd21074, %fd21075}, [%rd2039];
	fma.rn.f64 	%fd21076, %fd21073, %fd21072, %fd21074;
	fma.rn.f64 	%fd21077, %fd21076, %fd21072, %fd21075;
	ld.global.nc.v2.f64 	{%fd21078, %fd21079}, [%rd2039+16];
	fma.rn.f64 	%fd21080, %fd21077, %fd21072, %fd21078;
	fma.rn.f64 	%fd21081, %fd21080, %fd21072, %fd21079;
	ld.global.nc.v2.f64 	{%fd21082, %fd21083}, [%rd2039+32];
	fma.rn.f64 	%fd21084, %fd21081, %fd21072, %fd21082;
	fma.rn.f64 	%fd21085, %fd21084, %fd21072, %fd21083;
	fma.rn.f64 	%fd21086, %fd21085, %fd22023, %fd22023;
	fma.rn.f64 	%fd21087, %fd21085, %fd21072, 0d3FF0000000000000;
	selp.f64 	%fd21088, %fd21087, %fd21086, %p2028;
	and.b32  	%r4587, %r5373, 2;
	setp.eq.s32 	%p2029, %r4587, 0;
	mov.f64 	%fd21089, 0d0000000000000000;
	sub.f64 	%fd21090, %fd21089, %fd21088;
	selp.f64 	%fd21091, %fd21088, %fd21090, %p2029;
	add.f64 	%fd3305, %fd3292, %fd21091;
	@%p2027 bra 	$L__BB0_2286;
	mul.f64 	%fd21092, %fd3298, 0d3FE45F306DC9C883;
	cvt.rni.s32.f64 	%r5374, %fd21092;
	cvt.rn.f64.s32 	%fd21093, %r5374;
	fma.rn.f64 	%fd21094, %fd21093, 0dBFF921FB54442D18, %fd3298;
	fma.rn.f64 	%fd21095, %fd21093, 0dBC91A62633145C00, %fd21094;
	fma.rn.f64 	%fd22024, %fd21093, 0dB97B839A252049C0, %fd21095;
	setp.ltu.f64 	%p2030, %fd3299, 0d41E0000000000000;
	@%p2030 bra 	$L__BB0_2287;
	{ // callseq 507, 0
	.param .b64 param0;
	st.param.f64 	[param0], %fd3298;
	.param .align 16 .b8 retval0[16];
	call.uni (retval0), 
	__internal_trig_reduction_slowpathd, 
	(
	param0
	);
	ld.param.f64 	%fd22024, [retval0];
	ld.param.b32 	%r5374, [retval0+8];
	} // callseq 507
	bra.uni 	$L__BB0_2287;
$L__BB0_2286:
	mov.f64 	%fd21097, 0d0000000000000000;
	mul.rn.f64 	%fd22024, %fd3298, %fd21097;
	mov.b32 	%r5374, 0;
$L__BB0_2287:
	shl.b32 	%r4590, %r5374, 6;
	cvt.u64.u32 	%rd2040, %r4590;
	and.b64  	%rd2041, %rd2040, 64;
	add.s64 	%rd2043, %rd2038, %rd2041;
	mul.rn.f64 	%fd21098, %fd22024, %fd22024;
	and.b32  	%r4591, %r5374, 1;
	setp.eq.b32 	%p2031, %r4591, 1;
	selp.f64 	%fd21099, 0dBDA8FF8320FD8164, 0d3DE5DB65F9785EBA, %p2031;
	ld.global.nc.v2.f64 	{%fd21100, %fd21101}, [%rd2043];
	fma.rn.f64 	%fd21102, %fd21099, %fd21098, %fd21100;
	fma.rn.f64 	%fd21103, %fd21102, %fd21098, %fd21101;
	ld.global.nc.v2.f64 	{%fd21104, %fd21105}, [%rd2043+16];
	fma.rn.f64 	%fd21106, %fd21103, %fd21098, %fd21104;
	fma.rn.f64 	%fd21107, %fd21106, %fd21098, %fd21105;
	ld.global.nc.v2.f64 	{%fd21108, %fd21109}, [%rd2043+32];
	fma.rn.f64 	%fd21110, %fd21107, %fd21098, %fd21108;
	fma.rn.f64 	%fd21111, %fd21110, %fd21098, %fd21109;
	fma.rn.f64 	%fd21112, %fd21111, %fd22024, %fd22024;
	fma.rn.f64 	%fd21113, %fd21111, %fd21098, 0d3FF0000000000000;
	selp.f64 	%fd21114, %fd21113, %fd21112, %p2031;
	and.b32  	%r4592, %r5374, 2;
	setp.eq.s32 	%p2032, %r4592, 0;
	mov.f64 	%fd21115, 0d0000000000000000;
	sub.f64 	%fd21116, %fd21115, %fd21114;
	selp.f64 	%fd21117, %fd21114, %fd21116, %p2032;
	add.f64 	%fd3310, %fd3297, %fd21117;
	ld.global.f64 	%fd21118, [%rd2+6096];
	ld.global.f64 	%fd21119, [%rd2+6104];
	ld.global.f64 	%fd21120, [%rd2+6112];
	sub.f64 	%fd21121, %fd21118, %fd1;
	sub.f64 	%fd21122, %fd21119, %fd2;
	sub.f64 	%fd21123, %fd21120, %fd3;
	mul.f64 	%fd21124, %fd21122, %fd21122;
	fma.rn.f64 	%fd21125, %fd21121, %fd21121, %fd21124;
	fma.rn.f64 	%fd21126, %fd21123, %fd21123, %fd21125;
	sqrt.rn.f64 	%fd21127, %fd21126;
	sub.f64 	%fd21128, %fd21118, %fd4;
	sub.f64 	%fd21129, %fd21119, %fd5;
	sub.f64 	%fd21130, %fd21120, %fd6;
	mul.f64 	%fd21131, %fd21129, %fd21129;
	fma.rn.f64 	%fd21132, %fd21128, %fd21128, %fd21131;
	fma.rn.f64 	%fd21133, %fd21130, %fd21130, %fd21132;
	sqrt.rn.f64 	%fd21134, %fd21133;
	add.f64 	%fd21135, %fd21127, %fd21134;
	mul.f64 	%fd3311, %fd21135, 0d40C88B2F704A9409;
	abs.f64 	%fd3312, %fd3311;
	setp.eq.f64 	%p2033, %fd3312, 0d7FF0000000000000;
	@%p2033 bra 	$L__BB0_2291;
	mul.f64 	%fd21136, %fd3311, 0d3FE45F306DC9C883;
	cvt.rni.s32.f64 	%r5375, %fd21136;
	cvt.rn.f64.s32 	%fd21137, %r5375;
	fma.rn.f64 	%fd21138, %fd21137, 0dBFF921FB54442D18, %fd3311;
	fma.rn.f64 	%fd21139, %fd21137, 0dBC91A62633145C00, %fd21138;
	fma.rn.f64 	%fd22026, %fd21137, 0dB97B839A252049C0, %fd21139;
	setp.ltu.f64 	%p2034, %fd3312, 0d41E0000000000000;
	@%p2034 bra 	$L__BB0_2290;
	{ // callseq 508, 0
	.param .b64 param0;
	st.param.f64 	[param0], %fd3311;
	.param .align 16 .b8 retval0[16];
	call.uni (retval0), 
	__internal_trig_reduction_slowpathd, 
	(
	param0
	);
	ld.param.f64 	%fd22026, [retval0];
	ld.param.b32 	%r5375, [retval0+8];
	} // callseq 508
$L__BB0_2290:
	add.s32 	%r5376, %r5375, 1;
	bra.uni 	$L__BB0_2292;
$L__BB0_2291:
	mov.f64 	%fd21141, 0d0000000000000000;
	mul.rn.f64 	%fd22026, %fd3311, %fd21141;
	mov.b32 	%r5376, 1;
$L__BB0_2292:
	setp.eq.f64 	%p2035, %fd3312, 0d7FF0000000000000;
	shl.b32 	%r4595, %r5376, 6;
	cvt.u64.u32 	%rd2044, %r4595;
	and.b64  	%rd2045, %rd2044, 64;
	mov.u64 	%rd2046, __cudart_sin_cos_coeffs;
	add.s64 	%rd2047, %rd2046, %rd2045;
	mul.rn.f64 	%fd21142, %fd22026, %fd22026;
	and.b32  	%r4596, %r5376, 1;
	setp.eq.b32 	%p2036, %r4596, 1;
	selp.f64 	%fd21143, 0dBDA8FF8320FD8164, 0d3DE5DB65F9785EBA, %p2036;
	ld.global.nc.v2.f64 	{%fd21144, %fd21145}, [%rd2047];
	fma.rn.f64 	%fd21146, %fd21143, %fd21142, %fd21144;
	fma.rn.f64 	%fd21147, %fd21146, %fd21142, %fd21145;
	ld.global.nc.v2.f64 	{%fd21148, %fd21149}, [%rd2047+16];
	fma.rn.f64 	%fd21150, %fd21147, %fd21142, %fd21148;
	fma.rn.f64 	%fd21151, %fd21150, %fd21142, %fd21149;
	ld.global.nc.v2.f64 	{%fd21152, %fd21153}, [%rd2047+32];
	fma.rn.f64 	%fd21154, %fd21151, %fd21142, %fd21152;
	fma.rn.f64 	%fd21155, %fd21154, %fd21142, %fd21153;
	fma.rn.f64 	%fd21156, %fd21155, %fd22026, %fd22026;
	fma.rn.f64 	%fd21157, %fd21155, %fd21142, 0d3FF0000000000000;
	selp.f64 	%fd21158, %fd21157, %fd21156, %p2036;
	and.b32  	%r4597, %r5376, 2;
	setp.eq.s32 	%p2037, %r4597, 0;
	mov.f64 	%fd21159, 0d0000000000000000;
	sub.f64 	%fd21160, %fd21159, %fd21158;
	selp.f64 	%fd21161, %fd21158, %fd21160, %p2037;
	add.f64 	%fd3318, %fd3305, %fd21161;
	@%p2035 bra 	$L__BB0_2295;
	mul.f64 	%fd21162, %fd3311, 0d3FE45F306DC9C883;
	cvt.rni.s32.f64 	%r5377, %fd21162;
	cvt.rn.f64.s32 	%fd21163, %r5377;
	fma.rn.f64 	%fd21164, %fd21163, 0dBFF921FB54442D18, %fd3311;
	fma.rn.f64 	%fd21165, %fd21163, 0dBC91A62633145C00, %fd21164;
	fma.rn.f64 	%fd22027, %fd21163, 0dB97B839A252049C0, %fd21165;
	setp.ltu.f64 	%p2038, %fd3312, 0d41E0000000000000;
	@%p2038 bra 	$L__BB0_2296;
	{ // callseq 509, 0
	.param .b64 param0;
	st.param.f64 	[param0], %fd3311;
	.param .align 16 .b8 retval0[16];
	call.uni (retval0), 
	__internal_trig_reduction_slowpathd, 
	(
	param0
	);
	ld.param.f64 	%fd22027, [retval0];
	ld.param.b32 	%r5377, [retval0+8];
	} // callseq 509
	bra.uni 	$L__BB0_2296;
$L__BB0_2295:
	mov.f64 	%fd21167, 0d0000000000000000;
	mul.rn.f64 	%fd22027, %fd3311, %fd21167;
	mov.b32 	%r5377, 0;
$L__BB0_2296:
	shl.b32 	%r4600, %r5377, 6;
	cvt.u64.u32 	%rd2048, %r4600;
	and.b64  	%rd2049, %rd2048, 64;
	add.s64 	%rd2051, %rd2046, %rd2049;
	mul.rn.f64 	%fd21168, %fd22027, %fd22027;
	and.b32  	%r4601, %r5377, 1;
	setp.eq.b32 	%p2039, %r4601, 1;
	selp.f64 	%fd21169, 0dBDA8FF8320FD8164, 0d3DE5DB65F9785EBA, %p2039;
	ld.global.nc.v2.f64 	{%fd21170, %fd21171}, [%rd2051];
	fma.rn.f64 	%fd21172, %fd21169, %fd21168, %fd21170;
	fma.rn.f64 	%fd21173, %fd21172, %fd21168, %fd21171;
	ld.global.nc.v2.f64 	{%fd21174, %fd21175}, [%rd2051+16];
	fma.rn.f64 	%fd21176, %fd21173, %fd21168, %fd21174;
	fma.rn.f64 	%fd21177, %fd21176, %fd21168, %fd21175;
	ld.global.nc.v2.f64 	{%fd21178, %fd21179}, [%rd2051+32];
	fma.rn.f64 	%fd21180, %fd21177, %fd21168, %fd21178;
	fma.rn.f64 	%fd21181, %fd21180, %fd21168, %fd21179;
	fma.rn.f64 	%fd21182, %fd21181, %fd22027, %fd22027;
	fma.rn.f64 	%fd21183, %fd21181, %fd21168, 0d3FF0000000000000;
	selp.f64 	%fd21184, %fd21183, %fd21182, %p2039;
	and.b32  	%r4602, %r5377, 2;
	setp.eq.s32 	%p2040, %r4602, 0;
	mov.f64 	%fd21185, 0d0000000000000000;
	sub.f64 	%fd21186, %fd21185, %fd21184;
	selp.f64 	%fd21187, %fd21184, %fd21186, %p2040;
	add.f64 	%fd3323, %fd3310, %fd21187;
	ld.global.f64 	%fd21188, [%rd2+6120];
	ld.global.f64 	%fd21189, [%rd2+6128];
	ld.global.f64 	%fd21190, [%rd2+6136];
	sub.f64 	%fd21191, %fd21188, %fd1;
	sub.f64 	%fd21192, %fd21189, %fd2;
	sub.f64 	%fd21193, %fd21190, %fd3;
	mul.f64 	%fd21194, %fd21192, %fd21192;
	fma.rn.f64 	%fd21195, %fd21191, %fd21191, %fd21194;
	fma.rn.f64 	%fd21196, %fd21193, %fd21193, %fd21195;
	sqrt.rn.f64 	%fd21197, %fd21196;
	sub.f64 	%fd21198, %fd21188, %fd4;
	sub.f64 	%fd21199, %fd21189, %fd5;
	sub.f64 	%fd21200, %fd21190, %fd6;
	mul.f64 	%fd21201, %fd21199, %fd21199;
	fma.rn.f64 	%fd21202, %fd21198, %fd21198, %fd21201;
	fma.rn.f64 	%fd21203, %fd21200, %fd21200, %fd21202;
	sqrt.rn.f64 	%fd21204, %fd21203;
	add.f64 	%fd21205, %fd21197, %fd21204;
	mul.f64 	%fd3324, %fd21205, 0d40C88B2F704A9409;
	abs.f64 	%fd3325, %fd3324;
	setp.eq.f64 	%p2041, %fd3325, 0d7FF0000000000000;
	@%p2041 bra 	$L__BB0_2300;
	mul.f64 	%fd21206, %fd3324, 0d3FE45F306DC9C883;
	cvt.rni.s32.f64 	%r5378, %fd21206;
	cvt.rn.f64.s32 	%fd21207, %r5378;
	fma.rn.f64 	%fd21208, %fd21207, 0dBFF921FB54442D18, %fd3324;
	fma.rn.f64 	%fd21209, %fd21207, 0dBC91A62633145C00, %fd21208;
	fma.rn.f64 	%fd22029, %fd21207, 0dB97B839A252049C0, %fd21209;
	setp.ltu.f64 	%p2042, %fd3325, 0d41E0000000000000;
	@%p2042 bra 	$L__BB0_2299;
	{ // callseq 510, 0
	.param .b64 param0;
	st.param.f64 	[param0], %fd3324;
	.param .align 16 .b8 retval0[16];
	call.uni (retval0), 
	__internal_trig_reduction_slowpathd, 
	(
	param0
	);
	ld.param.f64 	%fd22029, [retval0];
	ld.param.b32 	%r5378, [retval0+8];
	} // callseq 510
$L__BB0_2299:
	add.s32 	%r5379, %r5378, 1;
	bra.uni 	$L__BB0_2301;
$L__BB0_2300:
	mov.f64 	%fd21211, 0d0000000000000000;
	mul.rn.f64 	%fd22029, %fd3324, %fd21211;
	mov.b32 	%r5379, 1;
$L__BB0_2301:
	setp.eq.f64 	%p2043, %fd3325, 0d7FF0000000000000;
	shl.b32 	%r4605, %r5379, 6;
	cvt.u64.u32 	%rd2052, %r4605;
	and.b64  	%rd2053, %rd2052, 64;
	mov.u64 	%rd2054, __cudart_sin_cos_coeffs;
	add.s64 	%rd2055, %rd2054, %rd2053;
	mul.rn.f64 	%fd21212, %fd22029, %fd22029;
	and.b32  	%r4606, %r5379, 1;
	setp.eq.b32 	%p2044, %r4606, 1;
	selp.f64 	%fd21213, 0dBDA8FF8320FD8164, 0d3DE5DB65F9785EBA, %p2044;
	ld.global.nc.v2.f64 	{%fd21214, %fd21215}, [%rd2055];
	fma.rn.f64 	%fd21216, %fd21213, %fd21212, %fd21214;
	fma.rn.f64 	%fd21217, %fd21216, %fd21212, %fd21215;
	ld.global.nc.v2.f64 	{%fd21218, %fd21219}, [%rd2055+16];
	fma.rn.f64 	%fd21220, %fd21217, %fd21212, %fd21218;
	fma.rn.f64 	%fd21221, %fd21220, %fd21212, %fd21219;
	ld.global.nc.v2.f64 	{%fd21222, %fd21223}, [%rd2055+32];
	fma.rn.f64 	%fd21224, %fd21221, %fd21212, %fd21222;
	fma.rn.f64 	%fd21225, %fd21224, %fd21212, %fd21223;
	fma.rn.f64 	%fd21226, %fd21225, %fd22029, %fd22029;
	fma.rn.f64 	%fd21227, %fd21225, %fd21212, 0d3FF0000000000000;
	selp.f64 	%fd21228, %fd21227, %fd21226, %p2044;
	and.b32  	%r4607, %r5379, 2;
	setp.eq.s32 	%p2045, %r4607, 0;
	mov.f64 	%fd21229, 0d0000000000000000;
	sub.f64 	%fd21230, %fd21229, %fd21228;
	selp.f64 	%fd21231, %fd21228, %fd21230, %p2045;
	add.f64 	%fd21262, %fd3318, %fd21231;
	@%p2043 bra 	$L__BB0_2304;
	mul.f64 	%fd21232, %fd3324, 0d3FE45F306DC9C883;
	cvt.rni.s32.f64 	%r5380, %fd21232;
	cvt.rn.f64.s32 	%fd21233, %r5380;
	fma.rn.f64 	%fd21234, %fd21233, 0dBFF921FB54442D18, %fd3324;
	fma.rn.f64 	%fd21235, %fd21233, 0dBC91A62633145C00, %fd21234;
	fma.rn.f64 	%fd22030, %fd21233, 0dB97B839A252049C0, %fd21235;
	setp.ltu.f64 	%p2046, %fd3325, 0d41E0000000000000;
	@%p2046 bra 	$L__BB0_2305;
	{ // callseq 511, 0
	.param .b64 param0;
	st.param.f64 	[param0], %fd3324;
	.param .align 16 .b8 retval0[16];
	call.uni (retval0), 
	__internal_trig_reduction_slowpathd, 
	(
	param0
	);
	ld.param.f64 	%fd22030, [retval0];
	ld.param.b32 	%r5380, [retval0+8];
	} // callseq 511
	bra.uni 	$L__BB0_2305;
$L__BB0_2304:
	mov.f64 	%fd21237, 0d0000000000000000;
	mul.rn.f64 	%fd22030, %fd3324, %fd21237;
	mov.b32 	%r5380, 0;
$L__BB0_2305:
	shl.b32 	%r4610, %r5380, 6;
	cvt.u64.u32 	%rd2056, %r4610;
	and.b64  	%rd2057, %rd2056, 64;
	add.s64 	%rd2059, %rd2054, %rd2057;
	mul.rn.f64 	%fd21238, %fd22030, %fd22030;
	and.b32  	%r4611, %r5380, 1;
	setp.eq.b32 	%p2047, %r4611, 1;
	selp.f64 	%fd21239, 0dBDA8FF8320FD8164, 0d3DE5DB65F9785EBA, %p2047;
	ld.global.nc.v2.f64 	{%fd21240, %fd21241}, [%rd2059];
	fma.rn.f64 	%fd21242, %fd21239, %fd21238, %fd21240;
	fma.rn.f64 	%fd21243, %fd21242, %fd21238, %fd21241;
	ld.global.nc.v2.f64 	{%fd21244, %fd21245}, [%rd2059+16];
	fma.rn.f64 	%fd21246, %fd21243, %fd21238, %fd21244;
	fma.rn.f64 	%fd21247, %fd21246, %fd21238, %fd21245;
	ld.global.nc.v2.f64 	{%fd21248, %fd21249}, [%rd2059+32];
	fma.rn.f64 	%fd21250, %fd21247, %fd21238, %fd21248;
	fma.rn.f64 	%fd21251, %fd21250, %fd21238, %fd21249;
	fma.rn.f64 	%fd21252, %fd21251, %fd22030, %fd22030;
	fma.rn.f64 	%fd21253, %fd21251, %fd21238, 0d3FF0000000000000;
	selp.f64 	%fd21254, %fd21253, %fd21252, %p2047;
	and.b32  	%r4612, %r5380, 2;
	setp.eq.s32 	%p2048, %r4612, 0;
	mov.f64 	%fd21255, 0d0000000000000000;
	sub.f64 	%fd21256, %fd21255, %fd21254;
	selp.f64 	%fd21257, %fd21254, %fd21256, %p2048;
	add.f64 	%fd21261, %fd3323, %fd21257;
	add.s64 	%rd2065, %rd2065, 256;
	setp.ne.s64 	%p2049, %rd2065, 1048576;
	@%p2049 bra 	$L__BB0_1;
	ld.param.u64 	%rd2064, [_Z6kernelILl1048576ELl1048576EEv4d3_tPKS0_S2_Pd_param_3];
	cvta.to.global.u64 	%rd2060, %rd2064;
	mul.f64 	%fd21258, %fd21261, %fd21261;
	fma.rn.f64 	%fd21259, %fd21262, %fd21262, %fd21258;
	sqrt.rn.f64 	%fd21260, %fd21259;
	mul.wide.u32 	%rd2061, %r1, 8;
	add.s64 	%rd2062, %rd2060, %rd2061;
	st.global.f64 	[%rd2062], %fd21260;
	ret;

}
.func  (.param .align 16 .b8 func_retval0[16]) __internal_trig_reduction_slowpathd(
	.param .b64 __internal_trig_reduction_slowpathd_param_0
)
{
	.local .align 8 .b8 	__local_depot1[40];
	.reg .b64 	%SP;
	.reg .b64 	%SPL;
	.reg .pred 	%p<10>;
	.reg .b32 	%r<47>;
	.reg .b64 	%rd<74>;
	.reg .b64 	%fd<5>;

	mov.u64 	%SPL, __local_depot1;
	ld.param.f64 	%fd4, [__internal_trig_reduction_slowpathd_param_0];
	add.u64 	%rd1, %SPL, 0;
	{
	.reg .b32 %temp; 
	mov.b64 	{%temp, %r1}, %fd4;
	}
	shr.u32 	%r2, %r1, 20;
	and.b32  	%r3, %r2, 2047;
	setp.eq.s32 	%p1, %r3, 2047;
	mov.b32 	%r46, 0;
	@%p1 bra 	$L__BB1_9;
	add.s32 	%r20, %r3, -1024;
	mov.b64 	%rd20, %fd4;
	shl.b64 	%rd2, %rd20, 11;
	shr.u32 	%r4, %r20, 6;
	sub.s32 	%r45, 15, %r4;
	sub.s32 	%r21, 19, %r4;
	setp.lt.u32 	%p2, %r20, 128;
	selp.b32 	%r6, 18, %r21, %p2;
	setp.ge.s32 	%p3, %r45, %r6;
	mov.b64 	%rd70, 0;
	@%p3 bra 	$L__BB1_4;
	add.s32 	%r23, %r6, %r4;
	neg.s32 	%r43, %r23;
	or.b64  	%rd3, %rd2, -9223372036854775808;
	mov.b64 	%rd70, 0;
	mov.b32 	%r42, 0;
	mov.u64 	%rd25, __cudart_i2opi_d;
	mov.u32 	%r44, %r45;
$L__BB1_3:
	.pragma "nounroll";
	mul.wide.s32 	%rd22, %r42, 8;
	add.s64 	%rd23, %rd1, %rd22;
	mul.wide.s32 	%rd24, %r44, 8;
	add.s64 	%rd26, %rd25, %rd24;
	ld.global.nc.u64 	%rd27, [%rd26];
	{
	.reg .u32 %r0, %r1, %r2, %r3, %alo, %ahi, %blo, %bhi, %clo, %chi;
	mov.b64 	{%alo,%ahi}, %rd27;
	mov.b64 	{%blo,%bhi}, %rd3;
	mov.b64 	{%clo,%chi}, %rd70;
	mad.lo.cc.u32 	%r0, %alo, %blo, %clo;
	madc.hi.cc.u32 	%r1, %alo, %blo, %chi;
	madc.hi.u32 	%r2, %alo, %bhi, 0;
	mad.lo.cc.u32 	%r1, %alo, %bhi, %r1;
	madc.hi.cc.u32 	%r2, %ahi, %blo, %r2;
	madc.hi.u32 	%r3, %ahi, %bhi, 0;
	mad.lo.cc.u32 	%r1, %ahi, %blo, %r1;
	madc.lo.cc.u32 	%r2, %ahi, %bhi, %r2;
	addc.u32 	%r3, %r3, 0;
	mov.b64 	%rd28, {%r0,%r1};
	mov.b64 	%rd70, {%r2,%r3};
	}
	st.local.u64 	[%rd23], %rd28;
	add.s32 	%r44, %r44, 1;
	add.s32 	%r43, %r43, 1;
	add.s32 	%r42, %r42, 1;
	setp.ne.s32 	%p4, %r43, -15;
	mov.u32 	%r45, %r6;
	@%p4 bra 	$L__BB1_3;
$L__BB1_4:
	cvt.s64.s32 	%rd29, %r45;
	cvt.u64.u32 	%rd30, %r4;
	add.s64 	%rd31, %rd30, %rd29;
	shl.b64 	%rd32, %rd31, 3;
	add.s64 	%rd33, %rd1, %rd32;
	st.local.u64 	[%rd33+-120], %rd70;
	and.b32  	%r15, %r2, 63;
	ld.local.u64 	%rd72, [%rd1+16];
	ld.local.u64 	%rd71, [%rd1+24];
	setp.eq.s32 	%p5, %r15, 0;
	@%p5 bra 	$L__BB1_6;
	shl.b64 	%rd34, %rd71, %r15;
	shr.u64 	%rd35, %rd72, 1;
	xor.b32  	%r24, %r15, 63;
	shr.u64 	%rd36, %rd35, %r24;
	or.b64  	%rd71, %rd34, %rd36;
	ld.local.u64 	%rd37, [%rd1+8];
	shl.b64 	%rd38, %rd72, %r15;
	shr.u64 	%rd39, %rd37, 1;
	shr.u64 	%rd40, %rd39, %r24;
	or.b64  	%rd72, %rd38, %rd40;
$L__BB1_6:
	and.b32  	%r25, %r1, -2147483648;
	shr.u64 	%rd41, %rd71, 62;
	cvt.u32.u64 	%r26, %rd41;
	mov.b64 	{%r27, %r28}, %rd71;
	mov.b64 	{%r29, %r30}, %rd72;
	shf.l.wrap.b32 	%r31, %r30, %r27, 2;
	shf.l.wrap.b32 	%r32, %r27, %r28, 2;
	mov.b64 	%rd42, {%r31, %r32};
	shl.b64 	%rd43, %rd72, 2;
	shr.u64 	%rd44, %rd42, 63;
	cvt.u32.u64 	%r33, %rd44;
	add.s32 	%r34, %r33, %r26;
	setp.eq.s32 	%p6, %r25, 0;
	neg.s32 	%r35, %r34;
	selp.b32 	%r46, %r34, %r35, %p6;
	setp.gt.s64 	%p7, %rd42, -1;
	mov.b64 	%rd45, 0;
	{
	.reg .u32 %r0, %r1, %r2, %r3, %a0, %a1, %a2, %a3, %b0, %b1, %b2, %b3;
	mov.b64 	{%a0,%a1}, %rd45;
	mov.b64 	{%a2,%a3}, %rd45;
	mov.b64 	{%b0,%b1}, %rd43;
	mov.b64 	{%b2,%b3}, %rd42;
	sub.cc.u32 	%r0, %a0, %b0;
	subc.cc.u32 	%r1, %a1, %b1;
	subc.cc.u32 	%r2, %a2, %b2;
	subc.u32 	%r3, %a3, %b3;
	mov.b64 	%rd46, {%r0,%r1};
	mov.b64 	%rd47, {%r2,%r3};
	}
	xor.b32  	%r36, %r25, -2147483648;
	selp.b64 	%rd73, %rd42, %rd47, %p7;
	selp.b64 	%rd14, %rd43, %rd46, %p7;
	selp.b32 	%r17, %r25, %r36, %p7;
	clz.b64 	%r37, %rd73;
	cvt.u64.u32 	%rd15, %r37;
	setp.eq.s32 	%p8, %r37, 0;
	@%p8 bra 	$L__BB1_8;
	cvt.u32.u64 	%r38, %rd15;
	and.b32  	%r39, %r38, 63;
	shl.b64 	%rd48, %rd73, %r39;
	shr.u64 	%rd49, %rd14, 1;
	not.b32 	%r40, %r38;
	and.b32  	%r41, %r40, 63;
	shr.u64 	%rd50, %rd49, %r41;
	or.b64  	%rd73, %rd48, %rd50;
$L__BB1_8:
	mov.b64 	%rd51, -3958705157555305931;
	{
	.reg .u32 %r0, %r1, %r2, %r3, %alo, %ahi, %blo, %bhi;
	mov.b64 	{%alo,%ahi}, %rd73;
	mov.b64 	{%blo,%bhi}, %rd51;
	mul.lo.u32 	%r0, %alo, %blo;
	mul.hi.u32 	%r1, %alo, %blo;
	mad.lo.cc.u32 	%r1, %alo, %bhi, %r1;
	madc.hi.u32 	%r2, %alo, %bhi, 0;
	mad.lo.cc.u32 	%r1, %ahi, %blo, %r1;
	madc.hi.cc.u32 	%r2, %ahi, %blo, %r2;
	madc.hi.u32 	%r3, %ahi, %bhi, 0;
	mad.lo.cc.u32 	%r2, %ahi, %bhi, %r2;
	addc.u32 	%r3, %r3, 0;
	mov.b64 	%rd52, {%r0,%r1};
	mov.b64 	%rd53, {%r2,%r3};
	}
	setp.gt.s64 	%p9, %rd53, 0;
	{
	.reg .u32 %r0, %r1, %r2, %r3, %a0, %a1, %a2, %a3, %b0, %b1, %b2, %b3;
	mov.b64 	{%a0,%a1}, %rd52;
	mov.b64 	{%a2,%a3}, %rd53;
	mov.b64 	{%b0,%b1}, %rd52;
	mov.b64 	{%b2,%b3}, %rd53;
	add.cc.u32 	%r0, %a0, %b0;
	addc.cc.u32 	%r1, %a1, %b1;
	addc.cc.u32 	%r2, %a2, %b2;
	addc.u32 	%r3, %a3, %b3;
	mov.b64 	%rd54, {%r0,%r1};
	mov.b64 	%rd55, {%r2,%r3};
	}
	selp.b64 	%rd56, %rd55, %rd53, %p9;
	selp.s64 	%rd57, -1, 0, %p9;
	sub.s64 	%rd58, %rd57, %rd15;
	cvt.u64.u32 	%rd59, %r17;
	shl.b64 	%rd60, %rd59, 32;
	add.s64 	%rd61, %rd56, 1;
	shr.u64 	%rd62, %rd61, 10;
	add.s64 	%rd63, %rd62, 1;
	shr.u64 	%rd64, %rd63, 1;
	shl.b64 	%rd65, %rd58, 52;
	add.s64 	%rd66, %rd65, %rd64;
	add.s64 	%rd67, %rd66, 4602678819172646912;
	or.b64  	%rd68, %rd67, %rd60;
	mov.b64 	%fd4, %rd68;
$L__BB1_9:
	st.param.f64 	[func_retval0], %fd4;
	st.param.b32 	[func_retval0+8], %r46;
	ret;

}


// ===== COMPILED SASS (sm_100) =====

	.target	sm_100

	.elftype	@"ET_EXEC"


//--------------------- .note.nv.tkinfo           --------------------------
	.section	.note.nv.tkinfo,"",@"SHT_NOTE"
	.sectionflags	@"SHF_NOTE_NV_TKINFO"
	.tkinfo
        /*0018*/ 	.word	0x00000002
        /*0030*/ 	.string	""
        /*0030*/ 	.string	"ptxas"
        /*0030*/ 	.string	"Cuda compilation tools, release 13.0, V13.0.88"
        /*0030*/ 	.string	"Build cuda_13.0.r13.0/compiler.36424714_0"
        /*0030*/ 	.string	"-arch sm_100 -m 64 "



//--------------------- .note.nv.cuinfo           --------------------------
	.section	.note.nv.cuinfo,"",@"SHT_NOTE"
	.sectionflags	@"SHF_NOTE_NV_CUINFO"
        /*0018*/ 	.short	0x0002
        /*001a*/ 	.short	0x0064
        /*001c*/ 	.short	0x0082
	.zero		2


//--------------------- .nv.info                  --------------------------
	.section	.nv.info,"",@"SHT_CUDA_INFO"
	.align	4


	//----- nvinfo : EIATTR_REGCOUNT
	.align		4
        /*0000*/ 	.byte	0x04, 0x2f
        /*0002*/ 	.short	(.L_3 - .L_2)
	.align		4
.L_2:
        /*0004*/ 	.word	index@(_Z6kernelILl1048576ELl1048576EEv4d3_tPKS0_S2_Pd)
        /*0008*/ 	.word	0x0000002a


	//----- nvinfo : EIATTR_FRAME_SIZE
	.align		4
.L_3:
        /*000c*/ 	.byte	0x04, 0x11
        /*000e*/ 	.short	(.L_5 - .L_4)
	.align		4
.L_4:
        /*0010*/ 	.word	index@($_Z6kernelILl1048576ELl1048576EEv4d3_tPKS0_S2_Pd$__internal_trig_reduction_slowpathd)
        /*0014*/ 	.word	0x00000028


	//----- nvinfo : EIATTR_FRAME_SIZE
	.align		4
.L_5:
        /*0018*/ 	.byte	0x04, 0x11
        /*001a*/ 	.short	(.L_7 - .L_6)
	.align		4
.L_6:
        /*001c*/ 	.word	index@($__internal_0_$__cuda_sm20_dsqrt_rn_f64_mediumpath_v1)
        /*0020*/ 	.word	0x00000028


	//----- nvinfo : EIATTR_FRAME_SIZE
	.align		4
.L_7:
        /*0024*/ 	.byte	0x04, 0x11
        /*0026*/ 	.short	(.L_9 - .L_8)
	.align		4
.L_8:
        /*0028*/ 	.word	index@(_Z6kernelILl1048576ELl1048576EEv4d3_tPKS0_S2_Pd)
        /*002c*/ 	.word	0x00000028


	//----- nvinfo : EIATTR_MIN_STACK_SIZE
	.align		4
.L_9:
        /*0030*/ 	.byte	0x04, 0x12
        /*0032*/ 	.short	(.L_11 - .L_10)
	.align		4
.L_10:
        /*0034*/ 	.word	index@(_Z6kernelILl1048576ELl1048576EEv4d3_tPKS0_S2_Pd)
        /*0038*/ 	.word	0x00000028
.L_11:


//--------------------- .nv.compat                --------------------------
	.section	.nv.compat,"",@"SHT_CUDA_COMPAT_INFO"
	.align	4
        /*0000*/ 	.byte	0x02, 0x09, 0x00, 0x00, 0x02, 0x02, 0x01, 0x00, 0x02, 0x05, 0x05, 0x00, 0x03, 0x07, 0x01, 0x01
        /*0010*/ 	.byte	0x02, 0x03, 0x00, 0x00, 0x02, 0x06, 0x01, 0x00, 0x04, 0x0b, 0x08, 0x00, 0x01, 0x00, 0x00, 0x00
        /*0020*/ 	.byte	0x00, 0x00, 0x00, 0x00


//--------------------- .nv.info._Z6kernelILl1048576ELl1048576EEv4d3_tPKS0_S2_Pd --------------------------
	.section	.nv.info._Z6kernelILl1048576ELl1048576EEv4d3_tPKS0_S2_Pd,"",@"SHT_CUDA_INFO"
	.sectionflags	@""
	.align	4


	//----- nvinfo : EIATTR_CUDA_API_VERSION
	.align		4
        /*0000*/ 	.byte	0x04, 0x37
        /*0002*/ 	.short	(.L_13 - .L_12)
.L_12:
        /*0004*/ 	.word	0x00000082


	//----- nvinfo : EIATTR_KPARAM_INFO
	.align		4
.L_13:
        /*0008*/ 	.byte	0x04, 0x17
        /*000a*/ 	.short	(.L_15 - .L_14)
.L_14:
        /*000c*/ 	.word	0x00000000
        /*0010*/ 	.short	0x0003
        /*0012*/ 	.short	0x0028
        /*0014*/ 	.byte	0x00, 0xf5, 0x21, 0x00


	//----- nvinfo : EIATTR_KPARAM_INFO
	.align		4
.L_15:
        /*0018*/ 	.byte	0x04, 0x17
        /*001a*/ 	.short	(.L_17 - .L_16)
.L_16:
        /*001c*/ 	.word	0x00000000
        /*0020*/ 	.short	0x0002
        /*0022*/ 	.short	0x0020
        /*0024*/ 	.byte	0x00, 0xf5, 0x21, 0x00


	//----- nvinfo : EIATTR_KPARAM_INFO
	.align		4
.L_17:
        /*0028*/ 	.byte	0x04, 0x17
        /*002a*/ 	.short	(.L_19 - .L_18)
.L_18:
        /*002c*/ 	.word	0x00000000
        /*0030*/ 	.short	0x0001
        /*0032*/ 	.short	0x0018
        /*0034*/ 	.byte	0x00, 0xf5, 0x21, 0x00


	//----- nvinfo : EIATTR_KPARAM_INFO
	.align		4
.L_19:
        /*0038*/ 	.byte	0x04, 0x17
        /*003a*/ 	.short	(.L_21 - .L_20)
.L_20:
        /*003c*/ 	.word	0x00000000
        /*0040*/ 	.short	0x0000
        /*0042*/ 	.short	0x0000
        /*0044*/ 	.byte	0x00, 0xf0, 0x61, 0x00


	//----- nvinfo : EIATTR_SPARSE_MMA_MASK
	.align		4
.L_21:
        /*0048*/ 	.byte	0x03, 0x50
        /*004a*/ 	.short	0x0000


	//----- nvinfo : EIATTR_MAXREG_COUNT
	.align		4
        /*004c*/ 	.byte	0x03, 0x1b
        /*004e*/ 	.short	0x00ff


	//----- nvinfo : EIATTR_MERCURY_ISA_VERSION
	.align		4
        /*0050*/ 	.byte	0x03, 0x5f
        /*0052*/ 	.short	0x0101


	//----- nvinfo : EIATTR_VRC_CTA_INIT_COUNT
	.align		4
        /*0054*/ 	.byte	0x02, 0x4a
	.zero		1
	.zero		1


	//----- nvinfo : EIATTR_EXIT_INSTR_OFFSETS
	.align		4
        /*0058*/ 	.byte	0x04, 0x1c
        /*005a*/ 	.short	(.L_23 - .L_22)


	//   ....[0]....
.L_22:
        /*005c*/ 	.word	0x000c03d0


	//----- nvinfo : EIATTR_CRS_STACK_SIZE
	.align		4
.L_23:
        /*0060*/ 	.byte	0x04, 0x1e
        /*0062*/ 	.short	(.L_25 - .L_24)
.L_24:
        /*0064*/ 	.word	0x00000000


	//----- nvinfo : EIATTR_CBANK_PARAM_SIZE
	.align		4
.L_25:
        /*0068*/ 	.byte	0x03, 0x19
        /*006a*/ 	.short	0x0030


	//----- nvinfo : EIATTR_PARAM_CBANK
	.align		4
        /*006c*/ 	.byte	0x04, 0x0a
        /*006e*/ 	.short	(.L_27 - .L_26)
	.align		4
.L_26:
        /*0070*/ 	.word	index@(.nv.constant0._Z6kernelILl1048576ELl1048576EEv4d3_tPKS0_S2_Pd)
        /*0074*/ 	.short	0x0380
        /*0076*/ 	.short	0x0030


	//----- nvinfo : EIATTR_SW_WAR
	.align		4
.L_27:
        /*0078*/ 	.byte	0x04, 0x36
        /*007a*/ 	.short	(.L_29 - .L_28)
.L_28:
        /*007c*/ 	.word	0x00000008
.L_29:


//--------------------- .nv.callgraph             --------------------------
	.section	.nv.callgraph,"",@"SHT_CUDA_CALLGRAPH"
	.align	4
	.sectionentsize	8
	.align		4
        /*0000*/ 	.word	0x00000000
	.align		4
        /*0004*/ 	.word	0xffffffff
	.align		4
        /*0008*/ 	.word	0x00000000
	.align		4
        /*000c*/ 	.word	0xfffffffe
	.align		4
        /*0010*/ 	.word	0x00000000
	.align		4
        /*0014*/ 	.word	0xfffffffd
	.align		4
        /*0018*/ 	.word	0x00000000
	.align		4
        /*001c*/ 	.word	0xfffffffc


//--------------------- .nv.constant4             --------------------------
	.section	.nv.constant4,"a",@progbits
	.align	8
	.align		8
.nv.constant4:
        /*0000*/ 	.dword	__cudart_i2opi_d
	.align		8
        /*0008*/ 	.dword	__cudart_sin_cos_coeffs


//--------------------- .text._Z6kernelILl1048576ELl1048576EEv4d3_tPKS0_S2_Pd --------------------------
	.section	.text._Z6kernelILl1048576ELl1048576EEv4d3_tPKS0_S2_Pd,"ax",@progbits
	.align	128
        .global         _Z6kernelILl1048576ELl1048576EEv4d3_tPKS0_S2_Pd
        .type           _Z6kernelILl1048576ELl1048576EEv4d3_tPKS0_S2_Pd,@function
        .size           _Z6kernelILl1048576ELl1048576EEv4d3_tPKS0_S2_Pd,(.L_x_2831 - _Z6kernelILl1048576ELl1048576EEv4d3_tPKS0_S2_Pd)
        .other          _Z6kernelILl1048576ELl1048576EEv4d3_tPKS0_S2_Pd,@"STO_CUDA_ENTRY STV_DEFAULT"
_Z6kernelILl1048576ELl1048576EEv4d3_tPKS0_S2_Pd:
.text._Z6kernelILl1048576ELl1048576EEv4d3_tPKS0_S2_Pd:
[----:B------:R-:W0:Y:S01]  /*0000*/  LDC R1, c[0x0][0x37c] ;  /* 0x0000df00ff017b82 */ /* 0x000e220000000800 */
[----:B------:R-:W1:Y:S07]  /*0010*/  S2R R3, SR_TID.X ;  /* 0x0000000000037919 */ /* 0x000e6e0000002100 */
[----:B------:R-:W1:Y:S01]  /*0020*/  S2UR UR4, SR_CTAID.X ;  /* 0x00000000000479c3 */ /* 0x000e620000002500 */
[----:B------:R-:W2:Y:S01]  /*0030*/  LDCU.64 UR16, c[0x0][0x358] ;  /* 0x00006b00ff1077ac */ /* 0x000ea20008000a00 */
[----:B0-----:R-:W-:-:S06]  /*0040*/  VIADD R1, R1, 0xffffffd8 ;  /* 0xffffffd801017836 */ /* 0x001fcc0000000000 */
[----:B------:R-:W1:Y:S01]  /*0050*/  LDC R0, c[0x0][0x360] ;  /* 0x0000d800ff007b82 */ /* 0x000e620000000800 */
[----:B------:R-:W0:Y:S01]  /*0060*/  LDCU.64 UR18, c[0x0][0x390] ;  /* 0x00007200ff1277ac */ /* 0x000e220008000a00 */
[----:B------:R-:W3:Y:S06]  /*0070*/  LDCU.64 UR20, c[0x4][0x8] ;  /* 0x01000100ff1477ac */ /* 0x000eec0008000a00 */
[----:B------:R-:W4:Y:S01]  /*0080*/  LDC.64 R8, c[0x0][0x3a0] ;  /* 0x0000e800ff087b82 */ /* 0x000f220000000a00 */
[----:B------:R-:W0:Y:S01]  /*0090*/  LDCU.128 UR8, c[0x0][0x380] ;  /* 0x00007000ff0877ac */ /* 0x000e220008000c00 */
[----:B------:R-:W0:Y:S01]  /*00a0*/  LDCU.128 UR12, c[0x0][0x390] ;  /* 0x00007200ff0c77ac */ /* 0x000e220008000c00 */
[----:B-1----:R-:W-:-:S04]  /*00b0*/  IMAD R0, R0, UR4, R3 ;  /* 0x0000000400007c24 */ /* 0x002fc8000f8e0203 */
[----:B----4-:R-:W-:-:S05]  /*00c0*/  IMAD.WIDE.U32 R8, R0, 0x18, R8 ;  /* 0x0000001800087825 */ /* 0x010fca00078e0008 */
[----:B--2---:R1:W5:Y:S04]  /*00d0*/  LDG.E.64 R2, desc[UR16][R8.64] ;  /* 0x0000001008027981 */ /* 0x004368000c1e1b00 */
[----:B------:R1:W5:Y:S04]  /*00e0*/  LDG.E.64 R4, desc[UR16][R8.64+0x8] ;  /* 0x0000081008047981 */ /* 0x000368000c1e1b00 */
[----:B------:R1:W5:Y:S01]  /*00f0*/  LDG.E.64 R6, desc[UR16][R8.64+0x10] ;  /* 0x0000101008067981 */ /* 0x000362000c1e1b00 */
[----:B------:R-:W-:Y:S02]  /*0100*/  CS2R R24, SRZ ;  /* 0x0000000000187805 */ /* 0x000fe4000001ff00 */
[----:B------:R-:W-:Y:S01]  /*0110*/  CS2R R10, SRZ ;  /* 0x00000000000a7805 */ /* 0x000fe2000001ff00 */
[----:B------:R-:W-:Y:S01]  /*0120*/  UMOV UR4, URZ ;  /* 0x000000ff00047c82 */ /* 0x000fe20008000000 */
[----:B0--3--:R-:W-:-:S05]  /*0130*/  UMOV UR5, URZ ;  /* 0x000000ff00057c82 */ /* 0x009fca0008000000 */
.L_x_2815:
[----:B------:R-:W-:Y:S02]  /*0140*/  UIMAD.WIDE.U32 UR22, UR4, 0x18, UR14 ;  /* 0x00000018041678a5 */ /* 0x000fe4000f8e000e */
[----:B------:R-:W-:-:S04]  /*0150*/  UIMAD UR6, UR5, 0x18, URZ ;  /* 0x00000018050678a4 */ /* 0x000fc8000f8e02ff */
[----:B------:R-:W-:Y:S02]  /*0160*/  UIADD3 UR6, UPT, UPT, UR23, UR6, URZ ;  /* 0x0000000617067290 */ /* 0x000fe4000fffe0ff */
[----:B-1----:R-:W-:Y:S02]  /*0170*/  IMAD.U32 R9, RZ, RZ, UR23 ;  /* 0x00000017ff097e24 */ /* 0x002fe4000f8e00ff */
[----:B------:R-:W-:Y:S02]  /*0180*/  IMAD.U32 R8, RZ, RZ, UR22 ;  /* 0x00000016ff087e24 */ /* 0x000fe4000f8e00ff */
[----:B------:R-:W-:-:S05]  /*0190*/  IMAD.U32 R9, RZ, RZ, UR6 ;  /* 0x00000006ff097e24 */ /* 0x000fca000f8e00ff */
[----:B------:R-:W2:Y:S04]  /*01a0*/  LDG.E.64 R28, desc[UR16][R8.64+0x8] ;  /* 0x00000810081c7981 */ /* 0x000ea8000c1e1b00 */
[----:B------:R-:W3:Y:S04]  /*01b0*/  LDG.E.64 R30, desc[UR16][R8.64] ;  /* 0x00000010081e7981 */ /* 0x000ee8000c1e1b00 */
[----:B------:R-:W4:Y:S01]  /*01c0*/  LDG.E.64 R26, desc[UR16][R8.64+0x10] ;  /* 0x00001010081a7981 */ /* 0x000f22000c1e1b00 */
[----:B--2---:R-:W-:Y:S02]  /*01d0*/  DADD R14, R28, -UR10 ;  /* 0x8000000a1c0e7e29 */ /* 0x004fe40008000000 */
[----:B---3--:R-:W-:-:S06]  /*01e0*/  DADD R12, R30, -UR8 ;  /* 0x800000081e0c7e29 */ /* 0x008fcc0008000000 */
[----:B------:R-:W-:Y:S02]  /*01f0*/  DMUL R14, R14, R14 ;  /* 0x0000000e0e0e7228 */ /* 0x000fe40000000000 */
[----:B----4-:R-:W-:-:S06]  /*0200*/  DADD R18, R26, -UR12 ;  /* 0x8000000c1a127e29 */ /* 0x010fcc0008000000 */
[----:B------:R-:W-:-:S08]  /*0210*/  DFMA R14, R12, R12, R14 ;  /* 0x0000000c0c0e722b */ /* 0x000fd0000000000e */
[----:B------:R-:W-:Y:S01]  /*0220*/  DFMA R18, R18, R18, R14 ;  /* 0x000000121212722b */ /* 0x000fe2000000000e */
[----:B------:R-:W-:Y:S01]  /*0230*/  MOV R14, 0x0 ;  /* 0x00000000000e7802 */ /* 0x000fe20000000f00 */
[----:B------:R-:W-:-:S04]  /*0240*/  IMAD.MOV.U32 R15, RZ, RZ, 0x3fd80000 ;  /* 0x3fd80000ff0f7424 */ /* 0x000fc800078e00ff */
[----:B------:R-:W0:Y:S04]  /*0250*/  MUFU.RSQ64H R21, R19 ;  /* 0x0000001300157308 */ /* 0x000e280000001c00 */
[----:B------:R-:W-:-:S05]  /*0260*/  VIADD R20, R19, 0xfcb00000 ;  /* 0xfcb0000013147836 */ /* 0x000fca0000000000 */
[----:B------:R-:W-:Y:S01]  /*0270*/  ISETP.GE.U32.AND P0, PT, R20, 0x7ca00000, PT ;  /* 0x7ca000001400780c */ /* 0x000fe20003f06070 */
[----:B0-----:R-:W-:-:S08]  /*0280*/  DMUL R12, R20, R20 ;  /* 0x00000014140c7228 */ /* 0x001fd00000000000 */
[----:B------:R-:W-:-:S08]  /*0290*/  DFMA R12, R18, -R12, 1 ;  /* 0x3ff00000120c742b */ /* 0x000fd0000000080c */
[----:B------:R-:W-:Y:S02]  /*02a0*/  DFMA R14, R12, R14, 0.5 ;  /* 0x3fe000000c0e742b */ /* 0x000fe4000000000e */
[----:B------:R-:W-:-:S08]  /*02b0*/  DMUL R12, R20, R12 ;  /* 0x0000000c140c7228 */ /* 0x000fd00000000000 */
[----:B------:R-:W-:-:S08]  /*02c0*/  DFMA R16, R14, R12, R20 ;  /* 0x0000000c0e10722b */ /* 0x000fd00000000014 */
[----:B------:R-:W-:Y:S02]  /*02d0*/  DMUL R12, R18, R16 ;  /* 0x00000010120c7228 */ /* 0x000fe40000000000 */
[----:B------:R-:W-:Y:S02]  /*02e0*/  VIADD R15, R17, 0xfff00000 ;  /* 0xfff00000110f7836 */ /* 0x000fe40000000000 */
[----:B------:R-:W-:-:S04]  /*02f0*/  IMAD.MOV.U32 R14, RZ, RZ, R16 ;  /* 0x000000ffff0e7224 */ /* 0x000fc800078e0010 */
[----:B------:R-:W-:-:S08]  /*0300*/  DFMA R34, R12, -R12, R18 ;  /* 0x8000000c0c22722b */ /* 0x000fd00000000012 */
[----:B------:R-:W-:Y:S01]  /*0310*/  DFMA R32, R34, R14, R12 ;  /* 0x0000000e2220722b */ /* 0x000fe2000000000c */
[----:B------:R-:W-:Y:S10]  /*0320*/  @!P0 BRA `(.L_x_0) ;  /* 0x0000000000208947 */ /* 0x000ff40003800000 */
[----:B------:R-:W-:Y:S01]  /*0330*/  IMAD.MOV.U32 R22, RZ, RZ, R18 ;  /* 0x000000ffff167224 */ /* 0x000fe200078e0012 */
[----:B------:R-:W-:Y:S01]  /*0340*/  MOV R17, R35 ;  /* 0x0000002300117202 */ /* 0x000fe20000000f00 */
[----:B------:R-:W-:Y:S01]  /*0350*/  IMAD.MOV.U32 R14, RZ, RZ, R12 ;  /* 0x000000ffff0e7224 */ /* 0x000fe200078e000c */
[----:B------:R-:W-:Y:S01]  /*0360*/  MOV R12, 0x390 ;  /* 0x00000390000c7802 */ /* 0x000fe20000000f00 */
[----:B------:R-:W-:-:S07]  /*0370*/  IMAD.MOV.U32 R18, RZ, RZ, R34 ;  /* 0x000000ffff127224 */ /* 0x000fce00078e0022 */
[----:B-----5:R-:W-:Y:S05]  /*0380*/  CALL.REL.NOINC `($__internal_0_$__cuda_sm20_dsqrt_rn_f64_mediumpath_v1) ;  /* 0x00000c0000147944 */ /* 0x020fea0003c00000 */
[----:B------:R-:W-:Y:S02]  /*0390*/  IMAD.MOV.U32 R32, RZ, RZ, R14 ;  /* 0x000000ffff207224 */ /* 0x000fe400078e000e */
[----:B------:R-:W-:-:S07]  /*03a0*/  IMAD.MOV.U32 R33, RZ, RZ, R13 ;  /* 0x000000ffff217224 */ /* 0x000fce00078e000d */
.L_x_0:
[----:B-----5:R-:W-:Y:S01]  /*03b0*/  DADD R28, -R4, R28 ;  /* 0x00000000041c7229 */ /* 0x020fe2000000011c */
[----:B------:R-:W-:Y:S01]  /*03c0*/  IMAD.MOV.U32 R14, RZ, RZ, 0x0 ;  /* 0x00000000ff0e7424 */ /* 0x000fe200078e00ff */
[----:B------:R-:W-:Y:S01]  /*03d0*/  DADD R30, -R2, R30 ;  /* 0x00000000021e7229 */ /* 0x000fe2000000011e */
[----:B------:R-:W-:Y:S01]  /*03e0*/  MOV R15, 0x3fd80000 ;  /* 0x3fd80000000f7802 */ /* 0x000fe20000000f00 */
[----:B------:R-:W-:Y:S01]  /*03f0*/  DADD R18, -R6, R26 ;  /* 0x0000000006127229 */ /* 0x000fe2000000011a */
[----:B------:R-:W-:Y:S03]  /*0400*/  BSSY.RECONVERGENT B1, `(.L_x_1) ;  /* 0x000001b000017945 */ /* 0x000fe60003800200 */
[----:B------:R-:W-:-:S08]  /*0410*/  DMUL R28, R28, R28 ;  /* 0x0000001c1c1c7228 */ /* 0x000fd00000000000 */
[----:B------:R-:W-:-:S08]  /*0420*/  DFMA R28, R30, R30, R28 ;  /* 0x0000001e1e1c722b */ /* 0x000fd0000000001c */
[----:B------:R-:W-:-:S06]  /*0430*/  DFMA R18, R18, R18, R28 ;  /* 0x000000121212722b */ /* 0x000fcc000000001c */
        /* <DEDUP_REMOVED lines=16> */
[----:B------:R-:W-:Y:S02]  /*0540*/  IMAD.MOV.U32 R22, RZ, RZ, R18 ;  /* 0x000000ffff167224 */ /* 0x000fe400078e0012 */
[----:B------:R-:W-:Y:S01]  /*0550*/  IMAD.MOV.U32 R14, RZ, RZ, R12 ;  /* 0x000000ffff0e7224 */ /* 0x000fe200078e000c */
[----:B------:R-:W-:Y:S01]  /*0560*/  MOV R12, 0x590 ;  /* 0x00000590000c7802 */ /* 0x000fe20000000f00 */
[----:B------:R-:W-:-:S07]  /*0570*/  IMAD.MOV.U32 R18, RZ, RZ, R26 ;  /* 0x000000ffff127224 */ /* 0x000fce00078e001a */
[----:B------:R-:W-:Y:S05]  /*0580*/  CALL.REL.NOINC `($__internal_0_$__cuda_sm20_dsqrt_rn_f64_mediumpath_v1) ;  /* 0x00000bfc00947944 */ /* 0x000fea0003c00000 */
[----:B------:R-:W-:Y:S02]  /*0590*/  IMAD.MOV.U32 R16, RZ, RZ, R14 ;  /* 0x000000ffff107224 */ /* 0x000fe400078e000e */
[----:B------:R-:W-:-:S07]  /*05a0*/  IMAD.MOV.U32 R17, RZ, RZ, R13 ;  /* 0x000000ffff117224 */ /* 0x000fce00078e000d */
.L_x_2:
[----:B------:R-:W-:Y:S05]  /*05b0*/  BSYNC.RECONVERGENT B1 ;  /* 0x0000000000017941 */ /* 0x000fea0003800200 */
.L_x_1:
[----:B------:R-:W-:Y:S01]  /*05c0*/  DADD R16, R16, R32 ;  /* 0x0000000010107229 */ /* 0x000fe20000000020 */
[----:B------:R-:W-:Y:S01]  /*05d0*/  UMOV UR6, 0x704a9409 ;  /* 0x704a940900067882 */ /* 0x000fe20000000000 */
[----:B------:R-:W-:Y:S01]  /*05e0*/  UMOV UR7, 0x40c88b2f ;  /* 0x40c88b2f00077882 */ /* 0x000fe20000000000 */
[----:B------:R-:W-:Y:S05]  /*05f0*/  BSSY.RECONVERGENT B2, `(.L_x_3) ;  /* 0x000001f000027945 */ /* 0x000fea0003800200 */
[----:B------:R-:W-:-:S08]  /*0600*/  DMUL R36, R16, UR6 ;  /* 0x0000000610247c28 */ /* 0x000fd00008000000 */
[----:B------:R-:W-:-:S14]  /*0610*/  DSETP.NEU.AND P0, PT, |R36|, +INF , PT ;  /* 0x7ff000002400742a */ /* 0x000fdc0003f0d200 */
[----:B------:R-:W-:Y:S01]  /*0620*/  @!P0 DMUL R26, RZ, R36 ;  /* 0x00000024ff1a8228 */ /* 0x000fe20000000000 */
[----:B------:R-:W-:Y:S01]  /*0630*/  @!P0 IMAD.MOV.U32 R30, RZ, RZ, 0x1 ;  /* 0x00000001ff1e8424 */ /* 0x000fe200078e00ff */
[----:B------:R-:W-:Y:S09]  /*0640*/  @!P0 BRA `(.L_x_4) ;  /* 0x0000000000648947 */ /* 0x000ff20003800000 */
[----:B------:R-:W-:Y:S01]  /*0650*/  UMOV UR6, 0x6dc9c883 ;  /* 0x6dc9c88300067882 */ /* 0x000fe20000000000 */
[----:B------:R-:W-:Y:S01]  /*0660*/  UMOV UR7, 0x3fe45f30 ;  /* 0x3fe45f3000077882 */ /* 0x000fe20000000000 */
[C---:B------:R-:W-:Y:S01]  /*0670*/  DSETP.GE.AND P0, PT, |R36|.reuse, 2.14748364800000000000e+09, PT ;  /* 0x41e000002400742a */ /* 0x040fe20003f06200 */
[----:B------:R-:W-:Y:S01]  /*0680*/  BSSY.RECONVERGENT B3, `(.L_x_5) ;  /* 0x0000014000037945 */ /* 0x000fe20003800200 */
[----:B------:R-:W-:Y:S01]  /*0690*/  DMUL R12, R36, UR6 ;  /* 0x00000006240c7c28 */ /* 0x000fe20008000000 */
[----:B------:R-:W-:Y:S01]  /*06a0*/  UMOV UR6, 0x54442d18 ;  /* 0x54442d1800067882 */ /* 0x000fe20000000000 */
[----:B------:R-:W-:-:S08]  /*06b0*/  UMOV UR7, 0x3ff921fb ;  /* 0x3ff921fb00077882 */ /* 0x000fd00000000000 */
[----:B------:R-:W0:Y:S08]  /*06c0*/  F2I.F64 R13, R12 ;  /* 0x0000000c000d7311 */ /* 0x000e300000301100 */
[----:B0-----:R-:W0:Y:S02]  /*06d0*/  I2F.F64 R26, R13 ;  /* 0x0000000d001a7312 */ /* 0x001e240000201c00 */
[----:B0-----:R-:W-:Y:S01]  /*06e0*/  DFMA R14, R26, -UR6, R36 ;  /* 0x800000061a0e7c2b */ /* 0x001fe20008000024 */
[----:B------:R-:W-:Y:S01]  /*06f0*/  UMOV UR6, 0x33145c00 ;  /* 0x33145c0000067882 */ /* 0x000fe20000000000 */
[----:B------:R-:W-:-:S06]  /*0700*/  UMOV UR7, 0x3c91a626 ;  /* 0x3c91a62600077882 */ /* 0x000fcc0000000000 */
[----:B------:R-:W-:Y:S01]  /*0710*/  DFMA R14, R26, -UR6, R14 ;  /* 0x800000061a0e7c2b */ /* 0x000fe2000800000e */
[----:B------:R-:W-:Y:S01]  /*0720*/  UMOV UR6, 0x252049c0 ;  /* 0x252049c000067882 */ /* 0x000fe20000000000 */
[----:B------:R-:W-:-:S06]  /*0730*/  UMOV UR7, 0x397b839a ;  /* 0x397b839a00077882 */ /* 0x000fcc0000000000 */
[----:B------:R-:W-:Y:S01]  /*0740*/  DFMA R26, R26, -UR6, R14 ;  /* 0x800000061a1a7c2b */ /* 0x000fe2000800000e */
[----:B------:R-:W-:Y:S10]  /*0750*/  @!P0 BRA `(.L_x_6) ;  /* 0x0000000000188947 */ /* 0x000ff40003800000 */
[----:B------:R-:W-:Y:S01]  /*0760*/  IMAD.MOV.U32 R18, RZ, RZ, R36 ;  /* 0x000000ffff127224 */ /* 0x000fe200078e0024 */
[----:B------:R-:W-:Y:S02]  /*0770*/  MOV R27, R37 ;  /* 0x00000025001b7202 */ /* 0x000fe40000000f00 */
[----:B------:R-:W-:-:S07]  /*0780*/  MOV R26, 0x7a0 ;  /* 0x000007a0001a7802 */ /* 0x000fce0000000f00 */
[----:B------:R-:W-:Y:S05]  /*0790*/  CALL.REL.NOINC `($_Z6kernelILl1048576ELl1048576EEv4d3_tPKS0_S2_Pd$__internal_trig_reduction_slowpathd) ;  /* 0x00000bfc00c47944 */ /* 0x000fea0003c00000 */
[----:B------:R-:W-:Y:S02]  /*07a0*/  IMAD.MOV.U32 R26, RZ, RZ, R18 ;  /* 0x000000ffff1a7224 */ /* 0x000fe400078e0012 */
[----:B------:R-:W-:-:S07]  /*07b0*/  IMAD.MOV.U32 R27, RZ, RZ, R19 ;  /* 0x000000ffff1b7224 */ /* 0x000fce00078e0013 */
.L_x_6:
[----:B------:R-:W-:Y:S05]  /*07c0*/  BSYNC.RECONVERGENT B3 ;  /* 0x0000000000037941 */ /* 0x000fea0003800200 */
.L_x_5:
[----:B------:R-:W-:-:S07]  /*07d0*/  VIADD R30, R13, 0x1 ;  /* 0x000000010d1e7836 */ /* 0x000fce0000000000 */
.L_x_4:
[----:B------:R-:W-:Y:S05]  /*07e0*/  BSYNC.RECONVERGENT B2 ;  /* 0x0000000000027941 */ /* 0x000fea0003800200 */
.L_x_3:
[----:B------:R-:W-:-:S05]  /*07f0*/  IMAD.SHL.U32 R12, R30, 0x40, RZ ;  /* 0x000000401e0c7824 */ /* 0x000fca00078e00ff */
[----:B------:R-:W-:-:S04]  /*0800*/  LOP3.LUT R12, R12, 0x40, RZ, 0xc0, !PT ;  /* 0x000000400c0c7812 */ /* 0x000fc800078ec0ff */
[----:B------:R-:W-:-:S05]  /*0810*/  IADD3 R34, P0, PT, R12, UR20, RZ ;  /* 0x000000140c227c10 */ /* 0x000fca000ff1e0ff */
[----:B------:R-:W-:-:S05]  /*0820*/  IMAD.X R35, RZ, RZ, UR21, P0 ;  /* 0x00000015ff237e24 */ /* 0x000fca00080e06ff */
[----:B------:R-:W2:Y:S04]  /*0830*/  LDG.E.128.CONSTANT R12, desc[UR16][R34.64] ;  /* 0x00000010220c7981 */ /* 0x000ea8000c1e9d00 */
[----:B------:R-:W3:Y:S04]  /*0840*/  LDG.E.128.CONSTANT R16, desc[UR16][R34.64+0x10] ;  /* 0x0000101022107981 */ /* 0x000ee8000c1e9d00 */
[----:B------:R-:W4:Y:S01]  /*0850*/  LDG.E.128.CONSTANT R20, desc[UR16][R34.64+0x20] ;  /* 0x0000201022147981 */ /* 0x000f22000c1e9d00 */
[----:B------:R-:W-:Y:S01]  /*0860*/  LOP3.LUT R28, R30, 0x1, RZ, 0xc0, !PT ;  /* 0x000000011e1c7812 */ /* 0x000fe200078ec0ff */
[----:B------:R-:W-:Y:S01]  /*0870*/  DSETP.NEU.AND P1, PT, |R36|, +INF , PT ;  /* 0x7ff000002400742a */ /* 0x000fe20003f2d200 */
[----:B------:R-:W-:Y:S01]  /*0880*/  MOV R32, 0x20fd8164 ;  /* 0x20fd816400207802 */ /* 0x000fe20000000f00 */
[----:B------:R-:W-:Y:S01]  /*0890*/  BSSY.RECONVERGENT B2, `(.L_x_7) ;  /* 0x000002f000027945 */ /* 0x000fe20003800200 */
[----:B------:R-:W-:Y:S01]  /*08a0*/  ISETP.NE.U32.AND P0, PT, R28, 0x1, PT ;  /* 0x000000011c00780c */ /* 0x000fe20003f05070 */
[----:B------:R-:W-:-:S03]  /*08b0*/  IMAD.MOV.U32 R28, RZ, RZ, 0x3da8ff83 ;  /* 0x3da8ff83ff1c7424 */ /* 0x000fc600078e00ff */
[----:B------:R-:W-:Y:S02]  /*08c0*/  FSEL R32, R32, -8.06006814911005101289e+34, !P0 ;  /* 0xf9785eba20207808 */ /* 0x000fe40004000000 */
[----:B------:R-:W-:Y:S01]  /*08d0*/  FSEL R33, -R28, 0.11223486810922622681, !P0 ;  /* 0x3de5db651c217808 */ /* 0x000fe20004000100 */
[----:B------:R-:W-:-:S08]  /*08e0*/  DMUL R28, R26, R26 ;  /* 0x0000001a1a1c7228 */ /* 0x000fd00000000000 */
[----:B--2---:R-:W-:Y:S02]  /*08f0*/  DFMA R12, R28, R32, R12 ;  /* 0x000000201c0c722b */ /* 0x004fe4000000000c */
[----:B------:R-:W-:-:S06]  /*0900*/  @!P1 DMUL R32, RZ, R36 ;  /* 0x00000024ff209228 */ /* 0x000fcc0000000000 */
[----:B------:R-:W-:-:S08]  /*0910*/  DFMA R12, R28, R12, R14 ;  /* 0x0000000c1c0c722b */ /* 0x000fd0000000000e */
[----:B---3--:R-:W-:-:S08]  /*0920*/  DFMA R12, R28, R12, R16 ;  /* 0x0000000c1c0c722b */ /* 0x008fd00000000010 */
[----:B------:R-:W-:-:S08]  /*0930*/  DFMA R12, R28, R12, R18 ;  /* 0x0000000c1c0c722b */ /* 0x000fd00000000012 */
[----:B----4-:R-:W-:Y:S01]  /*0940*/  DFMA R12, R28, R12, R20 ;  /* 0x0000000c1c0c722b */ /* 0x010fe20000000014 */
[----:B------:R-:W-:-:S07]  /*0950*/  @!P1 IMAD.MOV.U32 R20, RZ, RZ, RZ ;  /* 0x000000ffff149224 */ /* 0x000fce00078e00ff */
[----:B------:R-:W-:-:S08]  /*0960*/  DFMA R12, R28, R12, R22 ;  /* 0x0000000c1c0c722b */ /* 0x000fd00000000016 */
[----:B------:R-:W-:Y:S02]  /*0970*/  DFMA R26, R12, R26, R26 ;  /* 0x0000001a0c1a722b */ /* 0x000fe4000000001a */
[----:B------:R-:W-:-:S10]  /*0980*/  DFMA R12, R28, R12, 1 ;  /* 0x3ff000001c0c742b */ /* 0x000fd4000000000c */
[----:B------:R-:W-:Y:S02]  /*0990*/  FSEL R14, R12, R26, !P0 ;  /* 0x0000001a0c0e7208 */ /* 0x000fe40004000000 */
[----:B------:R-:W-:Y:S02]  /*09a0*/  FSEL R15, R13, R27, !P0 ;  /* 0x0000001b0d0f7208 */ /* 0x000fe40004000000 */
[----:B------:R-:W-:-:S04]  /*09b0*/  LOP3.LUT P0, RZ, R30, 0x2, RZ, 0xc0, !PT ;  /* 0x000000021eff7812 */ /* 0x000fc8000780c0ff */
[----:B------:R-:W-:-:S10]  /*09c0*/  DADD R12, RZ, -R14 ;  /* 0x00000000ff0c7229 */ /* 0x000fd4000000080e */
[----:B------:R-:W-:Y:S02]  /*09d0*/  FSEL R12, R14, R12, !P0 ;  /* 0x0000000c0e0c7208 */ /* 0x000fe40004000000 */
[----:B------:R-:W-:-:S06]  /*09e0*/  FSEL R13, R15, R13, !P0 ;  /* 0x0000000d0f0d7208 */ /* 0x000fcc0004000000 */
[----:B------:R-:W-:Y:S01]  /*09f0*/  DADD R10, R10, R12 ;  /* 0x000000000a0a7229 */ /* 0x000fe2000000000c */
[----:B------:R-:W-:Y:S10]  /*0a00*/  @!P1 BRA `(.L_x_8) ;  /* 0x00000000005c9947 */ /* 0x000ff40003800000 */
[----:B------:R-:W-:Y:S01]  /*0a10*/  UMOV UR6, 0x6dc9c883 ;  /* 0x6dc9c88300067882 */ /* 0x000fe20000000000 */
[----:B------:R-:W-:Y:S01]  /*0a20*/  UMOV UR7, 0x3fe45f30 ;  /* 0x3fe45f3000077882 */ /* 0x000fe20000000000 */
[C---:B------:R-:W-:Y:S02]  /*0a30*/  DSETP.GE.AND P0, PT, |R36|.reuse, 2.14748364800000000000e+09, PT ;  /* 0x41e000002400742a */ /* 0x040fe40003f06200 */
        /* <DEDUP_REMOVED lines=14> */
[----:B------:R-:W-:Y:S01]  /*0b20*/  MOV R26, 0xb50 ;  /* 0x00000b50001a7802 */ /* 0x000fe20000000f00 */
[----:B------:R-:W-:-:S07]  /*0b30*/  IMAD.MOV.U32 R27, RZ, RZ, R37 ;  /* 0x000000ffff1b7224 */ /* 0x000fce00078e0025 */
[----:B------:R-:W-:Y:S05]  /*0b40*/  CALL.REL.NOINC `($_Z6kernelILl1048576ELl1048576EEv4d3_tPKS0_S2_Pd$__internal_trig_reduction_slowpathd) ;  /* 0x00000bf800d87944 */ /* 0x000fea0003c00000 */
[----:B------:R-:W-:Y:S01]  /*0b50*/  IMAD.MOV.U32 R20, RZ, RZ, R13 ;  /* 0x000000ffff147224 */ /* 0x000fe200078e000d */
[----:B------:R-:W-:Y:S01]  /*0b60*/  MOV R32, R18 ;  /* 0x0000001200207202 */ /* 0x000fe20000000f00 */
[----:B------:R-:W-:-:S07]  /*0b70*/  IMAD.MOV.U32 R33, RZ, RZ, R19 ;  /* 0x000000ffff217224 */ /* 0x000fce00078e0013 */
.L_x_8:
[----:B------:R-:W-:Y:S05]  /*0b80*/  BSYNC.RECONVERGENT B2 ;  /* 0x0000000000027941 */ /* 0x000fea0003800200 */
.L_x_7:
[----:B------:R-:W-:Y:S01]  /*0b90*/  IMAD.SHL.U32 R12, R20, 0x40, RZ ;  /* 0x00000040140c7824 */ /* 0x000fe200078e00ff */
[----:B------:R-:W2:Y:S04]  /*0ba0*/  LDG.E.64 R26, desc[UR16][R8.64+0x20] ;  /* 0x00002010081a7981 */ /* 0x000ea8000c1e1b00 */
[----:B------:R-:W-:Y:S01]  /*0bb0*/  LOP3.LUT R12, R12, 0x40, RZ, 0xc0, !PT ;  /* 0x000000400c0c7812 */ /* 0x000fe200078ec0ff */
[----:B------:R-:W3:Y:S03]  /*0bc0*/  LDG.E.64 R28, desc[UR16][R8.64+0x18] ;  /* 0x00001810081c7981 */ /* 0x000ee6000c1e1b00 */
[----:B------:R-:W-:Y:S01]  /*0bd0*/  IADD3 R36, P0, PT, R12, UR20, RZ ;  /* 0x000000140c247c10 */ /* 0x000fe2000ff1e0ff */
[----:B------:R-:W4:Y:S04]  /*0be0*/  LDG.E.64 R30, desc[UR16][R8.64+0x28] ;  /* 0x00002810081e7981 */ /* 0x000f28000c1e1b00 */
[----:B------:R-:W-:-:S05]  /*0bf0*/  IMAD.X R37, RZ, RZ, UR21, P0 ;  /* 0x00000015ff257e24 */ /* 0x000fca00080e06ff */
[----:B------:R-:W5:Y:S01]  /*0c00*/  LDG.E.128.CONSTANT R16, desc[UR16][R36.64] ;  /* 0x0000001024107981 */ /* 0x000f62000c1e9d00 */
[----:B------:R-:W-:-:S03]  /*0c10*/  LOP3.LUT R21, R20, 0x1, RZ, 0xc0, !PT ;  /* 0x0000000114157812 */ /* 0x000fc600078ec0ff */
[----:B------:R-:W2:Y:S01]  /*0c20*/  LDG.E.128.CONSTANT R12, desc[UR16][R36.64+0x10] ;  /* 0x00001010240c7981 */ /* 0x000ea2000c1e9d00 */
[----:B------:R-:W-:Y:S01]  /*0c30*/  ISETP.NE.U32.AND P0, PT, R21, 0x1, PT ;  /* 0x000000011500780c */ /* 0x000fe20003f05070 */
[----:B------:R-:W-:Y:S02]  /*0c40*/  IMAD.MOV.U32 R22, RZ, RZ, 0x20fd8164 ;  /* 0x20fd8164ff167424 */ /* 0x000fe400078e00ff */
[----:B------:R-:W-:Y:S01]  /*0c50*/  IMAD.MOV.U32 R21, RZ, RZ, 0x3da8ff83 ;  /* 0x3da8ff83ff157424 */ /* 0x000fe200078e00ff */
[----:B------:R-:W-:Y:S02]  /*0c60*/  DMUL R34, R32, R32 ;  /* 0x0000002020227228 */ /* 0x000fe40000000000 */
[----:B------:R-:W-:Y:S02]  /*0c70*/  FSEL R22, R22, -8.06006814911005101289e+34, !P0 ;  /* 0xf9785eba16167808 */ /* 0x000fe40004000000 */
[----:B------:R-:W-:-:S06]  /*0c80*/  FSEL R23, -R21, 0.11223486810922622681, !P0 ;  /* 0x3de5db6515177808 */ /* 0x000fcc0004000100 */
[----:B-----5:R-:W-:-:S08]  /*0c90*/  DFMA R22, R34, R22, R16 ;  /* 0x000000162216722b */ /* 0x020fd00000000010 */
[C---:B------:R-:W-:Y:S01]  /*0ca0*/  DFMA R22, R34.reuse, R22, R18 ;  /* 0x000000162216722b */ /* 0x040fe20000000012 */
[----:B------:R-:W5:Y:S07]  /*0cb0*/  LDG.E.128.CONSTANT R16, desc[UR16][R36.64+0x20] ;  /* 0x0000201024107981 */ /* 0x000f6e000c1e9d00 */
[----:B--2---:R-:W-:Y:S02]  /*0cc0*/  DFMA R22, R34, R22, R12 ;  /* 0x000000162216722b */ /* 0x004fe4000000000c */
[----:B------:R-:W-:-:S06]  /*0cd0*/  DADD R12, R26, -UR10 ;  /* 0x8000000a1a0c7e29 */ /* 0x000fcc0008000000 */
[----:B------:R-:W-:Y:S02]  /*0ce0*/  DFMA R14, R34, R22, R14 ;  /* 0x00000016220e722b */ /* 0x000fe4000000000e */
[----:B------:R-:W-:Y:S02]  /*0cf0*/  DMUL R22, R12, R12 ;  /* 0x0000000c0c167228 */ /* 0x000fe40000000000 */
[----:B---3--:R-:W-:-:S08]  /*0d00*/  DADD R12, R28, -UR8 ;  /* 0x800000081c0c7e29 */ /* 0x008fd00008000000 */
[----:B------:R-:W-:Y:S02]  /*0d10*/  DFMA R12, R12, R12, R22 ;  /* 0x0000000c0c0c722b */ /* 0x000fe40000000016 */
[----:B----4-:R-:W-:-:S08]  /*0d20*/  DADD R22, R30, -UR18 ;  /* 0x800000121e167e29 */ /* 0x010fd00008000000 */
[----:B------:R-:W-:-:S06]  /*0d30*/  DFMA R22, R22, R22, R12 ;  /* 0x000000161616722b */ /* 0x000fcc000000000c */
[----:B------:R-:W0:Y:S04]  /*0d40*/  MUFU.RSQ64H R13, R23 ;  /* 0x00000017000d7308 */ /* 0x000e280000001c00 */
[----:B------:R-:W-:Y:S01]  /*0d50*/  IADD3 R12, PT, PT, R23, -0x3500000, RZ ;  /* 0xfcb00000170c7810 */ /* 0x000fe20007ffe0ff */
[----:B-----5:R-:W-:-:S08]  /*0d60*/  DFMA R14, R34, R14, R16 ;  /* 0x0000000e220e722b */ /* 0x020fd00000000010 */
[----:B------:R-:W-:Y:S02]  /*0d70*/  DFMA R18, R34, R14, R18 ;  /* 0x0000000e2212722b */ /* 0x000fe40000000012 */
[----:B0-----:R-:W-:Y:S01]  /*0d80*/  DMUL R14, R12, R12 ;  /* 0x0000000c0c0e7228 */ /* 0x001fe20000000000 */
[----:B------:R-:W-:Y:S02]  /*0d90*/  IMAD.MOV.U32 R16, RZ, RZ, 0x0 ;  /* 0x00000000ff107424 */ /* 0x000fe400078e00ff */
[----:B------:R-:W-:-:S03]  /*0da0*/  IMAD.MOV.U32 R17, RZ, RZ, 0x3fd80000 ;  /* 0x3fd80000ff117424 */ /* 0x000fc600078e00ff */
[----:B------:R-:W-:Y:S02]  /*0db0*/  DFMA R32, R18, R32, R32 ;  /* 0x000000201220722b */ /* 0x000fe40000000020 */
[----:B------:R-:W-:Y:S02]  /*0dc0*/  DFMA R14, R22, -R14, 1 ;  /* 0x3ff00000160e742b */ /* 0x000fe4000000080e */
[----:B------:R-:W-:-:S06]  /*0dd0*/  DFMA R34, R34, R18, 1 ;  /* 0x3ff000002222742b */ /* 0x000fcc0000000012 */
[----:B------:R-:W-:Y:S02]  /*0de0*/  DFMA R16, R14, R16, 0.5 ;  /* 0x3fe000000e10742b */ /* 0x000fe40000000010 */
[----:B------:R-:W-:Y:S02]  /*0df0*/  DMUL R18, R12, R14 ;  /* 0x0000000e0c127228 */ /* 0x000fe40000000000 */
[----:B------:R-:W-:Y:S02]  /*0e00*/  FSEL R14, R34, R32, !P0 ;  /* 0x00000020220e7208 */ /* 0x000fe40004000000 */
[----:B------:R-:W-:-:S04]  /*0e10*/  FSEL R15, R35, R33, !P0 ;  /* 0x00000021230f7208 */ /* 0x000fc80004000000 */
[----:B------:R-:W-:Y:S02]  /*0e20*/  DFMA R16, R16, R18, R12 ;  /* 0x000000121010722b */ /* 0x000fe4000000000c */
[----:B------:R-:W-:Y:S01]  /*0e30*/  DADD R18, RZ, -R14 ;  /* 0x00000000ff127229 */ /* 0x000fe2000000080e */
[----:B------:R-:W-:-:S05]  /*0e40*/  LOP3.LUT P0, RZ, R20, 0x2, RZ, 0xc0, !PT ;  /* 0x0000000214ff7812 */ /* 0x000fca000780c0ff */
[----:B------:R-:W-:-:S04]  /*0e50*/  DMUL R34, R22, R16 ;  /* 0x0000001016227228 */ /* 0x000fc80000000000 */
[----:B------:R-:W-:Y:S02]  /*0e60*/  FSEL R18, R14, R18, !P0 ;  /* 0x000000120e127208 */ /* 0x000fe40004000000 */
[----:B------:R-:W-:Y:S02]  /*0e70*/  FSEL R19, R15, R19, !P0 ;  /* 0x000000130f137208 */ /* 0x000fe40004000000 */
[----:B------:R-:W-:Y:S01]  /*0e80*/  ISETP.GE.U32.AND P0, PT, R12, 0x7ca00000, PT ;  /* 0x7ca000000c00780c */ /* 0x000fe20003f06070 */
[----:B------:R-:W-:Y:S01]  /*0e90*/  DFMA R20, R34, -R34, R22 ;  /* 0x800000222214722b */ /* 0x000fe20000000016 */
[----:B------:R-:W-:Y:S02]  /*0ea0*/  VIADD R15, R17, 0xfff00000 ;  /* 0xfff00000110f7836 */ /* 0x000fe40000000000 */
[----:B------:R-:W-:Y:S01]  /*0eb0*/  IMAD.MOV.U32 R14, RZ, RZ, R16 ;  /* 0x000000ffff0e7224 */ /* 0x000fe200078e0010 */
[----:B------:R-:W-:-:S05]  /*0ec0*/  DADD R24, R24, R18 ;  /* 0x0000000018187229 */ /* 0x000fca0000000012 */
[----:B------:R-:W-:-:S03]  /*0ed0*/  DFMA R32, R20, R14, R34 ;  /* 0x0000000e1420722b */ /* 0x000fc60000000022 */
[----:B------:R-:W-:Y:S08]  /*0ee0*/  @!P0 BRA `(.L_x_9) ;  /* 0x0000000000288947 */ /* 0x000ff00003800000 */
[----:B------:R-:W-:Y:S01]  /*0ef0*/  MOV R18, R20 ;  /* 0x0000001400127202 */ /* 0x000fe20000000f00 */
[----:B------:R-:W-:Y:S01]  /*0f00*/  IMAD.MOV.U32 R20, RZ, RZ, R12 ;  /* 0x000000ffff147224 */ /* 0x000fe200078e000c */
[----:B------:R-:W-:Y:S01]  /*0f10*/  MOV R12, 0xf70 ;  /* 0x00000f70000c7802 */ /* 0x000fe20000000f00 */
[----:B------:R-:W-:Y:S02]  /*0f20*/  IMAD.MOV.U32 R19, RZ, RZ, R23 ;  /* 0x000000ffff137224 */ /* 0x000fe400078e0017 */
[----:B------:R-:W-:Y:S02]  /*0f30*/  IMAD.MOV.U32 R17, RZ, RZ, R21 ;  /* 0x000000ffff117224 */ /* 0x000fe400078e0015 */
[----:B------:R-:W-:Y:S02]  /*0f40*/  IMAD.MOV.U32 R14, RZ, RZ, R34 ;  /* 0x000000ffff0e7224 */ /* 0x000fe400078e0022 */
[----:B------:R-:W-:-:S07]  /*0f50*/  IMAD.MOV.U32 R13, RZ, RZ, R35 ;  /* 0x000000ffff0d7224 */ /* 0x000fce00078e0023 */
[----:B------:R-:W-:Y:S05]  /*0f60*/  CALL.REL.NOINC `($__internal_0_$__cuda_sm20_dsqrt_rn_f64_mediumpath_v1) ;  /* 0x00000bf4001c7944 */ /* 0x000fea0003c00000 */
[----:B------:R-:W-:Y:S01]  /*0f70*/  IMAD.MOV.U32 R32, RZ, RZ, R14 ;  /* 0x000000ffff207224 */ /* 0x000fe200078e000e */
[----:B------:R-:W-:-:S07]  /*0f80*/  MOV R33, R13 ;  /* 0x0000000d00217202 */ /* 0x000fce0000000f00 */
.L_x_9:
[----:B------:R-:W-:Y:S01]  /*0f90*/  DADD R26, -R4, R26 ;  /* 0x00000000041a7229 */ /* 0x000fe2000000011a */
[----:B------:R-:W-:Y:S01]  /*0fa0*/  IMAD.MOV.U32 R14, RZ, RZ, 0x0 ;  /* 0x00000000ff0e7424 */ /* 0x000fe200078e00ff */
[----:B------:R-:W-:Y:S01]  /*0fb0*/  DADD R28, -R2, R28 ;  /* 0x00000000021c7229 */ /* 0x000fe2000000011c */
[----:B------:R-:W-:Y:S01]  /*0fc0*/  IMAD.MOV.U32 R15, RZ, RZ, 0x3fd80000 ;  /* 0x3fd80000ff0f7424 */ /* 0x000fe200078e00ff */
        /* <DEDUP_REMOVED lines=19> */
[----:B------:R-:W-:Y:S01]  /*1100*/  MOV R16, R22 ;  /* 0x0000001600107202 */ /* 0x000fe20000000f00 */
[----:B------:R-:W-:Y:S02]  /*1110*/  IMAD.MOV.U32 R22, RZ, RZ, R18 ;  /* 0x000000ffff167224 */ /* 0x000fe400078e0012 */
[----:B------:R-:W-:Y:S01]  /*1120*/  IMAD.MOV.U32 R14, RZ, RZ, R12 ;  /* 0x000000ffff0e7224 */ /* 0x000fe200078e000c */
[----:B------:R-:W-:Y:S01]  /*1130*/  MOV R12, 0x1170 ;  /* 0x00001170000c7802 */ /* 0x000fe20000000f00 */
[----:B------:R-:W-:Y:S02]  /*1140*/  IMAD.MOV.U32 R18, RZ, RZ, R26 ;  /* 0x000000ffff127224 */ /* 0x000fe400078e001a */
[----:B------:R-:W-:-:S07]  /*1150*/  IMAD.MOV.U32 R17, RZ, RZ, R27 ;  /* 0x000000ffff117224 */ /* 0x000fce00078e001b */
[----:B------:R-:W-:Y:S05]  /*1160*/  CALL.REL.NOINC `($__internal_0_$__cuda_sm20_dsqrt_rn_f64_mediumpath_v1) ;  /* 0x00000bf0009c7944 */ /* 0x000fea0003c00000 */
[----:B------:R-:W-:Y:S01]  /*1170*/  IMAD.MOV.U32 R16, RZ, RZ, R14 ;  /* 0x000000ffff107224 */ /* 0x000fe200078e000e */
[----:B------:R-:W-:-:S07]  /*1180*/  MOV R17, R13 ;  /* 0x0000000d00117202 */ /* 0x000fce0000000f00 */
.L_x_11:
[----:B------:R-:W-:Y:S05]  /*1190*/  BSYNC.RECONVERGENT B1 ;  /* 0x0000000000017941 */ /* 0x000fea0003800200 */
.L_x_10:
[----:B------:R-:W-:Y:S01]  /*11a0*/  DADD R16, R16, R32 ;  /* 0x0000000010107229 */ /* 0x000fe20000000020 */
[----:B------:R-:W-:Y:S01]  /*11b0*/  UMOV UR6, 0x704a9409 ;  /* 0x704a940900067882 */ /* 0x000fe20000000000 */
[----:B------:R-:W-:Y:S01]  /*11c0*/  UMOV UR7, 0x40c88b2f ;  /* 0x40c88b2f00077882 */ /* 0x000fe20000000000 */
[----:B------:R-:W-:Y:S05]  /*11d0*/  BSSY.RECONVERGENT B2, `(.L_x_12) ;  /* 0x0000020000027945 */ /* 0x000fea0003800200 */
[----:B------:R-:W-:-:S08]  /*11e0*/  DMUL R36, R16, UR6 ;  /* 0x0000000610247c28 */ /* 0x000fd00008000000 */
[----:B------:R-:W-:-:S14]  /*11f0*/  DSETP.NEU.AND P0, PT, |R36|, +INF , PT ;  /* 0x7ff000002400742a */ /* 0x000fdc0003f0d200 */
[----:B------:R-:W-:Y:S05]  /*1200*/  @!P0 BRA `(.L_x_13) ;  /* 0x0000000000688947 */ /* 0x000fea0003800000 */
        /* <DEDUP_REMOVED lines=21> */
[----:B------:R-:W-:Y:S02]  /*1360*/  IMAD.MOV.U32 R26, RZ, RZ, R18 ;  /* 0x000000ffff1a7224 */ /* 0x000fe400078e0012 */
[----:B------:R-:W-:-:S07]  /*1370*/  IMAD.MOV.U32 R27, RZ, RZ, R19 ;  /* 0x000000ffff1b7224 */ /* 0x000fce00078e0013 */
.L_x_15:
[----:B------:R-:W-:Y:S05]  /*1380*/  BSYNC.RECONVERGENT B3 ;  /* 0x0000000000037941 */ /* 0x000fea0003800200 */
.L_x_14:
[----:B------:R-:W-:Y:S01]  /*1390*/  VIADD R28, R13, 0x1 ;  /* 0x000000010d1c7836 */ /* 0x000fe20000000000 */
[----:B------:R-:W-:Y:S06]  /*13a0*/  BRA `(.L_x_16) ;  /* 0x0000000000087947 */ /* 0x000fec0003800000 */
.L_x_13:
[----:B------:R-:W-:Y:S01]  /*13b0*/  DMUL R26, RZ, R36 ;  /* 0x00000024ff1a7228 */ /* 0x000fe20000000000 */
[----:B------:R-:W-:-:S10]  /*13c0*/  MOV R28, 0x1 ;  /* 0x00000001001c7802 */ /* 0x000fd40000000f00 */
.L_x_16:
[----:B------:R-:W-:Y:S05]  /*13d0*/  BSYNC.RECONVERGENT B2 ;  /* 0x0000000000027941 */ /* 0x000fea0003800200 */
.L_x_12:
        /* <DEDUP_REMOVED lines=8> */
[----:B------:R-:W-:Y:S01]  /*1460*/  IMAD.MOV.U32 R32, RZ, RZ, 0x20fd8164 ;  /* 0x20fd8164ff207424 */ /* 0x000fe200078e00ff */
[----:B------:R-:W-:Y:S01]  /*1470*/  DMUL R30, R26, R26 ;  /* 0x0000001a1a1e7228 */ /* 0x000fe20000000000 */
[----:B------:R-:W-:Y:S01]  /*1480*/  BSSY.RECONVERGENT B2, `(.L_x_17) ;  /* 0x0000030000027945 */ /* 0x000fe20003800200 */
[----:B------:R-:W-:Y:S01]  /*1490*/  ISETP.NE.U32.AND P0, PT, R29, 0x1, PT ;  /* 0x000000011d00780c */ /* 0x000fe20003f05070 */
[----:B------:R-:W-:-:S03]  /*14a0*/  IMAD.MOV.U32 R29, RZ, RZ, 0x3da8ff83 ;  /* 0x3da8ff83ff1d7424 */ /* 0x000fc600078e00ff */
[----:B------:R-:W-:Y:S02]  /*14b0*/  FSEL R32, R32, -8.06006814911005101289e+34, !P0 ;  /* 0xf9785eba20207808 */ /* 0x000fe40004000000 */
[----:B------:R-:W-:-:S06]  /*14c0*/  FSEL R33, -R29, 0.11223486810922622681, !P0 ;  /* 0x3de5db651d217808 */ /* 0x000fcc0004000100 */
[----:B--2---:R-:W-:-:S08]  /*14d0*/  DFMA R12, R30, R32, R12 ;  /* 0x000000201e0c722b */ /* 0x004fd0000000000c */
[----:B------:R-:W-:-:S08]  /*14e0*/  DFMA R12, R30, R12, R14 ;  /* 0x0000000c1e0c722b */ /* 0x000fd0000000000e */
[----:B---3--:R-:W-:-:S08]  /*14f0*/  DFMA R12, R30, R12, R16 ;  /* 0x0000000c1e0c722b */ /* 0x008fd00000000010 */
[----:B------:R-:W-:-:S08]  /*1500*/  DFMA R12, R30, R12, R18 ;  /* 0x0000000c1e0c722b */ /* 0x000fd00000000012 */
[----:B----4-:R-:W-:-:S08]  /*1510*/  DFMA R12, R30, R12, R20 ;  /* 0x0000000c1e0c722b */ /* 0x010fd00000000014 */
        /* <DEDUP_REMOVED lines=8> */
[----:B------:R-:W-:Y:S01]  /*15a0*/  FSEL R13, R15, R13, !P0 ;  /* 0x0000000d0f0d7208 */ /* 0x000fe20004000000 */
[----:B------:R-:W-:-:S05]  /*15b0*/  DSETP.NEU.AND P0, PT, |R36|, +INF , PT ;  /* 0x7ff000002400742a */ /* 0x000fca0003f0d200 */
[----:B------:R-:W-:-:S09]  /*15c0*/  DADD R10, R10, R12 ;  /* 0x000000000a0a7229 */ /* 0x000fd2000000000c */
[----:B------:R-:W-:Y:S05]  /*15d0*/  @!P0 BRA `(.L_x_18) ;  /* 0x0000000000608947 */ /* 0x000fea0003800000 */
        /* <DEDUP_REMOVED lines=21> */
[----:B------:R-:W-:Y:S02]  /*1730*/  IMAD.MOV.U32 R32, RZ, RZ, R18 ;  /* 0x000000ffff207224 */ /* 0x000fe400078e0012 */
[----:B------:R-:W-:Y:S01]  /*1740*/  IMAD.MOV.U32 R33, RZ, RZ, R19 ;  /* 0x000000ffff217224 */ /* 0x000fe200078e0013 */
[----:B------:R-:W-:Y:S06]  /*1750*/  BRA `(.L_x_19) ;  /* 0x0000000000087947 */ /* 0x000fec0003800000 */
.L_x_18:
[----:B------:R-:W-:Y:S01]  /*1760*/  DMUL R32, RZ, R36 ;  /* 0x00000024ff207228 */ /* 0x000fe20000000000 */
[----:B------:R-:W-:-:S10]  /*1770*/  IMAD.MOV.U32 R20, RZ, RZ, RZ ;  /* 0x000000ffff147224 */ /* 0x000fd400078e00ff */
.L_x_19:
[----:B------:R-:W-:Y:S05]  /*1780*/  BSYNC.RECONVERGENT B2 ;  /* 0x0000000000027941 */ /* 0x000fea0003800200 */
.L_x_17:
[----:B------:R-:W-:Y:S01]  /*1790*/  IMAD.SHL.U32 R12, R20, 0x40, RZ ;  /* 0x00000040140c7824 */ /* 0x000fe200078e00ff */
[----:B------:R-:W2:Y:S04]  /*17a0*/  LDG.E.64 R26, desc[UR16][R8.64+0x38] ;  /* 0x00003810081a7981 */ /* 0x000ea8000c1e1b00 */
[----:B------:R-:W-:Y:S01]  /*17b0*/  LOP3.LUT R12, R12, 0x40, RZ, 0xc0, !PT ;  /* 0x000000400c0c7812 */ /* 0x000fe200078ec0ff */
[----:B------:R-:W3:Y:S03]  /*17c0*/  LDG.E.64 R28, desc[UR16][R8.64+0x30] ;  /* 0x00003010081c7981 */ /* 0x000ee6000c1e1b00 */
[----:B------:R-:W-:Y:S01]  /*17d0*/  IADD3 R36, P0, PT, R12, UR20, RZ ;  /* 0x000000140c247c10 */ /* 0x000fe2000ff1e0ff */
[----:B------:R-:W4:Y:S03]  /*17e0*/  LDG.E.64 R30, desc[UR16][R8.64+0x40] ;  /* 0x00004010081e7981 */ /* 0x000f26000c1e1b00 */
[----:B------:R-:W-:-:S05]  /*17f0*/  IADD3.X R37, PT, PT, RZ, UR21, RZ, P0, !PT ;  /* 0x00000015ff257c10 */ /* 0x000fca00087fe4ff */
        /* <DEDUP_REMOVED lines=21> */
[----:B------:R-:W-:Y:S01]  /*1950*/  VIADD R12, R23, 0xfcb00000 ;  /* 0xfcb00000170c7836 */ /* 0x000fe20000000000 */
        /* <DEDUP_REMOVED lines=20> */
[----:B------:R-:W-:Y:S01]  /*1aa0*/  IADD3 R15, PT, PT, R17, -0x100000, RZ ;  /* 0xfff00000110f7810 */ /* 0x000fe20007ffe0ff */
[----:B------:R-:W-:Y:S01]  /*1ab0*/  IMAD.MOV.U32 R14, RZ, RZ, R16 ;  /* 0x000000ffff0e7224 */ /* 0x000fe200078e0010 */
[----:B------:R-:W-:-:S05]  /*1ac0*/  DADD R24, R24, R18 ;  /* 0x0000000018187229 */ /* 0x000fca0000000012 */
[----:B------:R-:W-:-:S04]  /*1ad0*/  DFMA R32, R20, R14, R34 ;  /* 0x0000000e1420722b */ /* 0x000fc80000000022 */
[----:B------:R-:W-:Y:S07]  /*1ae0*/  @!P0 BRA `(.L_x_20) ;  /* 0x0000000000288947 */ /* 0x000fee0003800000 */
[----:B------:R-:W-:Y:S01]  /*1af0*/  IMAD.MOV.U32 R18, RZ, RZ, R20 ;  /* 0x000000ffff127224 */ /* 0x000fe200078e0014 */
[----:B------:R-:W-:Y:S01]  /*1b00*/  MOV R13, R35 ;  /* 0x00000023000d7202 */ /* 0x000fe20000000f00 */
[----:B------:R-:W-:Y:S01]  /*1b10*/  IMAD.MOV.U32 R20, RZ, RZ, R12 ;  /* 0x000000ffff147224 */ /* 0x000fe200078e000c */
[----:B------:R-:W-:Y:S01]  /*1b20*/  MOV R12, 0x1b70 ;  /* 0x00001b70000c7802 */ /* 0x000fe20000000f00 */
[----:B------:R-:W-:Y:S02]  /*1b30*/  IMAD.MOV.U32 R19, RZ, RZ, R23 ;  /* 0x000000ffff137224 */ /* 0x000fe400078e0017 */
[----:B------:R-:W-:Y:S02]  /*1b40*/  IMAD.MOV.U32 R17, RZ, RZ, R21 ;  /* 0x000000ffff117224 */ /* 0x000fe400078e0015 */
[----:B------:R-:W-:-:S07]  /*1b50*/  IMAD.MOV.U32 R14, RZ, RZ, R34 ;  /* 0x000000ffff0e7224 */ /* 0x000fce00078e0022 */
[----:B------:R-:W-:Y:S05]  /*1b60*/  CALL.REL.NOINC `($__internal_0_$__cuda_sm20_dsqrt_rn_f64_mediumpath_v1) ;  /* 0x00000be8001c7944 */ /* 0x000fea0003c00000 */
[----:B------:R-:W-:Y:S02]  /*1b70*/  IMAD.MOV.U32 R32, RZ, RZ, R14 ;  /* 0x000000ffff207224 */ /* 0x000fe400078e000e */
[----:B------:R-:W-:-:S07]  /*1b80*/  IMAD.MOV.U32 R33, RZ, RZ, R13 ;  /* 0x000000ffff217224 */ /* 0x000fce00078e000d */
.L_x_20:
[----:B------:R-:W-:Y:S01]  /*1b90*/  DADD R26, -R4, R26 ;  /* 0x00000000041a7229 */ /* 0x000fe2000000011a */
        /* <DEDUP_REMOVED lines=31> */
.L_x_22:
[----:B------:R-:W-:Y:S05]  /*1d90*/  BSYNC.RECONVERGENT B1 ;  /* 0x0000000000017941 */ /* 0x000fea0003800200 */
.L_x_21:
        /* <DEDUP_REMOVED lines=28> */
[----:B------:R-:W-:Y:S01]  /*1f60*/  MOV R26, R18 ;  /* 0x00000012001a7202 */ /* 0x000fe20000000f00 */
[----:B------:R-:W-:-:S07]  /*1f70*/  IMAD.MOV.U32 R27, RZ, RZ, R19 ;  /* 0x000000ffff1b7224 */ /* 0x000fce00078e0013 */
.L_x_26:
[----:B------:R-:W-:Y:S05]  /*1f80*/  BSYNC.RECONVERGENT B3 ;  /* 0x0000000000037941 */ /* 0x000fea0003800200 */
.L_x_25:
[----:B------:R-:W-:Y:S01]  /*1f90*/  VIADD R28, R13, 0x1 ;  /* 0x000000010d1c7836 */ /* 0x000fe20000000000 */
[----:B------:R-:W-:Y:S06]  /*1fa0*/  BRA `(.L_x_27) ;  /* 0x0000000000087947 */ /* 0x000fec0003800000 */
.L_x_24:
[----:B------:R-:W-:Y:S01]  /*1fb0*/  DMUL R26, RZ, R36 ;  /* 0x00000024ff1a7228 */ /* 0x000fe20000000000 */
[----:B------:R-:W-:-:S10]  /*1fc0*/  IMAD.MOV.U32 R28, RZ, RZ, 0x1 ;  /* 0x00000001ff1c7424 */ /* 0x000fd400078e00ff */
.L_x_27:
[----:B------:R-:W-:Y:S05]  /*1fd0*/  BSYNC.RECONVERGENT B2 ;  /* 0x0000000000027941 */ /* 0x000fea0003800200 */
.L_x_23:
        /* <DEDUP_REMOVED lines=8> */
[----:B------:R-:W-:Y:S01]  /*2060*/  DMUL R30, R26, R26 ;  /* 0x0000001a1a1e7228 */ /* 0x000fe20000000000 */
[----:B------:R-:W-:Y:S01]  /*2070*/  MOV R32, 0x20fd8164 ;  /* 0x20fd816400207802 */ /* 0x000fe20000000f00 */
        /* <DEDUP_REMOVED lines=44> */
[----:B------:R-:W-:Y:S01]  /*2340*/  IMAD.MOV.U32 R32, RZ, RZ, R18 ;  /* 0x000000ffff207224 */ /* 0x000fe200078e0012 */
[----:B------:R-:W-:Y:S06]  /*2350*/  BRA `(.L_x_30) ;  /* 0x0000000000087947 */ /* 0x000fec0003800000 */
.L_x_29:
[----:B------:R-:W-:Y:S01]  /*2360*/  DMUL R32, RZ, R36 ;  /* 0x00000024ff207228 */ /* 0x000fe20000000000 */
[----:B------:R-:W-:-:S10]  /*2370*/  IMAD.MOV.U32 R20, RZ, RZ, RZ ;  /* 0x000000ffff147224 */ /* 0x000fd400078e00ff */
.L_x_30:
[----:B------:R-:W-:Y:S05]  /*2380*/  BSYNC.RECONVERGENT B2 ;  /* 0x0000000000027941 */ /* 0x000fea0003800200 */
.L_x_28:
        /* <DEDUP_REMOVED lines=64> */
.L_x_31:
        /* <DEDUP_REMOVED lines=32> */
.L_x_33:
[----:B------:R-:W-:Y:S05]  /*2990*/  BSYNC.RECONVERGENT B1 ;  /* 0x0000000000017941 */ /* 0x000fea0003800200 */
.L_x_32:
        /* <DEDUP_REMOVED lines=30> */
.L_x_37:
[----:B------:R-:W-:Y:S05]  /*2b80*/  BSYNC.RECONVERGENT B3 ;  /* 0x0000000000037941 */ /* 0x000fea0003800200 */
.L_x_36:
[----:B------:R-:W-:Y:S01]  /*2b90*/  VIADD R28, R13, 0x1 ;  /* 0x000000010d1c7836 */ /* 0x000fe20000000000 */
[----:B------:R-:W-:Y:S06]  /*2ba0*/  BRA `(.L_x_38) ;  /* 0x0000000000087947 */ /* 0x000fec0003800000 */
.L_x_35:
[----:B------:R-:W-:Y:S01]  /*2bb0*/  DMUL R26, RZ, R36 ;  /* 0x00000024ff1a7228 */ /* 0x000fe20000000000 */
[----:B------:R-:W-:-:S10]  /*2bc0*/  MOV R28, 0x1 ;  /* 0x00000001001c7802 */ /* 0x000fd40000000f00 */
.L_x_38:
[----:B------:R-:W-:Y:S05]  /*2bd0*/  BSYNC.RECONVERGENT B2 ;  /* 0x0000000000027941 */ /* 0x000fea0003800200 */
.L_x_34:
        /* <DEDUP_REMOVED lines=56> */
.L_x_40:
[----:B------:R-:W-:Y:S01]  /*2f60*/  DMUL R32, RZ, R36 ;  /* 0x00000024ff207228 */ /* 0x000fe20000000000 */
[----:B------:R-:W-:-:S10]  /*2f70*/  IMAD.MOV.U32 R20, RZ, RZ, RZ ;  /* 0x000000ffff147224 */ /* 0x000fd400078e00ff */
.L_x_41:
[----:B------:R-:W-:Y:S05]  /*2f80*/  BSYNC.RECONVERGENT B2 ;  /* 0x0000000000027941 */ /* 0x000fea0003800200 */
.L_x_39:
        /* <DEDUP_REMOVED lines=64> */
.L_x_42:
        /* <DEDUP_REMOVED lines=32> */
.L_x_44:
[----:B------:R-:W-:Y:S05]  /*3590*/  BSYNC.RECONVERGENT B1 ;  /* 0x0000000000017941 */ /* 0x000fea0003800200 */
.L_x_43:
        /* <DEDUP_REMOVED lines=30> */
.L_x_48:
[----:B------:R-:W-:Y:S05]  /*3780*/  BSYNC.RECONVERGENT B3 ;  /* 0x0000000000037941 */ /* 0x000fea0003800200 */
.L_x_47:
[----:B------:R-:W-:Y:S01]  /*3790*/  VIADD R28, R13, 0x1 ;  /* 0x000000010d1c7836 */ /* 0x000fe20000000000 */
[----:B------:R-:W-:Y:S06]  /*37a0*/  BRA `(.L_x_49) ;  /* 0x0000000000087947 */ /* 0x000fec0003800000 */
.L_x_46:
[----:B------:R-:W-:Y:S01]  /*37b0*/  DMUL R26, RZ, R36 ;  /* 0x00000024ff1a7228 */ /* 0x000fe20000000000 */
[----:B------:R-:W-:-:S10]  /*37c0*/  IMAD.MOV.U32 R28, RZ, RZ, 0x1 ;  /* 0x00000001ff1c7424 */ /* 0x000fd400078e00ff */
.L_x_49:
[----:B------:R-:W-:Y:S05]  /*37d0*/  BSYNC.RECONVERGENT B2 ;  /* 0x0000000000027941 */ /* 0x000fea0003800200 */
.L_x_45:
        /* <DEDUP_REMOVED lines=56> */
.L_x_51:
[----:B------:R-:W-:Y:S01]  /*3b60*/  DMUL R32, RZ, R36 ;  /* 0x00000024ff207228 */ /* 0x000fe20000000000 */
[----:B------:R-:W-:-:S10]  /*3b70*/  IMAD.MOV.U32 R20, RZ, RZ, RZ ;  /* 0x000000ffff147224 */ /* 0x000fd400078e00ff */
.L_x_52:
[----:B------:R-:W-:Y:S05]  /*3b80*/  BSYNC.RECONVERGENT B2 ;  /* 0x0000000000027941 */ /* 0x000fea0003800200 */
.L_x_50:
        /* <DEDUP_REMOVED lines=64> */
.L_x_53:
        /* <DEDUP_REMOVED lines=32> */
.L_x_55:
[----:B------:R-:W-:Y:S05]  /*4190*/  BSYNC.RECONVERGENT B1 ;  /* 0x0000000000017941 */ /* 0x000fea0003800200 */
.L_x_54:
        /* <DEDUP_REMOVED lines=30> */
.L_x_59:
[----:B------:R-:W-:Y:S05]  /*4380*/  BSYNC.RECONVERGENT B3 ;  /* 0x0000000000037941 */ /* 0x000fea0003800200 */
.L_x_58:
[----:B------:R-:W-:Y:S01]  /*4390*/  VIADD R28, R13, 0x1 ;  /* 0x000000010d1c7836 */ /* 0x000fe20000000000 */
[----:B------:R-:W-:Y:S06]  /*43a0*/  BRA `(.L_x_60) ;  /* 0x0000000000087947 */ /* 0x000fec0003800000 */
.L_x_57:
[----:B------:R-:W-:Y:S01]  /*43b0*/  DMUL R26, RZ, R36 ;  /* 0x00000024ff1a7228 */ /* 0x000fe20000000000 */
[----:B------:R-:W-:-:S10]  /*43c0*/  MOV R28, 0x1 ;  /* 0x00000001001c7802 */ /* 0x000fd40000000f00 */
.L_x_60:
[----:B------:R-:W-:Y:S05]  /*43d0*/  BSYNC.RECONVERGENT B2 ;  /* 0x0000000000027941 */ /* 0x000fea0003800200 */
.L_x_56:
        /* <DEDUP_REMOVED lines=56> */
.L_x_62:
[----:B------:R-:W-:Y:S01]  /*4760*/  DMUL R32, RZ, R36 ;  /* 0x00000024ff207228 */ /* 0x000fe20000000000 */
[----:B------:R-:W-:-:S10]  /*4770*/  IMAD.MOV.U32 R20, RZ, RZ, RZ ;  /* 0x000000ffff147224 */ /* 0x000fd400078e00ff */
.L_x_63:
[----:B------:R-:W-:Y:S05]  /*4780*/  BSYNC.RECONVERGENT B2 ;  /* 0x0000000000027941 */ /* 0x000fea0003800200 */
.L_x_61:
        /* <DEDUP_REMOVED lines=64> */
.L_x_64:
        /* <DEDUP_REMOVED lines=32> */
.L_x_66:
[----:B------:R-:W-:Y:S05]  /*4d90*/  BSYNC.RECONVERGENT B1 ;  /* 0x0000000000017941 */ /* 0x000fea0003800200 */
.L_x_65:
        /* <DEDUP_REMOVED lines=30> */
.L_x_70:
[----:B------:R-:W-:Y:S05]  /*4f80*/  BSYNC.RECONVERGENT B3 ;  /* 0x0000000000037941 */ /* 0x000fea0003800200 */
.L_x_69:
[----:B------:R-:W-:Y:S01]  /*4f90*/  VIADD R28, R13, 0x1 ;  /* 0x000000010d1c7836 */ /* 0x000fe20000000000 */
[----:B------:R-:W-:Y:S06]  /*4fa0*/  BRA `(.L_x_71) ;  /* 0x0000000000087947 */ /* 0x000fec0003800000 */
.L_x_68:
[----:B------:R-:W-:Y:S01]  /*4fb0*/  DMUL R26, RZ, R36 ;  /* 0x00000024ff1a7228 */ /* 0x000fe20000000000 */
[----:B------:R-:W-:-:S10]  /*4fc0*/  IMAD.MOV.U32 R28, RZ, RZ, 0x1 ;  /* 0x00000001ff1c7424 */ /* 0x000fd400078e00ff */
.L_x_71:
[----:B------:R-:W-:Y:S05]  /*4fd0*/  BSYNC.RECONVERGENT B2 ;  /* 0x0000000000027941 */ /* 0x000fea0003800200 */
.L_x_67:
        /* <DEDUP_REMOVED lines=56> */
.L_x_73:
[----:B------:R-:W-:Y:S01]  /*5360*/  DMUL R32, RZ, R36 ;  /* 0x00000024ff207228 */ /* 0x000fe20000000000 */
[----:B------:R-:W-:-:S10]  /*5370*/  IMAD.MOV.U32 R20, RZ, RZ, RZ ;  /* 0x000000ffff147224 */ /* 0x000fd400078e00ff */
.L_x_74:
[----:B------:R-:W-:Y:S05]  /*5380*/  BSYNC.RECONVERGENT B2 ;  /* 0x0000000000027941 */ /* 0x000fea0003800200 */
.L_x_72:
        /* <DEDUP_REMOVED lines=64> */
.L_x_75:
        /* <DEDUP_REMOVED lines=32> */
.L_x_77:
[----:B------:R-:W-:Y:S05]  /*5990*/  BSYNC.RECONVERGENT B1 ;  /* 0x0000000000017941 */ /* 0x000fea0003800200 */
.L_x_76:
        /* <DEDUP_REMOVED lines=30> */
.L_x_81:
[----:B------:R-:W-:Y:S05]  /*5b80*/  BSYNC.RECONVERGENT B3 ;  /* 0x0000000000037941 */ /* 0x000fea0003800200 */
.L_x_80:
[----:B------:R-:W-:Y:S01]  /*5b90*/  VIADD R28, R13, 0x1 ;  /* 0x000000010d1c7836 */ /* 0x000fe20000000000 */
[----:B------:R-:W-:Y:S06]  /*5ba0*/  BRA `(.L_x_82) ;  /* 0x0000000000087947 */ /* 0x000fec0003800000 */
.L_x_79:
[----:B------:R-:W-:Y:S01]  /*5bb0*/  DMUL R26, RZ, R36 ;  /* 0x00000024ff1a7228 */ /* 0x000fe20000000000 */
[----:B------:R-:W-:-:S10]  /*5bc0*/  MOV R28, 0x1 ;  /* 0x00000001001c7802 */ /* 0x000fd40000000f00 */
.L_x_82:
[----:B------:R-:W-:Y:S05]  /*5bd0*/  BSYNC.RECONVERGENT B2 ;  /* 0x0000000000027941 */ /* 0x000fea0003800200 */
.L_x_78:
        /* <DEDUP_REMOVED lines=56> */
.L_x_84:
[----:B------:R-:W-:Y:S01]  /*5f60*/  DMUL R32, RZ, R36 ;  /* 0x00000024ff207228 */ /* 0x000fe20000000000 */
[----:B------:R-:W-:-:S10]  /*5f70*/  IMAD.MOV.U32 R20, RZ, RZ, RZ ;  /* 0x000000ffff147224 */ /* 0x000fd400078e00ff */
.L_x_85:
[----:B------:R-:W-:Y:S05]  /*5f80*/  BSYNC.RECONVERGENT B2 ;  /* 0x0000000000027941 */ /* 0x000fea0003800200 */
.L_x_83:
        /* <DEDUP_REMOVED lines=64> */
.L_x_86:
        /* <DEDUP_REMOVED lines=32> */
.L_x_88:
[----:B------:R-:W-:Y:S05]  /*6590*/  BSYNC.RECONVERGENT B1 ;  /* 0x0000000000017941 */ /* 0x000fea0003800200 */
.L_x_87:
        /* <DEDUP_REMOVED lines=30> */
.L_x_92:
[----:B------:R-:W-:Y:S05]  /*6780*/  BSYNC.RECONVERGENT B3 ;  /* 0x0000000000037941 */ /* 0x000fea0003800200 */
.L_x_91:
[----:B------:R-:W-:Y:S01]  /*6790*/  VIADD R28, R13, 0x1 ;  /* 0x000000010d1c7836 */ /* 0x000fe20000000000 */
[----:B------:R-:W-:Y:S06]  /*67a0*/  BRA `(.L_x_93) ;  /* 0x0000000000087947 */ /* 0x000fec0003800000 */
.L_x_90:
[----:B------:R-:W-:Y:S01]  /*67b0*/  DMUL R26, RZ, R36 ;  /* 0x00000024ff1a7228 */ /* 0x000fe20000000000 */
[----:B------:R-:W-:-:S10]  /*67c0*/  IMAD.MOV.U32 R28, RZ, RZ, 0x1 ;  /* 0x00000001ff1c7424 */ /* 0x000fd400078e00ff */
.L_x_93:
[----:B------:R-:W-:Y:S05]  /*67d0*/  BSYNC.RECONVERGENT B2 ;  /* 0x0000000000027941 */ /* 0x000fea0003800200 */
.L_x_89:
        /* <DEDUP_REMOVED lines=56> */
.L_x_95:
[----:B------:R-:W-:Y:S01]  /*6b60*/  DMUL R32, RZ, R36 ;  /* 0x00000024ff207228 */ /* 0x000fe20000000000 */
[----:B------:R-:W-:-:S10]  /*6b70*/  IMAD.MOV.U32 R20, RZ, RZ, RZ ;  /* 0x000000ffff147224 */ /* 0x000fd400078e00ff */
.L_x_96:
[----:B------:R-:W-:Y:S05]  /*6b80*/  BSYNC.RECONVERGENT B2 ;  /* 0x0000000000027941 */ /* 0x000fea0003800200 */
.L_x_94:
        /* <DEDUP_REMOVED lines=64> */
.L_x_97:
        /* <DEDUP_REMOVED lines=32> */
.L_x_99:
[----:B------:R-:W-:Y:S05]  /*7190*/  BSYNC.RECONVERGENT B1 ;  /* 0x0000000000017941 */ /* 0x000fea0003800200 */
.L_x_98:
        /* <DEDUP_REMOVED lines=30> */
.L_x_103:
[----:B------:R-:W-:Y:S05]  /*7380*/  BSYNC.RECONVERGENT B3 ;  /* 0x0000000000037941 */ /* 0x000fea0003800200 */
.L_x_102:
[----:B------:R-:W-:Y:S01]  /*7390*/  VIADD R28, R13, 0x1 ;  /* 0x000000010d1c7836 */ /* 0x000fe20000000000 */
[----:B------:R-:W-:Y:S06]  /*73a0*/  BRA `(.L_x_104) ;  /* 0x0000000000087947 */ /* 0x000fec0003800000 */
.L_x_101:
[----:B------:R-:W-:Y:S01]  /*73b0*/  DMUL R26, RZ, R36 ;  /* 0x00000024ff1a7228 */ /* 0x000fe20000000000 */
[----:B------:R-:W-:-:S10]  /*73c0*/  MOV R28, 0x1 ;  /* 0x00000001001c7802 */ /* 0x000fd40000000f00 */
.L_x_104:
[----:B------:R-:W-:Y:S05]  /*73d0*/  BSYNC.RECONVERGENT B2 ;  /* 0x0000000000027941 */ /* 0x000fea0003800200 */
.L_x_100:
        /* <DEDUP_REMOVED lines=56> */
.L_x_106:
[----:B------:R-:W-:Y:S01]  /*7760*/  DMUL R32, RZ, R36 ;  /* 0x00000024ff207228 */ /* 0x000fe20000000000 */
[----:B------:R-:W-:-:S10]  /*7770*/  IMAD.MOV.U32 R20, RZ, RZ, RZ ;  /* 0x000000ffff147224 */ /* 0x000fd400078e00ff */
.L_x_107:
[----:B------:R-:W-:Y:S05]  /*7780*/  BSYNC.RECONVERGENT B2 ;  /* 0x0000000000027941 */ /* 0x000fea0003800200 */
.L_x_105:
        /* <DEDUP_REMOVED lines=64> */
.L_x_108:
        /* <DEDUP_REMOVED lines=32> */
.L_x_110:
[----:B------:R-:W-:Y:S05]  /*7d90*/  BSYNC.RECONVERGENT B1 ;  /* 0x0000000000017941 */ /* 0x000fea0003800200 */
.L_x_109:
        /* <DEDUP_REMOVED lines=30> */
.L_x_114:
[----:B------:R-:W-:Y:S05]  /*7f80*/  BSYNC.RECONVERGENT B3 ;  /* 0x0000000000037941 */ /* 0x000fea0003800200 */
.L_x_113:
[----:B------:R-:W-:Y:S01]  /*7f90*/  VIADD R28, R13, 0x1 ;  /* 0x000000010d1c7836 */ /* 0x000fe20000000000 */
[----:B------:R-:W-:Y:S06]  /*7fa0*/  BRA `(.L_x_115) ;  /* 0x0000000000087947 */ /* 0x000fec0003800000 */
.L_x_112:
[----:B------:R-:W-:Y:S01]  /*7fb0*/  DMUL R26, RZ, R36 ;  /* 0x00000024ff1a7228 */ /* 0x000fe20000000000 */
[----:B------:R-:W-:-:S10]  /*7fc0*/  IMAD.MOV.U32 R28, RZ, RZ, 0x1 ;  /* 0x00000001ff1c7424 */ /* 0x000fd400078e00ff */
.L_x_115:
[----:B------:R-:W-:Y:S05]  /*7fd0*/  BSYNC.RECONVERGENT B2 ;  /* 0x0000000000027941 */ /* 0x000fea0003800200 */
.L_x_111:
        /* <DEDUP_REMOVED lines=56> */
.L_x_117:
[----:B------:R-:W-:Y:S01]  /*8360*/  DMUL R32, RZ, R36 ;  /* 0x00000024ff207228 */ /* 0x000fe20000000000 */
[----:B------:R-:W-:-:S10]  /*8370*/  IMAD.MOV.U32 R20, RZ, RZ, RZ ;  /* 0x000000ffff147224 */ /* 0x000fd400078e00ff */
.L_x_118:
[----:B------:R-:W-:Y:S05]  /*8380*/  BSYNC.RECONVERGENT B2 ;  /* 0x0000000000027941 */ /* 0x000fea0003800200 */
.L_x_116:
        /* <DEDUP_REMOVED lines=64> */
.L_x_119:
        /* <DEDUP_REMOVED lines=32> */
.L_x_121:
[----:B------:R-:W-:Y:S05]  /*8990*/  BSYNC.RECONVERGENT B1 ;  /* 0x0000000000017941 */ /* 0x000fea0003800200 */
.L_x_120:
        /* <DEDUP_REMOVED lines=30> */
.L_x_125:
[----:B------:R-:W-:Y:S05]  /*8b80*/  BSYNC.RECONVERGENT B3 ;  /* 0x0000000000037941 */ /* 0x000fea0003800200 */
.L_x_124:
[----:B------:R-:W-:Y:S01]  /*8b90*/  VIADD R28, R13, 0x1 ;  /* 0x000000010d1c7836 */ /* 0x000fe20000000000 */
[----:B------:R-:W-:Y:S06]  /*8ba0*/  BRA `(.L_x_126) ;  /* 0x0000000000087947 */ /* 0x000fec0003800000 */
.L_x_123:
[----:B------:R-:W-:Y:S01]  /*8bb0*/  DMUL R26, RZ, R36 ;  /* 0x00000024ff1a7228 */ /* 0x000fe20000000000 */
[----:B------:R-:W-:-:S10]  /*8bc0*/  MOV R28, 0x1 ;  /* 0x00000001001c7802 */ /* 0x000fd40000000f00 */
.L_x_126:
[----:B------:R-:W-:Y:S05]  /*8bd0*/  BSYNC.RECONVERGENT B2 ;  /* 0x0000000000027941 */ /* 0x000fea0003800200 */
.L_x_122:
        /* <DEDUP_REMOVED lines=56> */
.L_x_128:
[----:B------:R-:W-:Y:S01]  /*8f60*/  DMUL R32, RZ, R36 ;  /* 0x00000024ff207228 */ /* 0x000fe20000000000 */
[----:B------:R-:W-:-:S10]  /*8f70*/  IMAD.MOV.U32 R20, RZ, RZ, RZ ;  /* 0x000000ffff147224 */ /* 0x000fd400078e00ff */
.L_x_129:
[----:B------:R-:W-:Y:S05]  /*8f80*/  BSYNC.RECONVERGENT B2 ;  /* 0x0000000000027941 */ /* 0x000fea0003800200 */
.L_x_127:
        /* <DEDUP_REMOVED lines=64> */
.L_x_130:
        /* <DEDUP_REMOVED lines=32> */
.L_x_132:
[----:B------:R-:W-:Y:S05]  /*9590*/  BSYNC.RECONVERGENT B1 ;  /* 0x0000000000017941 */ /* 0x000fea0003800200 */
.L_x_131:
        /* <DEDUP_REMOVED lines=30> */
.L_x_136:
[----:B------:R-:W-:Y:S05]  /*9780*/  BSYNC.RECONVERGENT B3 ;  /* 0x0000000000037941 */ /* 0x000fea0003800200 */
.L_x_135:
[----:B------:R-:W-:Y:S01]  /*9790*/  VIADD R28, R13, 0x1 ;  /* 0x000000010d1c7836 */ /* 0x000fe20000000000 */
[----:B------:R-:W-:Y:S06]  /*97a0*/  BRA `(.L_x_137) ;  /* 0x0000000000087947 */ /* 0x000fec0003800000 */
.L_x_134:
[----:B------:R-:W-:Y:S01]  /*97b0*/  DMUL R26, RZ, R36 ;  /* 0x00000024ff1a7228 */ /* 0x000fe20000000000 */
[----:B------:R-:W-:-:S10]  /*97c0*/  IMAD.MOV.U32 R28, RZ, RZ, 0x1 ;  /* 0x00000001ff1c7424 */ /* 0x000fd400078e00ff */
.L_x_137:
[----:B------:R-:W-:Y:S05]  /*97d0*/  BSYNC.RECONVERGENT B2 ;  /* 0x0000000000027941 */ /* 0x000fea0003800200 */
.L_x_133:
        /* <DEDUP_REMOVED lines=56> */
.L_x_139:
[----:B------:R-:W-:Y:S01]  /*9b60*/  DMUL R32, RZ, R36 ;  /* 0x00000024ff207228 */ /* 0x000fe20000000000 */
[----:B------:R-:W-:-:S10]  /*9b70*/  IMAD.MOV.U32 R20, RZ, RZ, RZ ;  /* 0x000000ffff147224 */ /* 0x000fd400078e00ff */
.L_x_140:
[----:B------:R-:W-:Y:S05]  /*9b80*/  BSYNC.RECONVERGENT B2 ;  /* 0x0000000000027941 */ /* 0x000fea0003800200 */
.L_x_138:
        /* <DEDUP_REMOVED lines=64> */
.L_x_141:
        /* <DEDUP_REMOVED lines=32> */
.L_x_143:
[----:B------:R-:W-:Y:S05]  /*a190*/  BSYNC.RECONVERGENT B1 ;  /* 0x0000000000017941 */ /* 0x000fea0003800200 */
.L_x_142:
        /* <DEDUP_REMOVED lines=30> */
.L_x_147:
[----:B------:R-:W-:Y:S05]  /*a380*/  BSYNC.RECONVERGENT B3 ;  /* 0x0000000000037941 */ /* 0x000fea0003800200 */
.L_x_146:
[----:B------:R-:W-:Y:S01]  /*a390*/  VIADD R28, R13, 0x1 ;  /* 0x000000010d1c7836 */ /* 0x000fe20000000000 */
[----:B------:R-:W-:Y:S06]  /*a3a0*/  BRA `(.L_x_148) ;  /* 0x0000000000087947 */ /* 0x000fec0003800000 */
.L_x_145:
[----:B------:R-:W-:Y:S01]  /*a3b0*/  DMUL R26, RZ, R36 ;  /* 0x00000024ff1a7228 */ /* 0x000fe20000000000 */
[----:B------:R-:W-:-:S10]  /*a3c0*/  MOV R28, 0x1 ;  /* 0x00000001001c7802 */ /* 0x000fd40000000f00 */
.L_x_148:
[----:B------:R-:W-:Y:S05]  /*a3d0*/  BSYNC.RECONVERGENT B2 ;  /* 0x0000000000027941 */ /* 0x000fea0003800200 */
.L_x_144:
        /* <DEDUP_REMOVED lines=56> */
.L_x_150:
[----:B------:R-:W-:Y:S01]  /*a760*/  DMUL R32, RZ, R36 ;  /* 0x00000024ff207228 */ /* 0x000fe20000000000 */
[----:B------:R-:W-:-:S10]  /*a770*/  IMAD.MOV.U32 R20, RZ, RZ, RZ ;  /* 0x000000ffff147224 */ /* 0x000fd400078e00ff */
.L_x_151:
[----:B------:R-:W-:Y:S05]  /*a780*/  BSYNC.RECONVERGENT B2 ;  /* 0x0000000000027941 */ /* 0x000fea0003800200 */
.L_x_149:
        /* <DEDUP_REMOVED lines=64> */
.L_x_152:
        /* <DEDUP_REMOVED lines=32> */
.L_x_154:
[----:B------:R-:W-:Y:S05]  /*ad90*/  BSYNC.RECONVERGENT B1 ;  /* 0x0000000000017941 */ /* 0x000fea0003800200 */
.L_x_153:
        /* <DEDUP_REMOVED lines=30> */
.L_x_158:
[----:B------:R-:W-:Y:S05]  /*af80*/  BSYNC.RECONVERGENT B3 ;  /* 0x0000000000037941 */ /* 0x000fea0003800200 */
.L_x_157:
[----:B------:R-:W-:Y:S01]  /*af90*/  VIADD R28, R13, 0x1 ;  /* 0x000000010d1c7836 */ /* 0x000fe20000000000 */
[----:B------:R-:W-:Y:S06]  /*afa0*/  BRA `(.L_x_159) ;  /* 0x0000000000087947 */ /* 0x000fec0003800000 */
.L_x_156:
[----:B------:R-:W-:Y:S01]  /*afb0*/  DMUL R26, RZ, R36 ;  /* 0x00000024ff1a7228 */ /* 0x000fe20000000000 */
[----:B------:R-:W-:-:S10]  /*afc0*/  IMAD.MOV.U32 R28, RZ, RZ, 0x1 ;  /* 0x00000001ff1c7424 */ /* 0x000fd400078e00ff */
.L_x_159:
[----:B------:R-:W-:Y:S05]  /*afd0*/  BSYNC.RECONVERGENT B2 ;  /* 0x0000000000027941 */ /* 0x000fea0003800200 */
.L_x_155:
        /* <DEDUP_REMOVED lines=56> */
.L_x_161:
[----:B------:R-:W-:Y:S01]  /*b360*/  DMUL R32, RZ, R36 ;  /* 0x00000024ff207228 */ /* 0x000fe20000000000 */
[----:B------:R-:W-:-:S10]  /*b370*/  IMAD.MOV.U32 R20, RZ, RZ, RZ ;  /* 0x000000ffff147224 */ /* 0x000fd400078e00ff */
.L_x_162:
[----:B------:R-:W-:Y:S05]  /*b380*/  BSYNC.RECONVERGENT B2 ;  /* 0x0000000000027941 */ /* 0x000fea0003800200 */
.L_x_160:
        /* <DEDUP_REMOVED lines=64> */
.L_x_163:
        /* <DEDUP_REMOVED lines=32> */
.L_x_165:
[----:B------:R-:W-:Y:S05]  /*b990*/  BSYNC.RECONVERGENT B1 ;  /* 0x0000000000017941 */ /* 0x000fea0003800200 */
.L_x_164:
        /* <DEDUP_REMOVED lines=30> */
.L_x_169:
[----:B------:R-:W-:Y:S05]  /*bb80*/  BSYNC.RECONVERGENT B3 ;  /* 0x0000000000037941 */ /* 0x000fea0003800200 */
.L_x_168:
[----:B------:R-:W-:Y:S01]  /*bb90*/  VIADD R28, R13, 0x1 ;  /* 0x000000010d1c7836 */ /* 0x000fe20000000000 */
[----:B------:R-:W-:Y:S06]  /*bba0*/  BRA `(.L_x_170) ;  /* 0x0000000000087947 */ /* 0x000fec0003800000 */
.L_x_167:
[----:B------:R-:W-:Y:S01]  /*bbb0*/  DMUL R26, RZ, R36 ;  /* 0x00000024ff1a7228 */ /* 0x000fe20000000000 */
[----:B------:R-:W-:-:S10]  /*bbc0*/  MOV R28, 0x1 ;  /* 0x00000001001c7802 */ /* 0x000fd40000000f00 */
.L_x_170:
[----:B------:R-:W-:Y:S05]  /*bbd0*/  BSYNC.RECONVERGENT B2 ;  /* 0x0000000000027941 */ /* 0x000fea0003800200 */
.L_x_166:
        /* <DEDUP_REMOVED lines=56> */
.L_x_172:
[----:B------:R-:W-:Y:S01]  /*bf60*/  DMUL R32, RZ, R36 ;  /* 0x00000024ff207228 */ /* 0x000fe20000000000 */
[----:B------:R-:W-:-:S10]  /*bf70*/  IMAD.MOV.U32 R20, RZ, RZ, RZ ;  /* 0x000000ffff147224 */ /* 0x000fd400078e00ff */
.L_x_173:
[----:B------:R-:W-:Y:S05]  /*bf80*/  BSYNC.RECONVERGENT B2 ;  /* 0x0000000000027941 */ /* 0x000fea0003800200 */
.L_x_171:
        /* <DEDUP_REMOVED lines=64> */
.L_x_174:
        /* <DEDUP_REMOVED lines=32> */
.L_x_176:
[----:B------:R-:W-:Y:S05]  /*c590*/  BSYNC.RECONVERGENT B1 ;  /* 0x0000000000017941 */ /* 0x000fea0003800200 */
.L_x_175:
        /* <DEDUP_REMOVED lines=30> */
.L_x_180:
[----:B------:R-:W-:Y:S05]  /*c780*/  BSYNC.RECONVERGENT B3 ;  /* 0x0000000000037941 */ /* 0x000fea0003800200 */
.L_x_179:
[----:B------:R-:W-:Y:S01]  /*c790*/  VIADD R28, R13, 0x1 ;  /* 0x000000010d1c7836 */ /* 0x000fe20000000000 */
[----:B------:R-:W-:Y:S06]  /*c7a0*/  BRA `(.L_x_181) ;  /* 0x0000000000087947 */ /* 0x000fec0003800000 */
.L_x_178:
[----:B------:R-:W-:Y:S01]  /*c7b0*/  DMUL R26, RZ, R36 ;  /* 0x00000024ff1a7228 */ /* 0x000fe20000000000 */
[----:B------:R-:W-:-:S10]  /*c7c0*/  IMAD.MOV.U32 R28, RZ, RZ, 0x1 ;  /* 0x00000001ff1c7424 */ /* 0x000fd400078e00ff */
.L_x_181:
[----:B------:R-:W-:Y:S05]  /*c7d0*/  BSYNC.RECONVERGENT B2 ;  /* 0x0000000000027941 */ /* 0x000fea0003800200 */
.L_x_177:
        /* <DEDUP_REMOVED lines=56> */
.L_x_183:
[----:B------:R-:W-:Y:S01]  /*cb60*/  DMUL R32, RZ, R36 ;  /* 0x00000024ff207228 */ /* 0x000fe20000000000 */
[----:B------:R-:W-:-:S10]  /*cb70*/  IMAD.MOV.U32 R20, RZ, RZ, RZ ;  /* 0x000000ffff147224 */ /* 0x000fd400078e00ff */
.L_x_184:
[----:B------:R-:W-:Y:S05]  /*cb80*/  BSYNC.RECONVERGENT B2 ;  /* 0x0000000000027941 */ /* 0x000fea0003800200 */
.L_x_182:
        /* <DEDUP_REMOVED lines=64> */
.L_x_185:
        /* <DEDUP_REMOVED lines=32> */
.L_x_187:
[----:B------:R-:W-:Y:S05]  /*d190*/  BSYNC.RECONVERGENT B1 ;  /* 0x0000000000017941 */ /* 0x000fea0003800200 */
.L_x_186:
        /* <DEDUP_REMOVED lines=30> */
.L_x_191:
[----:B------:R-:W-:Y:S05]  /*d380*/  BSYNC.RECONVERGENT B3 ;  /* 0x0000000000037941 */ /* 0x000fea0003800200 */
.L_x_190:
[----:B------:R-:W-:Y:S01]  /*d390*/  VIADD R28, R13, 0x1 ;  /* 0x000000010d1c7836 */ /* 0x000fe20000000000 */
[----:B------:R-:W-:Y:S06]  /*d3a0*/  BRA `(.L_x_192) ;  /* 0x0000000000087947 */ /* 0x000fec0003800000 */
.L_x_189:
[----:B------:R-:W-:Y:S01]  /*d3b0*/  DMUL R26, RZ, R36 ;  /* 0x00000024ff1a7228 */ /* 0x000fe20000000000 */
[----:B------:R-:W-:-:S10]  /*d3c0*/  MOV R28, 0x1 ;  /* 0x00000001001c7802 */ /* 0x000fd40000000f00 */
.L_x_192:
[----:B------:R-:W-:Y:S05]  /*d3d0*/  BSYNC.RECONVERGENT B2 ;  /* 0x0000000000027941 */ /* 0x000fea0003800200 */
.L_x_188:
        /* <DEDUP_REMOVED lines=56> */
.L_x_194:
[----:B------:R-:W-:Y:S01]  /*d760*/  DMUL R32, RZ, R36 ;  /* 0x00000024ff207228 */ /* 0x000fe20000000000 */
[----:B------:R-:W-:-:S10]  /*d770*/  IMAD.MOV.U32 R20, RZ, RZ, RZ ;  /* 0x000000ffff147224 */ /* 0x000fd400078e00ff */
.L_x_195:
[----:B------:R-:W-:Y:S05]  /*d780*/  BSYNC.RECONVERGENT B2 ;  /* 0x0000000000027941 */ /* 0x000fea0003800200 */
.L_x_193:
        /* <DEDUP_REMOVED lines=64> */
.L_x_196:
        /* <DEDUP_REMOVED lines=32> */
.L_x_198:
[----:B------:R-:W-:Y:S05]  /*dd90*/  BSYNC.RECONVERGENT B1 ;  /* 0x0000000000017941 */ /* 0x000fea0003800200 */
.L_x_197:
        /* <DEDUP_REMOVED lines=30> */
.L_x_202:
[----:B------:R-:W-:Y:S05]  /*df80*/  BSYNC.RECONVERGENT B3 ;  /* 0x0000000000037941 */ /* 0x000fea0003800200 */
.L_x_201:
[----:B------:R-:W-:Y:S01]  /*df90*/  VIADD R28, R13, 0x1 ;  /* 0x000000010d1c7836 */ /* 0x000fe20000000000 */
[----:B------:R-:W-:Y:S06]  /*dfa0*/  BRA `(.L_x_203) ;  /* 0x0000000000087947 */ /* 0x000fec0003800000 */
.L_x_200:
[----:B------:R-:W-:Y:S01]  /*dfb0*/  DMUL R26, RZ, R36 ;  /* 0x00000024ff1a7228 */ /* 0x000fe20000000000 */
[----:B------:R-:W-:-:S10]  /*dfc0*/  IMAD.MOV.U32 R28, RZ, RZ, 0x1 ;  /* 0x00000001ff1c7424 */ /* 0x000fd400078e00ff */
.L_x_203:
[----:B------:R-:W-:Y:S05]  /*dfd0*/  BSYNC.RECONVERGENT B2 ;  /* 0x0000000000027941 */ /* 0x000fea0003800200 */
.L_x_199:
        /* <DEDUP_REMOVED lines=56> */
.L_x_205:
[----:B------:R-:W-:Y:S01]  /*e360*/  DMUL R32, RZ, R36 ;  /* 0x00000024ff207228 */ /* 0x000fe20000000000 */
[----:B------:R-:W-:-:S10]  /*e370*/  IMAD.MOV.U32 R20, RZ, RZ, RZ ;  /* 0x000000ffff147224 */ /* 0x000fd400078e00ff */
.L_x_206:
[----:B------:R-:W-:Y:S05]  /*e380*/  BSYNC.RECONVERGENT B2 ;  /* 0x0000000000027941 */ /* 0x000fea0003800200 */
.L_x_204:
        /* <DEDUP_REMOVED lines=64> */
.L_x_207:
        /* <DEDUP_REMOVED lines=32> */
.L_x_209:
[----:B------:R-:W-:Y:S05]  /*e990*/  BSYNC.RECONVERGENT B1 ;  /* 0x0000000000017941 */ /* 0x000fea0003800200 */
.L_x_208:
        /* <DEDUP_REMOVED lines=30> */
.L_x_213:
[----:B------:R-:W-:Y:S05]  /*eb80*/  BSYNC.RECONVERGENT B3 ;  /* 0x0000000000037941 */ /* 0x000fea0003800200 */
.L_x_212:
[----:B------:R-:W-:Y:S01]  /*eb90*/  VIADD R28, R13, 0x1 ;  /* 0x000000010d1c7836 */ /* 0x000fe20000000000 */
[----:B------:R-:W-:Y:S06]  /*eba0*/  BRA `(.L_x_214) ;  /* 0x0000000000087947 */ /* 0x000fec0003800000 */
.L_x_211:
[----:B------:R-:W-:Y:S01]  /*ebb0*/  DMUL R26, RZ, R36 ;  /* 0x00000024ff1a7228 */ /* 0x000fe20000000000 */
[----:B------:R-:W-:-:S10]  /*ebc0*/  MOV R28, 0x1 ;  /* 0x00000001001c7802 */ /* 0x000fd40000000f00 */
.L_x_214:
[----:B------:R-:W-:Y:S05]  /*ebd0*/  BSYNC.RECONVERGENT B2 ;  /* 0x0000000000027941 */ /* 0x000fea0003800200 */
.L_x_210:
        /* <DEDUP_REMOVED lines=56> */
.L_x_216:
[----:B------:R-:W-:Y:S01]  /*ef60*/  DMUL R32, RZ, R36 ;  /* 0x00000024ff207228 */ /* 0x000fe20000000000 */
[----:B------:R-:W-:-:S10]  /*ef70*/  IMAD.MOV.U32 R20, RZ, RZ, RZ ;  /* 0x000000ffff147224 */ /* 0x000fd400078e00ff */
.L_x_217:
[----:B------:R-:W-:Y:S05]  /*ef80*/  BSYNC.RECONVERGENT B2 ;  /* 0x0000000000027941 */ /* 0x000fea0003800200 */
.L_x_215:
        /* <DEDUP_REMOVED lines=64> */
.L_x_218:
        /* <DEDUP_REMOVED lines=32> */
.L_x_220:
[----:B------:R-:W-:Y:S05]  /*f590*/  BSYNC.RECONVERGENT B1 ;  /* 0x0000000000017941 */ /* 0x000fea0003800200 */
.L_x_219:
        /* <DEDUP_REMOVED lines=30> */
.L_x_224:
[----:B------:R-:W-:Y:S05]  /*f780*/  BSYNC.RECONVERGENT B3 ;  /* 0x0000000000037941 */ /* 0x000fea0003800200 */
.L_x_223:
[----:B------:R-:W-:Y:S01]  /*f790*/  VIADD R28, R13, 0x1 ;  /* 0x000000010d1c7836 */ /* 0x000fe20000000000 */
[----:B------:R-:W-:Y:S06]  /*f7a0*/  BRA `(.L_x_225) ;  /* 0x0000000000087947 */ /* 0x000fec0003800000 */
.L_x_222:
[----:B------:R-:W-:Y:S01]  /*f7b0*/  DMUL R26, RZ, R36 ;  /* 0x00000024ff1a7228 */ /* 0x000fe20000000000 */
[----:B------:R-:W-:-:S10]  /*f7c0*/  IMAD.MOV.U32 R28, RZ, RZ, 0x1 ;  /* 0x00000001ff1c7424 */ /* 0x000fd400078e00ff */
.L_x_225:
[----:B------:R-:W-:Y:S05]  /*f7d0*/  BSYNC.RECONVERGENT B2 ;  /* 0x0000000000027941 */ /* 0x000fea0003800200 */
.L_x_221:
        /* <DEDUP_REMOVED lines=56> */
.L_x_227:
[----:B------:R-:W-:Y:S01]  /*fb60*/  DMUL R32, RZ, R36 ;  /* 0x00000024ff207228 */ /* 0x000fe20000000000 */
[----:B------:R-:W-:-:S10]  /*fb70*/  IMAD.MOV.U32 R20, RZ, RZ, RZ ;  /* 0x000000ffff147224 */ /* 0x000fd400078e00ff */
.L_x_228:
[----:B------:R-:W-:Y:S05]  /*fb80*/  BSYNC.RECONVERGENT B2 ;  /* 0x0000000000027941 */ /* 0x000fea0003800200 */
.L_x_226:
        /* <DEDUP_REMOVED lines=64> */
.L_x_229:
        /* <DEDUP_REMOVED lines=32> */
.L_x_231:
[----:B------:R-:W-:Y:S05]  /*10190*/  BSYNC.RECONVERGENT B1 ;  /* 0x0000000000017941 */ /* 0x000fea0003800200 */
.L_x_230:
        /* <DEDUP_REMOVED lines=30> */
.L_x_235:
[----:B------:R-:W-:Y:S05]  /*10380*/  BSYNC.RECONVERGENT B3 ;  /* 0x0000000000037941 */ /* 0x000fea0003800200 */
.L_x_234:
[----:B------:R-:W-:Y:S01]  /*10390*/  VIADD R28, R13, 0x1 ;  /* 0x000000010d1c7836 */ /* 0x000fe20000000000 */
[----:B------:R-:W-:Y:S06]  /*103a0*/  BRA `(.L_x_236) ;  /* 0x0000000000087947 */ /* 0x000fec0003800000 */
.L_x_233:
[----:B------:R-:W-:Y:S01]  /*103b0*/  DMUL R26, RZ, R36 ;  /* 0x00000024ff1a7228 */ /* 0x000fe20000000000 */
[----:B------:R-:W-:-:S10]  /*103c0*/  MOV R28, 0x1 ;  /* 0x00000001001c7802 */ /* 0x000fd40000000f00 */
.L_x_236:
[----:B------:R-:W-:Y:S05]  /*103d0*/  BSYNC.RECONVERGENT B2 ;  /* 0x0000000000027941 */ /* 0x000fea0003800200 */
.L_x_232:
        /* <DEDUP_REMOVED lines=56> */
.L_x_238:
[----:B------:R-:W-:Y:S01]  /*10760*/  DMUL R32, RZ, R36 ;  /* 0x00000024ff207228 */ /* 0x000fe20000000000 */
[----:B------:R-:W-:-:S10]  /*10770*/  IMAD.MOV.U32 R20, RZ, RZ, RZ ;  /* 0x000000ffff147224 */ /* 0x000fd400078e00ff */
.L_x_239:
[----:B------:R-:W-:Y:S05]  /*10780*/  BSYNC.RECONVERGENT B2 ;  /* 0x0000000000027941 */ /* 0x000fea0003800200 */
.L_x_237:
        /* <DEDUP_REMOVED lines=64> */
.L_x_240:
        /* <DEDUP_REMOVED lines=32> */
.L_x_242:
[----:B------:R-:W-:Y:S05]  /*10d90*/  BSYNC.RECONVERGENT B1 ;  /* 0x0000000000017941 */ /* 0x000fea0003800200 */
.L_x_241:
        /* <DEDUP_REMOVED lines=30> */
.L_x_246:
[----:B------:R-:W-:Y:S05]  /*10f80*/  BSYNC.RECONVERGENT B3 ;  /* 0x0000000000037941 */ /* 0x000fea0003800200 */
.L_x_245:
[----:B------:R-:W-:Y:S01]  /*10f90*/  VIADD R28, R13, 0x1 ;  /* 0x000000010d1c7836 */ /* 0x000fe20000000000 */
[----:B------:R-:W-:Y:S06]  /*10fa0*/  BRA `(.L_x_247) ;  /* 0x0000000000087947 */ /* 0x000fec0003800000 */
.L_x_244:
[----:B------:R-:W-:Y:S01]  /*10fb0*/  DMUL R26, RZ, R36 ;  /* 0x00000024ff1a7228 */ /* 0x000fe20000000000 */
[----:B------:R-:W-:-:S10]  /*10fc0*/  IMAD.MOV.U32 R28, RZ, RZ, 0x1 ;  /* 0x00000001ff1c7424 */ /* 0x000fd400078e00ff */
.L_x_247:
[----:B------:R-:W-:Y:S05]  /*10fd0*/  BSYNC.RECONVERGENT B2 ;  /* 0x0000000000027941 */ /* 0x000fea0003800200 */
.L_x_243:
        /* <DEDUP_REMOVED lines=56> */
.L_x_249:
[----:B------:R-:W-:Y:S01]  /*11360*/  DMUL R32, RZ, R36 ;  /* 0x00000024ff207228 */ /* 0x000fe20000000000 */
[----:B------:R-:W-:-:S10]  /*11370*/  IMAD.MOV.U32 R20, RZ, RZ, RZ ;  /* 0x000000ffff147224 */ /* 0x000fd400078e00ff */
.L_x_250:
[----:B------:R-:W-:Y:S05]  /*11380*/  BSYNC.RECONVERGENT B2 ;  /* 0x0000000000027941 */ /* 0x000fea0003800200 */
.L_x_248:
        /* <DEDUP_REMOVED lines=64> */
.L_x_251:
        /* <DEDUP_REMOVED lines=32> */
.L_x_253:
[----:B------:R-:W-:Y:S05]  /*11990*/  BSYNC.RECONVERGENT B1 ;  /* 0x0000000000017941 */ /* 0x000fea0003800200 */
.L_x_252:
        /* <DEDUP_REMOVED lines=30> */
.L_x_257:
[----:B------:R-:W-:Y:S05]  /*11b80*/  BSYNC.RECONVERGENT B3 ;  /* 0x0000000000037941 */ /* 0x000fea0003800200 */
.L_x_256:
[----:B------:R-:W-:Y:S01]  /*11b90*/  VIADD R28, R13, 0x1 ;  /* 0x000000010d1c7836 */ /* 0x000fe20000000000 */
[----:B------:R-:W-:Y:S06]  /*11ba0*/  BRA `(.L_x_258) ;  /* 0x0000000000087947 */ /* 0x000fec0003800000 */
.L_x_255:
[----:B------:R-:W-:Y:S01]  /*11bb0*/  DMUL R26, RZ, R36 ;  /* 0x00000024ff1a7228 */ /* 0x000fe20000000000 */
[----:B------:R-:W-:-:S10]  /*11bc0*/  MOV R28, 0x1 ;  /* 0x00000001001c7802 */ /* 0x000fd40000000f00 */
.L_x_258:
[----:B------:R-:W-:Y:S05]  /*11bd0*/  BSYNC.RECONVERGENT B2 ;  /* 0x0000000000027941 */ /* 0x000fea0003800200 */
.L_x_254:
        /* <DEDUP_REMOVED lines=56> */
.L_x_260:
[----:B------:R-:W-:Y:S01]  /*11f60*/  DMUL R32, RZ, R36 ;  /* 0x00000024ff207228 */ /* 0x000fe20000000000 */
[----:B------:R-:W-:-:S10]  /*11f70*/  IMAD.MOV.U32 R20, RZ, RZ, RZ ;  /* 0x000000ffff147224 */ /* 0x000fd400078e00ff */
.L_x_261:
[----:B------:R-:W-:Y:S05]  /*11f80*/  BSYNC.RECONVERGENT B2 ;  /* 0x0000000000027941 */ /* 0x000fea0003800200 */
.L_x_259:
        /* <DEDUP_REMOVED lines=64> */
.L_x_262:
        /* <DEDUP_REMOVED lines=32> */
.L_x_264:
[----:B------:R-:W-:Y:S05]  /*12590*/  BSYNC.RECONVERGENT B1 ;  /* 0x0000000000017941 */ /* 0x000fea0003800200 */
.L_x_263:
        /* <DEDUP_REMOVED lines=30> */
.L_x_268:
[----:B------:R-:W-:Y:S05]  /*12780*/  BSYNC.RECONVERGENT B3 ;  /* 0x0000000000037941 */ /* 0x000fea0003800200 */
.L_x_267:
[----:B------:R-:W-:Y:S01]  /*12790*/  VIADD R28, R13, 0x1 ;  /* 0x000000010d1c7836 */ /* 0x000fe20000000000 */
[----:B------:R-:W-:Y:S06]  /*127a0*/  BRA `(.L_x_269) ;  /* 0x0000000000087947 */ /* 0x000fec0003800000 */
.L_x_266:
[----:B------:R-:W-:Y:S01]  /*127b0*/  DMUL R26, RZ, R36 ;  /* 0x00000024ff1a7228 */ /* 0x000fe20000000000 */
[----:B------:R-:W-:-:S10]  /*127c0*/  IMAD.MOV.U32 R28, RZ, RZ, 0x1 ;  /* 0x00000001ff1c7424 */ /* 0x000fd400078e00ff */
.L_x_269:
[----:B------:R-:W-:Y:S05]  /*127d0*/  BSYNC.RECONVERGENT B2 ;  /* 0x0000000000027941 */ /* 0x000fea0003800200 */
.L_x_265:
        /* <DEDUP_REMOVED lines=56> */
.L_x_271:
[----:B------:R-:W-:Y:S01]  /*12b60*/  DMUL R32, RZ, R36 ;  /* 0x00000024ff207228 */ /* 0x000fe20000000000 */
[----:B------:R-:W-:-:S10]  /*12b70*/  IMAD.MOV.U32 R20, RZ, RZ, RZ ;  /* 0x000000ffff147224 */ /* 0x000fd400078e00ff */
.L_x_272:
[----:B------:R-:W-:Y:S05]  /*12b80*/  BSYNC.RECONVERGENT B2 ;  /* 0x0000000000027941 */ /* 0x000fea0003800200 */
.L_x_270:
        /* <DEDUP_REMOVED lines=64> */
.L_x_273:
        /* <DEDUP_REMOVED lines=32> */
.L_x_275:
[----:B------:R-:W-:Y:S05]  /*13190*/  BSYNC.RECONVERGENT B1 ;  /* 0x0000000000017941 */ /* 0x000fea0003800200 */
.L_x_274:
        /* <DEDUP_REMOVED lines=30> */
.L_x_279:
[----:B------:R-:W-:Y:S05]  /*13380*/  BSYNC.RECONVERGENT B3 ;  /* 0x0000000000037941 */ /* 0x000fea0003800200 */
.L_x_278:
[----:B------:R-:W-:Y:S01]  /*13390*/  VIADD R28, R13, 0x1 ;  /* 0x000000010d1c7836 */ /* 0x000fe20000000000 */
[----:B------:R-:W-:Y:S06]  /*133a0*/  BRA `(.L_x_280) ;  /* 0x0000000000087947 */ /* 0x000fec0003800000 */
.L_x_277:
[----:B------:R-:W-:Y:S01]  /*133b0*/  DMUL R26, RZ, R36 ;  /* 0x00000024ff1a7228 */ /* 0x000fe20000000000 */
[----:B------:R-:W-:-:S10]  /*133c0*/  MOV R28, 0x1 ;  /* 0x00000001001c7802 */ /* 0x000fd40000000f00 */
.L_x_280:
[----:B------:R-:W-:Y:S05]  /*133d0*/  BSYNC.RECONVERGENT B2 ;  /* 0x0000000000027941 */ /* 0x000fea0003800200 */
.L_x_276:
        /* <DEDUP_REMOVED lines=56> */
.L_x_282:
[----:B------:R-:W-:Y:S01]  /*13760*/  DMUL R32, RZ, R36 ;  /* 0x00000024ff207228 */ /* 0x000fe20000000000 */
[----:B------:R-:W-:-:S10]  /*13770*/  IMAD.MOV.U32 R20, RZ, RZ, RZ ;  /* 0x000000ffff147224 */ /* 0x000fd400078e00ff */
.L_x_283:
[----:B------:R-:W-:Y:S05]  /*13780*/  BSYNC.RECONVERGENT B2 ;  /* 0x0000000000027941 */ /* 0x000fea0003800200 */
.L_x_281:
        /* <DEDUP_REMOVED lines=64> */
.L_x_284:
        /* <DEDUP_REMOVED lines=32> */
.L_x_286:
[----:B------:R-:W-:Y:S05]  /*13d90*/  BSYNC.RECONVERGENT B1 ;  /* 0x0000000000017941 */ /* 0x000fea0003800200 */
.L_x_285:
        /* <DEDUP_REMOVED lines=30> */
.L_x_290:
[----:B------:R-:W-:Y:S05]  /*13f80*/  BSYNC.RECONVERGENT B3 ;  /* 0x0000000000037941 */ /* 0x000fea0003800200 */
.L_x_289:
[----:B------:R-:W-:Y:S01]  /*13f90*/  VIADD R28, R13, 0x1 ;  /* 0x000000010d1c7836 */ /* 0x000fe20000000000 */
[----:B------:R-:W-:Y:S06]  /*13fa0*/  BRA `(.L_x_291) ;  /* 0x0000000000087947 */ /* 0x000fec0003800000 */
.L_x_288:
[----:B------:R-:W-:Y:S01]  /*13fb0*/  DMUL R26, RZ, R36 ;  /* 0x00000024ff1a7228 */ /* 0x000fe20000000000 */
[----:B------:R-:W-:-:S10]  /*13fc0*/  IMAD.MOV.U32 R28, RZ, RZ, 0x1 ;  /* 0x00000001ff1c7424 */ /* 0x000fd400078e00ff */
.L_x_291:
[----:B------:R-:W-:Y:S05]  /*13fd0*/  BSYNC.RECONVERGENT B2 ;  /* 0x0000000000027941 */ /* 0x000fea0003800200 */
.L_x_287:
        /* <DEDUP_REMOVED lines=56> */
.L_x_293:
[----:B------:R-:W-:Y:S01]  /*14360*/  DMUL R32, RZ, R36 ;  /* 0x00000024ff207228 */ /* 0x000fe20000000000 */
[----:B------:R-:W-:-:S10]  /*14370*/  IMAD.MOV.U32 R20, RZ, RZ, RZ ;  /* 0x000000ffff147224 */ /* 0x000fd400078e00ff */
.L_x_294:
[----:B------:R-:W-:Y:S05]  /*14380*/  BSYNC.RECONVERGENT B2 ;  /* 0x0000000000027941 */ /* 0x000fea0003800200 */
.L_x_292:
        /* <DEDUP_REMOVED lines=64> */
.L_x_295:
        /* <DEDUP_REMOVED lines=32> */
.L_x_297:
[----:B------:R-:W-:Y:S05]  /*14990*/  BSYNC.RECONVERGENT B1 ;  /* 0x0000000000017941 */ /* 0x000fea0003800200 */
.L_x_296:
        /* <DEDUP_REMOVED lines=30> */
.L_x_301:
[----:B------:R-:W-:Y:S05]  /*14b80*/  BSYNC.RECONVERGENT B3 ;  /* 0x0000000000037941 */ /* 0x000fea0003800200 */
.L_x_300:
[----:B------:R-:W-:Y:S01]  /*14b90*/  VIADD R28, R13, 0x1 ;  /* 0x000000010d1c7836 */ /* 0x000fe20000000000 */
[----:B------:R-:W-:Y:S06]  /*14ba0*/  BRA `(.L_x_302) ;  /* 0x0000000000087947 */ /* 0x000fec0003800000 */
.L_x_299:
[----:B------:R-:W-:Y:S01]  /*14bb0*/  DMUL R26, RZ, R36 ;  /* 0x00000024ff1a7228 */ /* 0x000fe20000000000 */
[----:B------:R-:W-:-:S10]  /*14bc0*/  MOV R28, 0x1 ;  /* 0x00000001001c7802 */ /* 0x000fd40000000f00 */
.L_x_302:
[----:B------:R-:W-:Y:S05]  /*14bd0*/  BSYNC.RECONVERGENT B2 ;  /* 0x0000000000027941 */ /* 0x000fea0003800200 */
.L_x_298:
        /* <DEDUP_REMOVED lines=56> */
.L_x_304:
[----:B------:R-:W-:Y:S01]  /*14f60*/  DMUL R32, RZ, R36 ;  /* 0x00000024ff207228 */ /* 0x000fe20000000000 */
[----:B------:R-:W-:-:S10]  /*14f70*/  IMAD.MOV.U32 R20, RZ, RZ, RZ ;  /* 0x000000ffff147224 */ /* 0x000fd400078e00ff */
.L_x_305:
[----:B------:R-:W-:Y:S05]  /*14f80*/  BSYNC.RECONVERGENT B2 ;  /* 0x0000000000027941 */ /* 0x000fea0003800200 */
.L_x_303:
        /* <DEDUP_REMOVED lines=64> */
.L_x_306:
        /* <DEDUP_REMOVED lines=32> */
.L_x_308:
[----:B------:R-:W-:Y:S05]  /*15590*/  BSYNC.RECONVERGENT B1 ;  /* 0x0000000000017941 */ /* 0x000fea0003800200 */
.L_x_307:
        /* <DEDUP_REMOVED lines=30> */
.L_x_312:
[----:B------:R-:W-:Y:S05]  /*15780*/  BSYNC.RECONVERGENT B3 ;  /* 0x0000000000037941 */ /* 0x000fea0003800200 */
.L_x_311:
[----:B------:R-:W-:Y:S01]  /*15790*/  VIADD R28, R13, 0x1 ;  /* 0x000000010d1c7836 */ /* 0x000fe20000000000 */
[----:B------:R-:W-:Y:S06]  /*157a0*/  BRA `(.L_x_313) ;  /* 0x0000000000087947 */ /* 0x000fec0003800000 */
.L_x_310:
[----:B------:R-:W-:Y:S01]  /*157b0*/  DMUL R26, RZ, R36 ;  /* 0x00000024ff1a7228 */ /* 0x000fe20000000000 */
[----:B------:R-:W-:-:S10]  /*157c0*/  IMAD.MOV.U32 R28, RZ, RZ, 0x1 ;  /* 0x00000001ff1c7424 */ /* 0x000fd400078e00ff */
.L_x_313:
[----:B------:R-:W-:Y:S05]  /*157d0*/  BSYNC.RECONVERGENT B2 ;  /* 0x0000000000027941 */ /* 0x000fea0003800200 */
.L_x_309:
        /* <DEDUP_REMOVED lines=56> */
.L_x_315:
[----:B------:R-:W-:Y:S01]  /*15b60*/  DMUL R32, RZ, R36 ;  /* 0x00000024ff207228 */ /* 0x000fe20000000000 */
[----:B------:R-:W-:-:S10]  /*15b70*/  IMAD.MOV.U32 R20, RZ, RZ, RZ ;  /* 0x000000ffff147224 */ /* 0x000fd400078e00ff */
.L_x_316:
[----:B------:R-:W-:Y:S05]  /*15b80*/  BSYNC.RECONVERGENT B2 ;  /* 0x0000000000027941 */ /* 0x000fea0003800200 */
.L_x_314:
        /* <DEDUP_REMOVED lines=64> */
.L_x_317:
        /* <DEDUP_REMOVED lines=32> */
.L_x_319:
[----:B------:R-:W-:Y:S05]  /*16190*/  BSYNC.RECONVERGENT B1 ;  /* 0x0000000000017941 */ /* 0x000fea0003800200 */
.L_x_318:
        /* <DEDUP_REMOVED lines=30> */
.L_x_323:
[----:B------:R-:W-:Y:S05]  /*16380*/  BSYNC.RECONVERGENT B3 ;  /* 0x0000000000037941 */ /* 0x000fea0003800200 */
.L_x_322:
[----:B------:R-:W-:Y:S01]  /*16390*/  VIADD R28, R13, 0x1 ;  /* 0x000000010d1c7836 */ /* 0x000fe20000000000 */
[----:B------:R-:W-:Y:S06]  /*163a0*/  BRA `(.L_x_324) ;  /* 0x0000000000087947 */ /* 0x000fec0003800000 */
.L_x_321:
[----:B------:R-:W-:Y:S01]  /*163b0*/  DMUL R26, RZ, R36 ;  /* 0x00000024ff1a7228 */ /* 0x000fe20000000000 */
[----:B------:R-:W-:-:S10]  /*163c0*/  MOV R28, 0x1 ;  /* 0x00000001001c7802 */ /* 0x000fd40000000f00 */
.L_x_324:
[----:B------:R-:W-:Y:S05]  /*163d0*/  BSYNC.RECONVERGENT B2 ;  /* 0x0000000000027941 */ /* 0x000fea0003800200 */
.L_x_320:
        /* <DEDUP_REMOVED lines=56> */
.L_x_326:
[----:B------:R-:W-:Y:S01]  /*16760*/  DMUL R32, RZ, R36 ;  /* 0x00000024ff207228 */ /* 0x000fe20000000000 */
[----:B------:R-:W-:-:S10]  /*16770*/  IMAD.MOV.U32 R20, RZ, RZ, RZ ;  /* 0x000000ffff147224 */ /* 0x000fd400078e00ff */
.L_x_327:
[----:B------:R-:W-:Y:S05]  /*16780*/  BSYNC.RECONVERGENT B2 ;  /* 0x0000000000027941 */ /* 0x000fea0003800200 */
.L_x_325:
        /* <DEDUP_REMOVED lines=64> */
.L_x_328:
        /* <DEDUP_REMOVED lines=32> */
.L_x_330:
[----:B------:R-:W-:Y:S05]  /*16d90*/  BSYNC.RECONVERGENT B1 ;  /* 0x0000000000017941 */ /* 0x000fea0003800200 */
.L_x_329:
        /* <DEDUP_REMOVED lines=30> */
.L_x_334:
[----:B------:R-:W-:Y:S05]  /*16f80*/  BSYNC.RECONVERGENT B3 ;  /* 0x0000000000037941 */ /* 0x000fea0003800200 */
.L_x_333:
[----:B------:R-:W-:Y:S01]  /*16f90*/  VIADD R28, R13, 0x1 ;  /* 0x000000010d1c7836 */ /* 0x000fe20000000000 */
[----:B------:R-:W-:Y:S06]  /*16fa0*/  BRA `(.L_x_335) ;  /* 0x0000000000087947 */ /* 0x000fec0003800000 */
.L_x_332:
[----:B------:R-:W-:Y:S01]  /*16fb0*/  DMUL R26, RZ, R36 ;  /* 0x00000024ff1a7228 */ /* 0x000fe20000000000 */
[----:B------:R-:W-:-:S10]  /*16fc0*/  IMAD.MOV.U32 R28, RZ, RZ, 0x1 ;  /* 0x00000001ff1c7424 */ /* 0x000fd400078e00ff */
.L_x_335:
[----:B------:R-:W-:Y:S05]  /*16fd0*/  BSYNC.RECONVERGENT B2 ;  /* 0x0000000000027941 */ /* 0x000fea0003800200 */
.L_x_331:
        /* <DEDUP_REMOVED lines=56> */
.L_x_337:
[----:B------:R-:W-:Y:S01]  /*17360*/  DMUL R32, RZ, R36 ;  /* 0x00000024ff207228 */ /* 0x000fe20000000000 */
[----:B------:R-:W-:-:S10]  /*17370*/  IMAD.MOV.U32 R20, RZ, RZ, RZ ;  /* 0x000000ffff147224 */ /* 0x000fd400078e00ff */
.L_x_338:
[----:B------:R-:W-:Y:S05]  /*17380*/  BSYNC.RECONVERGENT B2 ;  /* 0x0000000000027941 */ /* 0x000fea0003800200 */
.L_x_336:
        /* <DEDUP_REMOVED lines=64> */
.L_x_339:
        /* <DEDUP_REMOVED lines=32> */
.L_x_341:
[----:B------:R-:W-:Y:S05]  /*17990*/  BSYNC.RECONVERGENT B1 ;  /* 0x0000000000017941 */ /* 0x000fea0003800200 */
.L_x_340:
        /* <DEDUP_REMOVED lines=30> */
.L_x_345:
[----:B------:R-:W-:Y:S05]  /*17b80*/  BSYNC.RECONVERGENT B3 ;  /* 0x0000000000037941 */ /* 0x000fea0003800200 */
.L_x_344:
[----:B------:R-:W-:Y:S01]  /*17b90*/  VIADD R28, R13, 0x1 ;  /* 0x000000010d1c7836 */ /* 0x000fe20000000000 */
[----:B------:R-:W-:Y:S06]  /*17ba0*/  BRA `(.L_x_346) ;  /* 0x0000000000087947 */ /* 0x000fec0003800000 */
.L_x_343:
[----:B------:R-:W-:Y:S01]  /*17bb0*/  DMUL R26, RZ, R36 ;  /* 0x00000024ff1a7228 */ /* 0x000fe20000000000 */
[----:B------:R-:W-:-:S10]  /*17bc0*/  MOV R28, 0x1 ;  /* 0x00000001001c7802 */ /* 0x000fd40000000f00 */
.L_x_346:
[----:B------:R-:W-:Y:S05]  /*17bd0*/  BSYNC.RECONVERGENT B2 ;  /* 0x0000000000027941 */ /* 0x000fea0003800200 */
.L_x_342:
        /* <DEDUP_REMOVED lines=56> */
.L_x_348:
[----:B------:R-:W-:Y:S01]  /*17f60*/  DMUL R32, RZ, R36 ;  /* 0x00000024ff207228 */ /* 0x000fe20000000000 */
[----:B------:R-:W-:-:S10]  /*17f70*/  IMAD.MOV.U32 R20, RZ, RZ, RZ ;  /* 0x000000ffff147224 */ /* 0x000fd400078e00ff */
.L_x_349:
[----:B------:R-:W-:Y:S05]  /*17f80*/  BSYNC.RECONVERGENT B2 ;  /* 0x0000000000027941 */ /* 0x000fea0003800200 */
.L_x_347:
        /* <DEDUP_REMOVED lines=64> */
.L_x_350:
        /* <DEDUP_REMOVED lines=32> */
.L_x_352:
[----:B------:R-:W-:Y:S05]  /*18590*/  BSYNC.RECONVERGENT B1 ;  /* 0x0000000000017941 */ /* 0x000fea0003800200 */
.L_x_351:
        /* <DEDUP_REMOVED lines=30> */
.L_x_356:
[----:B------:R-:W-:Y:S05]  /*18780*/  BSYNC.RECONVERGENT B3 ;  /* 0x0000000000037941 */ /* 0x000fea0003800200 */
.L_x_355:
[----:B------:R-:W-:Y:S01]  /*18790*/  VIADD R28, R13, 0x1 ;  /* 0x000000010d1c7836 */ /* 0x000fe20000000000 */
[----:B------:R-:W-:Y:S06]  /*187a0*/  BRA `(.L_x_357) ;  /* 0x0000000000087947 */ /* 0x000fec0003800000 */
.L_x_354:
[----:B------:R-:W-:Y:S01]  /*187b0*/  DMUL R26, RZ, R36 ;  /* 0x00000024ff1a7228 */ /* 0x000fe20000000000 */
[----:B------:R-:W-:-:S10]  /*187c0*/  IMAD.MOV.U32 R28, RZ, RZ, 0x1 ;  /* 0x00000001ff1c7424 */ /* 0x000fd400078e00ff */
.L_x_357:
[----:B------:R-:W-:Y:S05]  /*187d0*/  BSYNC.RECONVERGENT B2 ;  /* 0x0000000000027941 */ /* 0x000fea0003800200 */
.L_x_353:
        /* <DEDUP_REMOVED lines=56> */
.L_x_359:
[----:B------:R-:W-:Y:S01]  /*18b60*/  DMUL R32, RZ, R36 ;  /* 0x00000024ff207228 */ /* 0x000fe20000000000 */
[----:B------:R-:W-:-:S10]  /*18b70*/  IMAD.MOV.U32 R20, RZ, RZ, RZ ;  /* 0x000000ffff147224 */ /* 0x000fd400078e00ff */
.L_x_360:
[----:B------:R-:W-:Y:S05]  /*18b80*/  BSYNC.RECONVERGENT B2 ;  /* 0x0000000000027941 */ /* 0x000fea0003800200 */
.L_x_358:
        /* <DEDUP_REMOVED lines=64> */
.L_x_361:
        /* <DEDUP_REMOVED lines=32> */
.L_x_363:
[----:B------:R-:W-:Y:S05]  /*19190*/  BSYNC.RECONVERGENT B1 ;  /* 0x0000000000017941 */ /* 0x000fea0003800200 */
.L_x_362:
        /* <DEDUP_REMOVED lines=30> */
.L_x_367:
[----:B------:R-:W-:Y:S05]  /*19380*/  BSYNC.RECONVERGENT B3 ;  /* 0x0000000000037941 */ /* 0x000fea0003800200 */
.L_x_366:
[----:B------:R-:W-:Y:S01]  /*19390*/  VIADD R28, R13, 0x1 ;  /* 0x000000010d1c7836 */ /* 0x000fe20000000000 */
[----:B------:R-:W-:Y:S06]  /*193a0*/  BRA `(.L_x_368) ;  /* 0x0000000000087947 */ /* 0x000fec0003800000 */
.L_x_365:
[----:B------:R-:W-:Y:S01]  /*193b0*/  DMUL R26, RZ, R36 ;  /* 0x00000024ff1a7228 */ /* 0x000fe20000000000 */
[----:B------:R-:W-:-:S10]  /*193c0*/  MOV R28, 0x1 ;  /* 0x00000001001c7802 */ /* 0x000fd40000000f00 */
.L_x_368:
[----:B------:R-:W-:Y:S05]  /*193d0*/  BSYNC.RECONVERGENT B2 ;  /* 0x0000000000027941 */ /* 0x000fea0003800200 */
.L_x_364:
        /* <DEDUP_REMOVED lines=56> */
.L_x_370:
[----:B------:R-:W-:Y:S01]  /*19760*/  DMUL R32, RZ, R36 ;  /* 0x00000024ff207228 */ /* 0x000fe20000000000 */
[----:B------:R-:W-:-:S10]  /*19770*/  IMAD.MOV.U32 R20, RZ, RZ, RZ ;  /* 0x000000ffff147224 */ /* 0x000fd400078e00ff */
.L_x_371:
[----:B------:R-:W-:Y:S05]  /*19780*/  BSYNC.RECONVERGENT B2 ;  /* 0x0000000000027941 */ /* 0x000fea0003800200 */
.L_x_369:
        /* <DEDUP_REMOVED lines=64> */
.L_x_372:
        /* <DEDUP_REMOVED lines=32> */
.L_x_374:
[----:B------:R-:W-:Y:S05]  /*19d90*/  BSYNC.RECONVERGENT B1 ;  /* 0x0000000000017941 */ /* 0x000fea0003800200 */
.L_x_373:
        /* <DEDUP_REMOVED lines=30> */
.L_x_378:
[----:B------:R-:W-:Y:S05]  /*19f80*/  BSYNC.RECONVERGENT B3 ;  /* 0x0000000000037941 */ /* 0x000fea0003800200 */
.L_x_377:
[----:B------:R-:W-:Y:S01]  /*19f90*/  VIADD R28, R13, 0x1 ;  /* 0x000000010d1c7836 */ /* 0x000fe20000000000 */
[----:B------:R-:W-:Y:S06]  /*19fa0*/  BRA `(.L_x_379) ;  /* 0x0000000000087947 */ /* 0x000fec0003800000 */
.L_x_376:
[----:B------:R-:W-:Y:S01]  /*19fb0*/  DMUL R26, RZ, R36 ;  /* 0x00000024ff1a7228 */ /* 0x000fe20000000000 */
[----:B------:R-:W-:-:S10]  /*19fc0*/  IMAD.MOV.U32 R28, RZ, RZ, 0x1 ;  /* 0x00000001ff1c7424 */ /* 0x000fd400078e00ff */
.L_x_379:
[----:B------:R-:W-:Y:S05]  /*19fd0*/  BSYNC.RECONVERGENT B2 ;  /* 0x0000000000027941 */ /* 0x000fea0003800200 */
.L_x_375:
        /* <DEDUP_REMOVED lines=56> */
.L_x_381:
[----:B------:R-:W-:Y:S01]  /*1a360*/  DMUL R32, RZ, R36 ;  /* 0x00000024ff207228 */ /* 0x000fe20000000000 */
[----:B------:R-:W-:-:S10]  /*1a370*/  IMAD.MOV.U32 R20, RZ, RZ, RZ ;  /* 0x000000ffff147224 */ /* 0x000fd400078e00ff */
.L_x_382:
[----:B------:R-:W-:Y:S05]  /*1a380*/  BSYNC.RECONVERGENT B2 ;  /* 0x0000000000027941 */ /* 0x000fea0003800200 */
.L_x_380:
        /* <DEDUP_REMOVED lines=64> */
.L_x_383:
        /* <DEDUP_REMOVED lines=32> */
.L_x_385:
[----:B------:R-:W-:Y:S05]  /*1a990*/  BSYNC.RECONVERGENT B1 ;  /* 0x0000000000017941 */ /* 0x000fea0003800200 */
.L_x_384:
        /* <DEDUP_REMOVED lines=30> */
.L_x_389:
[----:B------:R-:W-:Y:S05]  /*1ab80*/  BSYNC.RECONVERGENT B3 ;  /* 0x0000000000037941 */ /* 0x000fea0003800200 */
.L_x_388:
[----:B------:R-:W-:Y:S01]  /*1ab90*/  VIADD R28, R13, 0x1 ;  /* 0x000000010d1c7836 */ /* 0x000fe20000000000 */
[----:B------:R-:W-:Y:S06]  /*1aba0*/  BRA `(.L_x_390) ;  /* 0x0000000000087947 */ /* 0x000fec0003800000 */
.L_x_387:
[----:B------:R-:W-:Y:S01]  /*1abb0*/  DMUL R26, RZ, R36 ;  /* 0x00000024ff1a7228 */ /* 0x000fe20000000000 */
[----:B------:R-:W-:-:S10]  /*1abc0*/  MOV R28, 0x1 ;  /* 0x00000001001c7802 */ /* 0x000fd40000000f00 */
.L_x_390:
[----:B------:R-:W-:Y:S05]  /*1abd0*/  BSYNC.RECONVERGENT B2 ;  /* 0x0000000000027941 */ /* 0x000fea0003800200 */
.L_x_386:
        /* <DEDUP_REMOVED lines=56> */
.L_x_392:
[----:B------:R-:W-:Y:S01]  /*1af60*/  DMUL R32, RZ, R36 ;  /* 0x00000024ff207228 */ /* 0x000fe20000000000 */
[----:B------:R-:W-:-:S10]  /*1af70*/  IMAD.MOV.U32 R20, RZ, RZ, RZ ;  /* 0x000000ffff147224 */ /* 0x000fd400078e00ff */
.L_x_393:
[----:B------:R-:W-:Y:S05]  /*1af80*/  BSYNC.RECONVERGENT B2 ;  /* 0x0000000000027941 */ /* 0x000fea0003800200 */
.L_x_391:
        /* <DEDUP_REMOVED lines=64> */
.L_x_394:
        /* <DEDUP_REMOVED lines=32> */
.L_x_396:
[----:B------:R-:W-:Y:S05]  /*1b590*/  BSYNC.RECONVERGENT B1 ;  /* 0x0000000000017941 */ /* 0x000fea0003800200 */
.L_x_395:
        /* <DEDUP_REMOVED lines=30> */
.L_x_400:
[----:B------:R-:W-:Y:S05]  /*1b780*/  BSYNC.RECONVERGENT B3 ;  /* 0x0000000000037941 */ /* 0x000fea0003800200 */
.L_x_399:
[----:B------:R-:W-:Y:S01]  /*1b790*/  VIADD R28, R13, 0x1 ;  /* 0x000000010d1c7836 */ /* 0x000fe20000000000 */
[----:B------:R-:W-:Y:S06]  /*1b7a0*/  BRA `(.L_x_401) ;  /* 0x0000000000087947 */ /* 0x000fec0003800000 */
.L_x_398:
[----:B------:R-:W-:Y:S01]  /*1b7b0*/  DMUL R26, RZ, R36 ;  /* 0x00000024ff1a7228 */ /* 0x000fe20000000000 */
[----:B------:R-:W-:-:S10]  /*1b7c0*/  IMAD.MOV.U32 R28, RZ, RZ, 0x1 ;  /* 0x00000001ff1c7424 */ /* 0x000fd400078e00ff */
.L_x_401:
[----:B------:R-:W-:Y:S05]  /*1b7d0*/  BSYNC.RECONVERGENT B2 ;  /* 0x0000000000027941 */ /* 0x000fea0003800200 */
.L_x_397:
        /* <DEDUP_REMOVED lines=56> */
.L_x_403:
[----:B------:R-:W-:Y:S01]  /*1bb60*/  DMUL R32, RZ, R36 ;  /* 0x00000024ff207228 */ /* 0x000fe20000000000 */
[----:B------:R-:W-:-:S10]  /*1bb70*/  IMAD.MOV.U32 R20, RZ, RZ, RZ ;  /* 0x000000ffff147224 */ /* 0x000fd400078e00ff */
.L_x_404:
[----:B------:R-:W-:Y:S05]  /*1bb80*/  BSYNC.RECONVERGENT B2 ;  /* 0x0000000000027941 */ /* 0x000fea0003800200 */
.L_x_402:
        /* <DEDUP_REMOVED lines=64> */
.L_x_405:
        /* <DEDUP_REMOVED lines=32> */
.L_x_407:
[----:B------:R-:W-:Y:S05]  /*1c190*/  BSYNC.RECONVERGENT B1 ;  /* 0x0000000000017941 */ /* 0x000fea0003800200 */
.L_x_406:
        /* <DEDUP_REMOVED lines=30> */
.L_x_411:
[----:B------:R-:W-:Y:S05]  /*1c380*/  BSYNC.RECONVERGENT B3 ;  /* 0x0000000000037941 */ /* 0x000fea0003800200 */
.L_x_410:
[----:B------:R-:W-:Y:S01]  /*1c390*/  VIADD R28, R13, 0x1 ;  /* 0x000000010d1c7836 */ /* 0x000fe20000000000 */
[----:B------:R-:W-:Y:S06]  /*1c3a0*/  BRA `(.L_x_412) ;  /* 0x0000000000087947 */ /* 0x000fec0003800000 */
.L_x_409:
[----:B------:R-:W-:Y:S01]  /*1c3b0*/  DMUL R26, RZ, R36 ;  /* 0x00000024ff1a7228 */ /* 0x000fe20000000000 */
[----:B------:R-:W-:-:S10]  /*1c3c0*/  MOV R28, 0x1 ;  /* 0x00000001001c7802 */ /* 0x000fd40000000f00 */
.L_x_412:
[----:B------:R-:W-:Y:S05]  /*1c3d0*/  BSYNC.RECONVERGENT B2 ;  /* 0x0000000000027941 */ /* 0x000fea0003800200 */
.L_x_408:
        /* <DEDUP_REMOVED lines=56> */
.L_x_414:
[----:B------:R-:W-:Y:S01]  /*1c760*/  DMUL R32, RZ, R36 ;  /* 0x00000024ff207228 */ /* 0x000fe20000000000 */
[----:B------:R-:W-:-:S10]  /*1c770*/  IMAD.MOV.U32 R20, RZ, RZ, RZ ;  /* 0x000000ffff147224 */ /* 0x000fd400078e00ff */
.L_x_415:
[----:B------:R-:W-:Y:S05]  /*1c780*/  BSYNC.RECONVERGENT B2 ;  /* 0x0000000000027941 */ /* 0x000fea0003800200 */
.L_x_413:
        /* <DEDUP_REMOVED lines=64> */
.L_x_416:
        /* <DEDUP_REMOVED lines=32> */
.L_x_418:
[----:B------:R-:W-:Y:S05]  /*1cd90*/  BSYNC.RECONVERGENT B1 ;  /* 0x0000000000017941 */ /* 0x000fea0003800200 */
.L_x_417:
        /* <DEDUP_REMOVED lines=30> */
.L_x_422:
[----:B------:R-:W-:Y:S05]  /*1cf80*/  BSYNC.RECONVERGENT B3 ;  /* 0x0000000000037941 */ /* 0x000fea0003800200 */
.L_x_421:
[----:B------:R-:W-:Y:S01]  /*1cf90*/  VIADD R28, R13, 0x1 ;  /* 0x000000010d1c7836 */ /* 0x000fe20000000000 */
[----:B------:R-:W-:Y:S06]  /*1cfa0*/  BRA `(.L_x_423) ;  /* 0x0000000000087947 */ /* 0x000fec0003800000 */
.L_x_420:
[----:B------:R-:W-:Y:S01]  /*1cfb0*/  DMUL R26, RZ, R36 ;  /* 0x00000024ff1a7228 */ /* 0x000fe20000000000 */
[----:B------:R-:W-:-:S10]  /*1cfc0*/  IMAD.MOV.U32 R28, RZ, RZ, 0x1 ;  /* 0x00000001ff1c7424 */ /* 0x000fd400078e00ff */
.L_x_423:
[----:B------:R-:W-:Y:S05]  /*1cfd0*/  BSYNC.RECONVERGENT B2 ;  /* 0x0000000000027941 */ /* 0x000fea0003800200 */
.L_x_419:
        /* <DEDUP_REMOVED lines=56> */
.L_x_425:
[----:B------:R-:W-:Y:S01]  /*1d360*/  DMUL R32, RZ, R36 ;  /* 0x00000024ff207228 */ /* 0x000fe20000000000 */
[----:B------:R-:W-:-:S10]  /*1d370*/  IMAD.MOV.U32 R20, RZ, RZ, RZ ;  /* 0x000000ffff147224 */ /* 0x000fd400078e00ff */
.L_x_426:
[----:B------:R-:W-:Y:S05]  /*1d380*/  BSYNC.RECONVERGENT B2 ;  /* 0x0000000000027941 */ /* 0x000fea0003800200 */
.L_x_424:
        /* <DEDUP_REMOVED lines=64> */
.L_x_427:
        /* <DEDUP_REMOVED lines=32> */
.L_x_429:
[----:B------:R-:W-:Y:S05]  /*1d990*/  BSYNC.RECONVERGENT B1 ;  /* 0x0000000000017941 */ /* 0x000fea0003800200 */
.L_x_428:
        /* <DEDUP_REMOVED lines=30> */
.L_x_433:
[----:B------:R-:W-:Y:S05]  /*1db80*/  BSYNC.RECONVERGENT B3 ;  /* 0x0000000000037941 */ /* 0x000fea0003800200 */
.L_x_432:
[----:B------:R-:W-:Y:S01]  /*1db90*/  VIADD R28, R13, 0x1 ;  /* 0x000000010d1c7836 */ /* 0x000fe20000000000 */
[----:B------:R-:W-:Y:S06]  /*1dba0*/  BRA `(.L_x_434) ;  /* 0x0000000000087947 */ /* 0x000fec0003800000 */
.L_x_431:
[----:B------:R-:W-:Y:S01]  /*1dbb0*/  DMUL R26, RZ, R36 ;  /* 0x00000024ff1a7228 */ /* 0x000fe20000000000 */
[----:B------:R-:W-:-:S10]  /*1dbc0*/  MOV R28, 0x1 ;  /* 0x00000001001c7802 */ /* 0x000fd40000000f00 */
.L_x_434:
[----:B------:R-:W-:Y:S05]  /*1dbd0*/  BSYNC.RECONVERGENT B2 ;  /* 0x0000000000027941 */ /* 0x000fea0003800200 */
.L_x_430:
        /* <DEDUP_REMOVED lines=56> */
.L_x_436:
[----:B------:R-:W-:Y:S01]  /*1df60*/  DMUL R32, RZ, R36 ;  /* 0x00000024ff207228 */ /* 0x000fe20000000000 */
[----:B------:R-:W-:-:S10]  /*1df70*/  IMAD.MOV.U32 R20, RZ, RZ, RZ ;  /* 0x000000ffff147224 */ /* 0x000fd400078e00ff */
.L_x_437:
[----:B------:R-:W-:Y:S05]  /*1df80*/  BSYNC.RECONVERGENT B2 ;  /* 0x0000000000027941 */ /* 0x000fea0003800200 */
.L_x_435:
        /* <DEDUP_REMOVED lines=64> */
.L_x_438:
        /* <DEDUP_REMOVED lines=32> */
.L_x_440:
[----:B------:R-:W-:Y:S05]  /*1e590*/  BSYNC.RECONVERGENT B1 ;  /* 0x0000000000017941 */ /* 0x000fea0003800200 */
.L_x_439:
        /* <DEDUP_REMOVED lines=30> */
.L_x_444:
[----:B------:R-:W-:Y:S05]  /*1e780*/  BSYNC.RECONVERGENT B3 ;  /* 0x0000000000037941 */ /* 0x000fea0003800200 */
.L_x_443:
[----:B------:R-:W-:Y:S01]  /*1e790*/  VIADD R28, R13, 0x1 ;  /* 0x000000010d1c7836 */ /* 0x000fe20000000000 */
[----:B------:R-:W-:Y:S06]  /*1e7a0*/  BRA `(.L_x_445) ;  /* 0x0000000000087947 */ /* 0x000fec0003800000 */
.L_x_442:
[----:B------:R-:W-:Y:S01]  /*1e7b0*/  DMUL R26, RZ, R36 ;  /* 0x00000024ff1a7228 */ /* 0x000fe20000000000 */
[----:B------:R-:W-:-:S10]  /*1e7c0*/  IMAD.MOV.U32 R28, RZ, RZ, 0x1 ;  /* 0x00000001ff1c7424 */ /* 0x000fd400078e00ff */
.L_x_445:
[----:B------:R-:W-:Y:S05]  /*1e7d0*/  BSYNC.RECONVERGENT B2 ;  /* 0x0000000000027941 */ /* 0x000fea0003800200 */
.L_x_441:
        /* <DEDUP_REMOVED lines=56> */
.L_x_447:
[----:B------:R-:W-:Y:S01]  /*1eb60*/  DMUL R32, RZ, R36 ;  /* 0x00000024ff207228 */ /* 0x000fe20000000000 */
[----:B------:R-:W-:-:S10]  /*1eb70*/  IMAD.MOV.U32 R20, RZ, RZ, RZ ;  /* 0x000000ffff147224 */ /* 0x000fd400078e00ff */
.L_x_448:
[----:B------:R-:W-:Y:S05]  /*1eb80*/  BSYNC.RECONVERGENT B2 ;  /* 0x0000000000027941 */ /* 0x000fea0003800200 */
.L_x_446:
        /* <DEDUP_REMOVED lines=64> */
.L_x_449:
        /* <DEDUP_REMOVED lines=32> */
.L_x_451:
[----:B------:R-:W-:Y:S05]  /*1f190*/  BSYNC.RECONVERGENT B1 ;  /* 0x0000000000017941 */ /* 0x000fea0003800200 */
.L_x_450:
        /* <DEDUP_REMOVED lines=30> */
.L_x_455:
[----:B------:R-:W-:Y:S05]  /*1f380*/  BSYNC.RECONVERGENT B3 ;  /* 0x0000000000037941 */ /* 0x000fea0003800200 */
.L_x_454:
[----:B------:R-:W-:Y:S01]  /*1f390*/  VIADD R28, R13, 0x1 ;  /* 0x000000010d1c7836 */ /* 0x000fe20000000000 */
[----:B------:R-:W-:Y:S06]  /*1f3a0*/  BRA `(.L_x_456) ;  /* 0x0000000000087947 */ /* 0x000fec0003800000 */
.L_x_453:
[----:B------:R-:W-:Y:S01]  /*1f3b0*/  DMUL R26, RZ, R36 ;  /* 0x00000024ff1a7228 */ /* 0x000fe20000000000 */
[----:B------:R-:W-:-:S10]  /*1f3c0*/  MOV R28, 0x1 ;  /* 0x00000001001c7802 */ /* 0x000fd40000000f00 */
.L_x_456:
[----:B------:R-:W-:Y:S05]  /*1f3d0*/  BSYNC.RECONVERGENT B2 ;  /* 0x0000000000027941 */ /* 0x000fea0003800200 */
.L_x_452:
        /* <DEDUP_REMOVED lines=56> */
.L_x_458:
[----:B------:R-:W-:Y:S01]  /*1f760*/  DMUL R32, RZ, R36 ;  /* 0x00000024ff207228 */ /* 0x000fe20000000000 */
[----:B------:R-:W-:-:S10]  /*1f770*/  IMAD.MOV.U32 R20, RZ, RZ, RZ ;  /* 0x000000ffff147224 */ /* 0x000fd400078e00ff */
.L_x_459:
[----:B------:R-:W-:Y:S05]  /*1f780*/  BSYNC.RECONVERGENT B2 ;  /* 0x0000000000027941 */ /* 0x000fea0003800200 */
.L_x_457:
        /* <DEDUP_REMOVED lines=64> */
.L_x_460:
        /* <DEDUP_REMOVED lines=32> */
.L_x_462:
[----:B------:R-:W-:Y:S05]  /*1fd90*/  BSYNC.RECONVERGENT B1 ;  /* 0x0000000000017941 */ /* 0x000fea0003800200 */
.L_x_461:
        /* <DEDUP_REMOVED lines=30> */
.L_x_466:
[----:B------:R-:W-:Y:S05]  /*1ff80*/  BSYNC.RECONVERGENT B3 ;  /* 0x0000000000037941 */ /* 0x000fea0003800200 */
.L_x_465:
[----:B------:R-:W-:Y:S01]  /*1ff90*/  VIADD R28, R13, 0x1 ;  /* 0x000000010d1c7836 */ /* 0x000fe20000000000 */
[----:B------:R-:W-:Y:S06]  /*1ffa0*/  BRA `(.L_x_467) ;  /* 0x0000000000087947 */ /* 0x000fec0003800000 */
.L_x_464:
[----:B------:R-:W-:Y:S01]  /*1ffb0*/  DMUL R26, RZ, R36 ;  /* 0x00000024ff1a7228 */ /* 0x000fe20000000000 */
[----:B------:R-:W-:-:S10]  /*1ffc0*/  IMAD.MOV.U32 R28, RZ, RZ, 0x1 ;  /* 0x00000001ff1c7424 */ /* 0x000fd400078e00ff */
.L_x_467:
[----:B------:R-:W-:Y:S05]  /*1ffd0*/  BSYNC.RECONVERGENT B2 ;  /* 0x0000000000027941 */ /* 0x000fea0003800200 */
.L_x_463:
        /* <DEDUP_REMOVED lines=56> */
.L_x_469:
[----:B------:R-:W-:Y:S01]  /*20360*/  DMUL R32, RZ, R36 ;  /* 0x00000024ff207228 */ /* 0x000fe20000000000 */
[----:B------:R-:W-:-:S10]  /*20370*/  IMAD.MOV.U32 R20, RZ, RZ, RZ ;  /* 0x000000ffff147224 */ /* 0x000fd400078e00ff */
.L_x_470:
[----:B------:R-:W-:Y:S05]  /*20380*/  BSYNC.RECONVERGENT B2 ;  /* 0x0000000000027941 */ /* 0x000fea0003800200 */
.L_x_468:
        /* <DEDUP_REMOVED lines=64> */
.L_x_471:
        /* <DEDUP_REMOVED lines=32> */
.L_x_473:
[----:B------:R-:W-:Y:S05]  /*20990*/  BSYNC.RECONVERGENT B1 ;  /* 0x0000000000017941 */ /* 0x000fea0003800200 */
.L_x_472:
        /* <DEDUP_REMOVED lines=30> */
.L_x_477:
[----:B------:R-:W-:Y:S05]  /*20b80*/  BSYNC.RECONVERGENT B3 ;  /* 0x0000000000037941 */ /* 0x000fea0003800200 */
.L_x_476:
[----:B------:R-:W-:Y:S01]  /*20b90*/  VIADD R28, R13, 0x1 ;  /* 0x000000010d1c7836 */ /* 0x000fe20000000000 */
[----:B------:R-:W-:Y:S06]  /*20ba0*/  BRA `(.L_x_478) ;  /* 0x0000000000087947 */ /* 0x000fec0003800000 */
.L_x_475:
[----:B------:R-:W-:Y:S01]  /*20bb0*/  DMUL R26, RZ, R36 ;  /* 0x00000024ff1a7228 */ /* 0x000fe20000000000 */
[----:B------:R-:W-:-:S10]  /*20bc0*/  MOV R28, 0x1 ;  /* 0x00000001001c7802 */ /* 0x000fd40000000f00 */
.L_x_478:
[----:B------:R-:W-:Y:S05]  /*20bd0*/  BSYNC.RECONVERGENT B2 ;  /* 0x0000000000027941 */ /* 0x000fea0003800200 */
.L_x_474:
        /* <DEDUP_REMOVED lines=56> */
.L_x_480:
[----:B------:R-:W-:Y:S01]  /*20f60*/  DMUL R32, RZ, R36 ;  /* 0x00000024ff207228 */ /* 0x000fe20000000000 */
[----:B------:R-:W-:-:S10]  /*20f70*/  IMAD.MOV.U32 R20, RZ, RZ, RZ ;  /* 0x000000ffff147224 */ /* 0x000fd400078e00ff */
.L_x_481:
[----:B------:R-:W-:Y:S05]  /*20f80*/  BSYNC.RECONVERGENT B2 ;  /* 0x0000000000027941 */ /* 0x000fea0003800200 */
.L_x_479:
        /* <DEDUP_REMOVED lines=64> */
.L_x_482:
        /* <DEDUP_REMOVED lines=32> */
.L_x_484:
[----:B------:R-:W-:Y:S05]  /*21590*/  BSYNC.RECONVERGENT B1 ;  /* 0x0000000000017941 */ /* 0x000fea0003800200 */
.L_x_483:
        /* <DEDUP_REMOVED lines=30> */
.L_x_488:
[----:B------:R-:W-:Y:S05]  /*21780*/  BSYNC.RECONVERGENT B3 ;  /* 0x0000000000037941 */ /* 0x000fea0003800200 */
.L_x_487:
[----:B------:R-:W-:Y:S01]  /*21790*/  VIADD R28, R13, 0x1 ;  /* 0x000000010d1c7836 */ /* 0x000fe20000000000 */
[----:B------:R-:W-:Y:S06]  /*217a0*/  BRA `(.L_x_489) ;  /* 0x0000000000087947 */ /* 0x000fec0003800000 */
.L_x_486:
[----:B------:R-:W-:Y:S01]  /*217b0*/  DMUL R26, RZ, R36 ;  /* 0x00000024ff1a7228 */ /* 0x000fe20000000000 */
[----:B------:R-:W-:-:S10]  /*217c0*/  IMAD.MOV.U32 R28, RZ, RZ, 0x1 ;  /* 0x00000001ff1c7424 */ /* 0x000fd400078e00ff */
.L_x_489:
[----:B------:R-:W-:Y:S05]  /*217d0*/  BSYNC.RECONVERGENT B2 ;  /* 0x0000000000027941 */ /* 0x000fea0003800200 */
.L_x_485:
        /* <DEDUP_REMOVED lines=56> */
.L_x_491:
[----:B------:R-:W-:Y:S01]  /*21b60*/  DMUL R32, RZ, R36 ;  /* 0x00000024ff207228 */ /* 0x000fe20000000000 */
[----:B------:R-:W-:-:S10]  /*21b70*/  IMAD.MOV.U32 R20, RZ, RZ, RZ ;  /* 0x000000ffff147224 */ /* 0x000fd400078e00ff */
.L_x_492:
[----:B------:R-:W-:Y:S05]  /*21b80*/  BSYNC.RECONVERGENT B2 ;  /* 0x0000000000027941 */ /* 0x000fea0003800200 */
.L_x_490:
        /* <DEDUP_REMOVED lines=64> */
.L_x_493:
        /* <DEDUP_REMOVED lines=32> */
.L_x_495:
[----:B------:R-:W-:Y:S05]  /*22190*/  BSYNC.RECONVERGENT B1 ;  /* 0x0000000000017941 */ /* 0x000fea0003800200 */
.L_x_494:
        /* <DEDUP_REMOVED lines=30> */
.L_x_499:
[----:B------:R-:W-:Y:S05]  /*22380*/  BSYNC.RECONVERGENT B3 ;  /* 0x0000000000037941 */ /* 0x000fea0003800200 */
.L_x_498:
[----:B------:R-:W-:Y:S01]  /*22390*/  VIADD R28, R13, 0x1 ;  /* 0x000000010d1c7836 */ /* 0x000fe20000000000 */
[----:B------:R-:W-:Y:S06]  /*223a0*/  BRA `(.L_x_500) ;  /* 0x0000000000087947 */ /* 0x000fec0003800000 */
.L_x_497:
[----:B------:R-:W-:Y:S01]  /*223b0*/  DMUL R26, RZ, R36 ;  /* 0x00000024ff1a7228 */ /* 0x000fe20000000000 */
[----:B------:R-:W-:-:S10]  /*223c0*/  MOV R28, 0x1 ;  /* 0x00000001001c7802 */ /* 0x000fd40000000f00 */
.L_x_500:
[----:B------:R-:W-:Y:S05]  /*223d0*/  BSYNC.RECONVERGENT B2 ;  /* 0x0000000000027941 */ /* 0x000fea0003800200 */
.L_x_496:
        /* <DEDUP_REMOVED lines=56> */
.L_x_502:
[----:B------:R-:W-:Y:S01]  /*22760*/  DMUL R32, RZ, R36 ;  /* 0x00000024ff207228 */ /* 0x000fe20000000000 */
[----:B------:R-:W-:-:S10]  /*22770*/  IMAD.MOV.U32 R20, RZ, RZ, RZ ;  /* 0x000000ffff147224 */ /* 0x000fd400078e00ff */
.L_x_503:
[----:B------:R-:W-:Y:S05]  /*22780*/  BSYNC.RECONVERGENT B2 ;  /* 0x0000000000027941 */ /* 0x000fea0003800200 */
.L_x_501:
        /* <DEDUP_REMOVED lines=64> */
.L_x_504:
        /* <DEDUP_REMOVED lines=32> */
.L_x_506:
[----:B------:R-:W-:Y:S05]  /*22d90*/  BSYNC.RECONVERGENT B1 ;  /* 0x0000000000017941 */ /* 0x000fea0003800200 */
.L_x_505:
        /* <DEDUP_REMOVED lines=30> */
.L_x_510:
[----:B------:R-:W-:Y:S05]  /*22f80*/  BSYNC.RECONVERGENT B3 ;  /* 0x0000000000037941 */ /* 0x000fea0003800200 */
.L_x_509:
[----:B------:R-:W-:Y:S01]  /*22f90*/  VIADD R28, R13, 0x1 ;  /* 0x000000010d1c7836 */ /* 0x000fe20000000000 */
[----:B------:R-:W-:Y:S06]  /*22fa0*/  BRA `(.L_x_511) ;  /* 0x0000000000087947 */ /* 0x000fec0003800000 */
.L_x_508:
[----:B------:R-:W-:Y:S01]  /*22fb0*/  DMUL R26, RZ, R36 ;  /* 0x00000024ff1a7228 */ /* 0x000fe20000000000 */
[----:B------:R-:W-:-:S10]  /*22fc0*/  IMAD.MOV.U32 R28, RZ, RZ, 0x1 ;  /* 0x00000001ff1c7424 */ /* 0x000fd400078e00ff */
.L_x_511:
[----:B------:R-:W-:Y:S05]  /*22fd0*/  BSYNC.RECONVERGENT B2 ;  /* 0x0000000000027941 */ /* 0x000fea0003800200 */
.L_x_507:
        /* <DEDUP_REMOVED lines=56> */
.L_x_513:
[----:B------:R-:W-:Y:S01]  /*23360*/  DMUL R32, RZ, R36 ;  /* 0x00000024ff207228 */ /* 0x000fe20000000000 */
[----:B------:R-:W-:-:S10]  /*23370*/  IMAD.MOV.U32 R20, RZ, RZ, RZ ;  /* 0x000000ffff147224 */ /* 0x000fd400078e00ff */
.L_x_514:
[----:B------:R-:W-:Y:S05]  /*23380*/  BSYNC.RECONVERGENT B2 ;  /* 0x0000000000027941 */ /* 0x000fea0003800200 */
.L_x_512:
        /* <DEDUP_REMOVED lines=64> */
.L_x_515:
        /* <DEDUP_REMOVED lines=32> */
.L_x_517:
[----:B------:R-:W-:Y:S05]  /*23990*/  BSYNC.RECONVERGENT B1 ;  /* 0x0000000000017941 */ /* 0x000fea0003800200 */
.L_x_516:
        /* <DEDUP_REMOVED lines=30> */
.L_x_521:
[----:B------:R-:W-:Y:S05]  /*23b80*/  BSYNC.RECONVERGENT B3 ;  /* 0x0000000000037941 */ /* 0x000fea0003800200 */
.L_x_520:
[----:B------:R-:W-:Y:S01]  /*23b90*/  VIADD R28, R13, 0x1 ;  /* 0x000000010d1c7836 */ /* 0x000fe20000000000 */
[----:B------:R-:W-:Y:S06]  /*23ba0*/  BRA `(.L_x_522) ;  /* 0x0000000000087947 */ /* 0x000fec0003800000 */
.L_x_519:
[----:B------:R-:W-:Y:S01]  /*23bb0*/  DMUL R26, RZ, R36 ;  /* 0x00000024ff1a7228 */ /* 0x000fe20000000000 */
[----:B------:R-:W-:-:S10]  /*23bc0*/  MOV R28, 0x1 ;  /* 0x00000001001c7802 */ /* 0x000fd40000000f00 */
.L_x_522:
[----:B------:R-:W-:Y:S05]  /*23bd0*/  BSYNC.RECONVERGENT B2 ;  /* 0x0000000000027941 */ /* 0x000fea0003800200 */
.L_x_518:
        /* <DEDUP_REMOVED lines=56> */
.L_x_524:
[----:B------:R-:W-:Y:S01]  /*23f60*/  DMUL R32, RZ, R36 ;  /* 0x00000024ff207228 */ /* 0x000fe20000000000 */
[----:B------:R-:W-:-:S10]  /*23f70*/  IMAD.MOV.U32 R20, RZ, RZ, RZ ;  /* 0x000000ffff147224 */ /* 0x000fd400078e00ff */
.L_x_525:
[----:B------:R-:W-:Y:S05]  /*23f80*/  BSYNC.RECONVERGENT B2 ;  /* 0x0000000000027941 */ /* 0x000fea0003800200 */
.L_x_523:
        /* <DEDUP_REMOVED lines=64> */
.L_x_526:
        /* <DEDUP_REMOVED lines=32> */
.L_x_528:
[----:B------:R-:W-:Y:S05]  /*24590*/  BSYNC.RECONVERGENT B1 ;  /* 0x0000000000017941 */ /* 0x000fea0003800200 */
.L_x_527:
        /* <DEDUP_REMOVED lines=30> */
.L_x_532:
[----:B------:R-:W-:Y:S05]  /*24780*/  BSYNC.RECONVERGENT B3 ;  /* 0x0000000000037941 */ /* 0x000fea0003800200 */
.L_x_531:
[----:B------:R-:W-:Y:S01]  /*24790*/  VIADD R28, R13, 0x1 ;  /* 0x000000010d1c7836 */ /* 0x000fe20000000000 */
[----:B------:R-:W-:Y:S06]  /*247a0*/  BRA `(.L_x_533) ;  /* 0x0000000000087947 */ /* 0x000fec0003800000 */
.L_x_530:
[----:B------:R-:W-:Y:S01]  /*247b0*/  DMUL R26, RZ, R36 ;  /* 0x00000024ff1a7228 */ /* 0x000fe20000000000 */
[----:B------:R-:W-:-:S10]  /*247c0*/  IMAD.MOV.U32 R28, RZ, RZ, 0x1 ;  /* 0x00000001ff1c7424 */ /* 0x000fd400078e00ff */
.L_x_533:
[----:B------:R-:W-:Y:S05]  /*247d0*/  BSYNC.RECONVERGENT B2 ;  /* 0x0000000000027941 */ /* 0x000fea0003800200 */
.L_x_529:
        /* <DEDUP_REMOVED lines=56> */
.L_x_535:
[----:B------:R-:W-:Y:S01]  /*24b60*/  DMUL R32, RZ, R36 ;  /* 0x00000024ff207228 */ /* 0x000fe20000000000 */
[----:B------:R-:W-:-:S10]  /*24b70*/  IMAD.MOV.U32 R20, RZ, RZ, RZ ;  /* 0x000000ffff147224 */ /* 0x000fd400078e00ff */
.L_x_536:
[----:B------:R-:W-:Y:S05]  /*24b80*/  BSYNC.RECONVERGENT B2 ;  /* 0x0000000000027941 */ /* 0x000fea0003800200 */
.L_x_534:
        /* <DEDUP_REMOVED lines=64> */
.L_x_537:
        /* <DEDUP_REMOVED lines=32> */
.L_x_539:
[----:B------:R-:W-:Y:S05]  /*25190*/  BSYNC.RECONVERGENT B1 ;  /* 0x0000000000017941 */ /* 0x000fea0003800200 */
.L_x_538:
        /* <DEDUP_REMOVED lines=30> */
.L_x_543:
[----:B------:R-:W-:Y:S05]  /*25380*/  BSYNC.RECONVERGENT B3 ;  /* 0x0000000000037941 */ /* 0x000fea0003800200 */
.L_x_542:
[----:B------:R-:W-:Y:S01]  /*25390*/  VIADD R28, R13, 0x1 ;  /* 0x000000010d1c7836 */ /* 0x000fe20000000000 */
[----:B------:R-:W-:Y:S06]  /*253a0*/  BRA `(.L_x_544) ;  /* 0x0000000000087947 */ /* 0x000fec0003800000 */
.L_x_541:
[----:B------:R-:W-:Y:S01]  /*253b0*/  DMUL R26, RZ, R36 ;  /* 0x00000024ff1a7228 */ /* 0x000fe20000000000 */
[----:B------:R-:W-:-:S10]  /*253c0*/  MOV R28, 0x1 ;  /* 0x00000001001c7802 */ /* 0x000fd40000000f00 */
.L_x_544:
[----:B------:R-:W-:Y:S05]  /*253d0*/  BSYNC.RECONVERGENT B2 ;  /* 0x0000000000027941 */ /* 0x000fea0003800200 */
.L_x_540:
        /* <DEDUP_REMOVED lines=56> */
.L_x_546:
[----:B------:R-:W-:Y:S01]  /*25760*/  DMUL R32, RZ, R36 ;  /* 0x00000024ff207228 */ /* 0x000fe20000000000 */
[----:B------:R-:W-:-:S10]  /*25770*/  IMAD.MOV.U32 R20, RZ, RZ, RZ ;  /* 0x000000ffff147224 */ /* 0x000fd400078e00ff */
.L_x_547:
[----:B------:R-:W-:Y:S05]  /*25780*/  BSYNC.RECONVERGENT B2 ;  /* 0x0000000000027941 */ /* 0x000fea0003800200 */
.L_x_545:
        /* <DEDUP_REMOVED lines=64> */
.L_x_548:
        /* <DEDUP_REMOVED lines=32> */
.L_x_550:
[----:B------:R-:W-:Y:S05]  /*25d90*/  BSYNC.RECONVERGENT B1 ;  /* 0x0000000000017941 */ /* 0x000fea0003800200 */
.L_x_549:
        /* <DEDUP_REMOVED lines=30> */
.L_x_554:
[----:B------:R-:W-:Y:S05]  /*25f80*/  BSYNC.RECONVERGENT B3 ;  /* 0x0000000000037941 */ /* 0x000fea0003800200 */
.L_x_553:
[----:B------:R-:W-:Y:S01]  /*25f90*/  VIADD R28, R13, 0x1 ;  /* 0x000000010d1c7836 */ /* 0x000fe20000000000 */
[----:B------:R-:W-:Y:S06]  /*25fa0*/  BRA `(.L_x_555) ;  /* 0x0000000000087947 */ /* 0x000fec0003800000 */
.L_x_552:
[----:B------:R-:W-:Y:S01]  /*25fb0*/  DMUL R26, RZ, R36 ;  /* 0x00000024ff1a7228 */ /* 0x000fe20000000000 */
[----:B------:R-:W-:-:S10]  /*25fc0*/  IMAD.MOV.U32 R28, RZ, RZ, 0x1 ;  /* 0x00000001ff1c7424 */ /* 0x000fd400078e00ff */
.L_x_555:
[----:B------:R-:W-:Y:S05]  /*25fd0*/  BSYNC.RECONVERGENT B2 ;  /* 0x0000000000027941 */ /* 0x000fea0003800200 */
.L_x_551:
        /* <DEDUP_REMOVED lines=56> */
.L_x_557:
[----:B------:R-:W-:Y:S01]  /*26360*/  DMUL R32, RZ, R36 ;  /* 0x00000024ff207228 */ /* 0x000fe20000000000 */
[----:B------:R-:W-:-:S10]  /*26370*/  IMAD.MOV.U32 R20, RZ, RZ, RZ ;  /* 0x000000ffff147224 */ /* 0x000fd400078e00ff */
.L_x_558:
[----:B------:R-:W-:Y:S05]  /*26380*/  BSYNC.RECONVERGENT B2 ;  /* 0x0000000000027941 */ /* 0x000fea0003800200 */
.L_x_556:
        /* <DEDUP_REMOVED lines=64> */
.L_x_559:
        /* <DEDUP_REMOVED lines=32> */
.L_x_561:
[----:B------:R-:W-:Y:S05]  /*26990*/  BSYNC.RECONVERGENT B1 ;  /* 0x0000000000017941 */ /* 0x000fea0003800200 */
.L_x_560:
        /* <DEDUP_REMOVED lines=30> */
.L_x_565:
[----:B------:R-:W-:Y:S05]  /*26b80*/  BSYNC.RECONVERGENT B3 ;  /* 0x0000000000037941 */ /* 0x000fea0003800200 */
.L_x_564:
[----:B------:R-:W-:Y:S01]  /*26b90*/  VIADD R28, R13, 0x1 ;  /* 0x000000010d1c7836 */ /* 0x000fe20000000000 */
[----:B------:R-:W-:Y:S06]  /*26ba0*/  BRA `(.L_x_566) ;  /* 0x0000000000087947 */ /* 0x000fec0003800000 */
.L_x_563:
[----:B------:R-:W-:Y:S01]  /*26bb0*/  DMUL R26, RZ, R36 ;  /* 0x00000024ff1a7228 */ /* 0x000fe20000000000 */
[----:B------:R-:W-:-:S10]  /*26bc0*/  MOV R28, 0x1 ;  /* 0x00000001001c7802 */ /* 0x000fd40000000f00 */
.L_x_566:
[----:B------:R-:W-:Y:S05]  /*26bd0*/  BSYNC.RECONVERGENT B2 ;  /* 0x0000000000027941 */ /* 0x000fea0003800200 */
.L_x_562:
        /* <DEDUP_REMOVED lines=56> */
.L_x_568:
[----:B------:R-:W-:Y:S01]  /*26f60*/  DMUL R32, RZ, R36 ;  /* 0x00000024ff207228 */ /* 0x000fe20000000000 */
[----:B------:R-:W-:-:S10]  /*26f70*/  IMAD.MOV.U32 R20, RZ, RZ, RZ ;  /* 0x000000ffff147224 */ /* 0x000fd400078e00ff */
.L_x_569:
[----:B------:R-:W-:Y:S05]  /*26f80*/  BSYNC.RECONVERGENT B2 ;  /* 0x0000000000027941 */ /* 0x000fea0003800200 */
.L_x_567:
        /* <DEDUP_REMOVED lines=64> */
.L_x_570:
        /* <DEDUP_REMOVED lines=32> */
.L_x_572:
[----:B------:R-:W-:Y:S05]  /*27590*/  BSYNC.RECONVERGENT B1 ;  /* 0x0000000000017941 */ /* 0x000fea0003800200 */
.L_x_571:
        /* <DEDUP_REMOVED lines=30> */
.L_x_576:
[----:B------:R-:W-:Y:S05]  /*27780*/  BSYNC.RECONVERGENT B3 ;  /* 0x0000000000037941 */ /* 0x000fea0003800200 */
.L_x_575:
[----:B------:R-:W-:Y:S01]  /*27790*/  VIADD R28, R13, 0x1 ;  /* 0x000000010d1c7836 */ /* 0x000fe20000000000 */
[----:B------:R-:W-:Y:S06]  /*277a0*/  BRA `(.L_x_577) ;  /* 0x0000000000087947 */ /* 0x000fec0003800000 */
.L_x_574:
[----:B------:R-:W-:Y:S01]  /*277b0*/  DMUL R26, RZ, R36 ;  /* 0x00000024ff1a7228 */ /* 0x000fe20000000000 */
[----:B------:R-:W-:-:S10]  /*277c0*/  IMAD.MOV.U32 R28, RZ, RZ, 0x1 ;  /* 0x00000001ff1c7424 */ /* 0x000fd400078e00ff */
.L_x_577:
[----:B------:R-:W-:Y:S05]  /*277d0*/  BSYNC.RECONVERGENT B2 ;  /* 0x0000000000027941 */ /* 0x000fea0003800200 */
.L_x_573:
        /* <DEDUP_REMOVED lines=56> */
.L_x_579:
[----:B------:R-:W-:Y:S01]  /*27b60*/  DMUL R32, RZ, R36 ;  /* 0x00000024ff207228 */ /* 0x000fe20000000000 */
[----:B------:R-:W-:-:S10]  /*27b70*/  IMAD.MOV.U32 R20, RZ, RZ, RZ ;  /* 0x000000ffff147224 */ /* 0x000fd400078e00ff */
.L_x_580:
[----:B------:R-:W-:Y:S05]  /*27b80*/  BSYNC.RECONVERGENT B2 ;  /* 0x0000000000027941 */ /* 0x000fea0003800200 */
.L_x_578:
        /* <DEDUP_REMOVED lines=64> */
.L_x_581:
        /* <DEDUP_REMOVED lines=32> */
.L_x_583:
[----:B------:R-:W-:Y:S05]  /*28190*/  BSYNC.RECONVERGENT B1 ;  /* 0x0000000000017941 */ /* 0x000fea0003800200 */
.L_x_582:
        /* <DEDUP_REMOVED lines=30> */
.L_x_587:
[----:B------:R-:W-:Y:S05]  /*28380*/  BSYNC.RECONVERGENT B3 ;  /* 0x0000000000037941 */ /* 0x000fea0003800200 */
.L_x_586:
[----:B------:R-:W-:Y:S01]  /*28390*/  VIADD R28, R13, 0x1 ;  /* 0x000000010d1c7836 */ /* 0x000fe20000000000 */
[----:B------:R-:W-:Y:S06]  /*283a0*/  BRA `(.L_x_588) ;  /* 0x0000000000087947 */ /* 0x000fec0003800000 */
.L_x_585:
[----:B------:R-:W-:Y:S01]  /*283b0*/  DMUL R26, RZ, R36 ;  /* 0x00000024ff1a7228 */ /* 0x000fe20000000000 */
[----:B------:R-:W-:-:S10]  /*283c0*/  MOV R28, 0x1 ;  /* 0x00000001001c7802 */ /* 0x000fd40000000f00 */
.L_x_588:
[----:B------:R-:W-:Y:S05]  /*283d0*/  BSYNC.RECONVERGENT B2 ;  /* 0x0000000000027941 */ /* 0x000fea0003800200 */
.L_x_584:
        /* <DEDUP_REMOVED lines=56> */
.L_x_590:
[----:B------:R-:W-:Y:S01]  /*28760*/  DMUL R32, RZ, R36 ;  /* 0x00000024ff207228 */ /* 0x000fe20000000000 */
[----:B------:R-:W-:-:S10]  /*28770*/  IMAD.MOV.U32 R20, RZ, RZ, RZ ;  /* 0x000000ffff147224 */ /* 0x000fd400078e00ff */
.L_x_591:
[----:B------:R-:W-:Y:S05]  /*28780*/  BSYNC.RECONVERGENT B2 ;  /* 0x0000000000027941 */ /* 0x000fea0003800200 */
.L_x_589:
        /* <DEDUP_REMOVED lines=64> */
.L_x_592:
        /* <DEDUP_REMOVED lines=32> */
.L_x_594:
[----:B------:R-:W-:Y:S05]  /*28d90*/  BSYNC.RECONVERGENT B1 ;  /* 0x0000000000017941 */ /* 0x000fea0003800200 */
.L_x_593:
        /* <DEDUP_REMOVED lines=30> */
.L_x_598:
[----:B------:R-:W-:Y:S05]  /*28f80*/  BSYNC.RECONVERGENT B3 ;  /* 0x0000000000037941 */ /* 0x000fea0003800200 */
.L_x_597:
[----:B------:R-:W-:Y:S01]  /*28f90*/  VIADD R28, R13, 0x1 ;  /* 0x000000010d1c7836 */ /* 0x000fe20000000000 */
[----:B------:R-:W-:Y:S06]  /*28fa0*/  BRA `(.L_x_599) ;  /* 0x0000000000087947 */ /* 0x000fec0003800000 */
.L_x_596:
[----:B------:R-:W-:Y:S01]  /*28fb0*/  DMUL R26, RZ, R36 ;  /* 0x00000024ff1a7228 */ /* 0x000fe20000000000 */
[----:B------:R-:W-:-:S10]  /*28fc0*/  IMAD.MOV.U32 R28, RZ, RZ, 0x1 ;  /* 0x00000001ff1c7424 */ /* 0x000fd400078e00ff */
.L_x_599:
[----:B------:R-:W-:Y:S05]  /*28fd0*/  BSYNC.RECONVERGENT B2 ;  /* 0x0000000000027941 */ /* 0x000fea0003800200 */
.L_x_595:
        /* <DEDUP_REMOVED lines=56> */
.L_x_601:
[----:B------:R-:W-:Y:S01]  /*29360*/  DMUL R32, RZ, R36 ;  /* 0x00000024ff207228 */ /* 0x000fe20000000000 */
[----:B------:R-:W-:-:S10]  /*29370*/  IMAD.MOV.U32 R20, RZ, RZ, RZ ;  /* 0x000000ffff147224 */ /* 0x000fd400078e00ff */
.L_x_602:
[----:B------:R-:W-:Y:S05]  /*29380*/  BSYNC.RECONVERGENT B2 ;  /* 0x0000000000027941 */ /* 0x000fea0003800200 */
.L_x_600:
        /* <DEDUP_REMOVED lines=64> */
.L_x_603:
        /* <DEDUP_REMOVED lines=32> */
.L_x_605:
[----:B------:R-:W-:Y:S05]  /*29990*/  BSYNC.RECONVERGENT B1 ;  /* 0x0000000000017941 */ /* 0x000fea0003800200 */
.L_x_604:
        /* <DEDUP_REMOVED lines=30> */
.L_x_609:
[----:B------:R-:W-:Y:S05]  /*29b80*/  BSYNC.RECONVERGENT B3 ;  /* 0x0000000000037941 */ /* 0x000fea0003800200 */
.L_x_608:
[----:B------:R-:W-:Y:S01]  /*29b90*/  VIADD R28, R13, 0x1 ;  /* 0x000000010d1c7836 */ /* 0x000fe20000000000 */
[----:B------:R-:W-:Y:S06]  /*29ba0*/  BRA `(.L_x_610) ;  /* 0x0000000000087947 */ /* 0x000fec0003800000 */
.L_x_607:
[----:B------:R-:W-:Y:S01]  /*29bb0*/  DMUL R26, RZ, R36 ;  /* 0x00000024ff1a7228 */ /* 0x000fe20000000000 */
[----:B------:R-:W-:-:S10]  /*29bc0*/  MOV R28, 0x1 ;  /* 0x00000001001c7802 */ /* 0x000fd40000000f00 */
.L_x_610:
[----:B------:R-:W-:Y:S05]  /*29bd0*/  BSYNC.RECONVERGENT B2 ;  /* 0x0000000000027941 */ /* 0x000fea0003800200 */
.L_x_606:
        /* <DEDUP_REMOVED lines=56> */
.L_x_612:
[----:B------:R-:W-:Y:S01]  /*29f60*/  DMUL R32, RZ, R36 ;  /* 0x00000024ff207228 */ /* 0x000fe20000000000 */
[----:B------:R-:W-:-:S10]  /*29f70*/  IMAD.MOV.U32 R20, RZ, RZ, RZ ;  /* 0x000000ffff147224 */ /* 0x000fd400078e00ff */
.L_x_613:
[----:B------:R-:W-:Y:S05]  /*29f80*/  BSYNC.RECONVERGENT B2 ;  /* 0x0000000000027941 */ /* 0x000fea0003800200 */
.L_x_611:
        /* <DEDUP_REMOVED lines=64> */
.L_x_614:
        /* <DEDUP_REMOVED lines=32> */
.L_x_616:
[----:B------:R-:W-:Y:S05]  /*2a590*/  BSYNC.RECONVERGENT B1 ;  /* 0x0000000000017941 */ /* 0x000fea0003800200 */
.L_x_615:
        /* <DEDUP_REMOVED lines=30> */
.L_x_620:
[----:B------:R-:W-:Y:S05]  /*2a780*/  BSYNC.RECONVERGENT B3 ;  /* 0x0000000000037941 */ /* 0x000fea0003800200 */
.L_x_619:
[----:B------:R-:W-:Y:S01]  /*2a790*/  VIADD R28, R13, 0x1 ;  /* 0x000000010d1c7836 */ /* 0x000fe20000000000 */
[----:B------:R-:W-:Y:S06]  /*2a7a0*/  BRA `(.L_x_621) ;  /* 0x0000000000087947 */ /* 0x000fec0003800000 */
.L_x_618:
[----:B------:R-:W-:Y:S01]  /*2a7b0*/  DMUL R26, RZ, R36 ;  /* 0x00000024ff1a7228 */ /* 0x000fe20000000000 */
[----:B------:R-:W-:-:S10]  /*2a7c0*/  IMAD.MOV.U32 R28, RZ, RZ, 0x1 ;  /* 0x00000001ff1c7424 */ /* 0x000fd400078e00ff */
.L_x_621:
[----:B------:R-:W-:Y:S05]  /*2a7d0*/  BSYNC.RECONVERGENT B2 ;  /* 0x0000000000027941 */ /* 0x000fea0003800200 */
.L_x_617:
        /* <DEDUP_REMOVED lines=56> */
.L_x_623:
[----:B------:R-:W-:Y:S01]  /*2ab60*/  DMUL R32, RZ, R36 ;  /* 0x00000024ff207228 */ /* 0x000fe20000000000 */
[----:B------:R-:W-:-:S10]  /*2ab70*/  IMAD.MOV.U32 R20, RZ, RZ, RZ ;  /* 0x000000ffff147224 */ /* 0x000fd400078e00ff */
.L_x_624:
[----:B------:R-:W-:Y:S05]  /*2ab80*/  BSYNC.RECONVERGENT B2 ;  /* 0x0000000000027941 */ /* 0x000fea0003800200 */
.L_x_622:
        /* <DEDUP_REMOVED lines=64> */
.L_x_625:
        /* <DEDUP_REMOVED lines=32> */
.L_x_627:
[----:B------:R-:W-:Y:S05]  /*2b190*/  BSYNC.RECONVERGENT B1 ;  /* 0x0000000000017941 */ /* 0x000fea0003800200 */
.L_x_626:
        /* <DEDUP_REMOVED lines=30> */
.L_x_631:
[----:B------:R-:W-:Y:S05]  /*2b380*/  BSYNC.RECONVERGENT B3 ;  /* 0x0000000000037941 */ /* 0x000fea0003800200 */
.L_x_630:
[----:B------:R-:W-:Y:S01]  /*2b390*/  VIADD R28, R13, 0x1 ;  /* 0x000000010d1c7836 */ /* 0x000fe20000000000 */
[----:B------:R-:W-:Y:S06]  /*2b3a0*/  BRA `(.L_x_632) ;  /* 0x0000000000087947 */ /* 0x000fec0003800000 */
.L_x_629:
[----:B------:R-:W-:Y:S01]  /*2b3b0*/  DMUL R26, RZ, R36 ;  /* 0x00000024ff1a7228 */ /* 0x000fe20000000000 */
[----:B------:R-:W-:-:S10]  /*2b3c0*/  MOV R28, 0x1 ;  /* 0x00000001001c7802 */ /* 0x000fd40000000f00 */
.L_x_632:
[----:B------:R-:W-:Y:S05]  /*2b3d0*/  BSYNC.RECONVERGENT B2 ;  /* 0x0000000000027941 */ /* 0x000fea0003800200 */
.L_x_628:
        /* <DEDUP_REMOVED lines=56> */
.L_x_634:
[----:B------:R-:W-:Y:S01]  /*2b760*/  DMUL R32, RZ, R36 ;  /* 0x00000024ff207228 */ /* 0x000fe20000000000 */
[----:B------:R-:W-:-:S10]  /*2b770*/  IMAD.MOV.U32 R20, RZ, RZ, RZ ;  /* 0x000000ffff147224 */ /* 0x000fd400078e00ff */
.L_x_635:
[----:B------:R-:W-:Y:S05]  /*2b780*/  BSYNC.RECONVERGENT B2 ;  /* 0x0000000000027941 */ /* 0x000fea0003800200 */
.L_x_633:
        /* <DEDUP_REMOVED lines=64> */
.L_x_636:
        /* <DEDUP_REMOVED lines=32> */
.L_x_638:
[----:B------:R-:W-:Y:S05]  /*2bd90*/  BSYNC.RECONVERGENT B1 ;  /* 0x0000000000017941 */ /* 0x000fea0003800200 */
.L_x_637:
        /* <DEDUP_REMOVED lines=30> */
.L_x_642:
[----:B------:R-:W-:Y:S05]  /*2bf80*/  BSYNC.RECONVERGENT B3 ;  /* 0x0000000000037941 */ /* 0x000fea0003800200 */
.L_x_641:
[----:B------:R-:W-:Y:S01]  /*2bf90*/  VIADD R28, R13, 0x1 ;  /* 0x000000010d1c7836 */ /* 0x000fe20000000000 */
[----:B------:R-:W-:Y:S06]  /*2bfa0*/  BRA `(.L_x_643) ;  /* 0x0000000000087947 */ /* 0x000fec0003800000 */
.L_x_640:
[----:B------:R-:W-:Y:S01]  /*2bfb0*/  DMUL R26, RZ, R36 ;  /* 0x00000024ff1a7228 */ /* 0x000fe20000000000 */
[----:B------:R-:W-:-:S10]  /*2bfc0*/  IMAD.MOV.U32 R28, RZ, RZ, 0x1 ;  /* 0x00000001ff1c7424 */ /* 0x000fd400078e00ff */
.L_x_643:
[----:B------:R-:W-:Y:S05]  /*2bfd0*/  BSYNC.RECONVERGENT B2 ;  /* 0x0000000000027941 */ /* 0x000fea0003800200 */
.L_x_639:
        /* <DEDUP_REMOVED lines=56> */
.L_x_645:
[----:B------:R-:W-:Y:S01]  /*2c360*/  DMUL R32, RZ, R36 ;  /* 0x00000024ff207228 */ /* 0x000fe20000000000 */
[----:B------:R-:W-:-:S10]  /*2c370*/  IMAD.MOV.U32 R20, RZ, RZ, RZ ;  /* 0x000000ffff147224 */ /* 0x000fd400078e00ff */
.L_x_646:
[----:B------:R-:W-:Y:S05]  /*2c380*/  BSYNC.RECONVERGENT B2 ;  /* 0x0000000000027941 */ /* 0x000fea0003800200 */
.L_x_644:
        /* <DEDUP_REMOVED lines=64> */
.L_x_647:
        /* <DEDUP_REMOVED lines=32> */
.L_x_649:
[----:B------:R-:W-:Y:S05]  /*2c990*/  BSYNC.RECONVERGENT B1 ;  /* 0x0000000000017941 */ /* 0x000fea0003800200 */
.L_x_648:
        /* <DEDUP_REMOVED lines=30> */
.L_x_653:
[----:B------:R-:W-:Y:S05]  /*2cb80*/  BSYNC.RECONVERGENT B3 ;  /* 0x0000000000037941 */ /* 0x000fea0003800200 */
.L_x_652:
[----:B------:R-:W-:Y:S01]  /*2cb90*/  VIADD R28, R13, 0x1 ;  /* 0x000000010d1c7836 */ /* 0x000fe20000000000 */
[----:B------:R-:W-:Y:S06]  /*2cba0*/  BRA `(.L_x_654) ;  /* 0x0000000000087947 */ /* 0x000fec0003800000 */
.L_x_651:
[----:B------:R-:W-:Y:S01]  /*2cbb0*/  DMUL R26, RZ, R36 ;  /* 0x00000024ff1a7228 */ /* 0x000fe20000000000 */
[----:B------:R-:W-:-:S10]  /*2cbc0*/  MOV R28, 0x1 ;  /* 0x00000001001c7802 */ /* 0x000fd40000000f00 */
.L_x_654:
[----:B------:R-:W-:Y:S05]  /*2cbd0*/  BSYNC.RECONVERGENT B2 ;  /* 0x0000000000027941 */ /* 0x000fea0003800200 */
.L_x_650:
        /* <DEDUP_REMOVED lines=56> */
.L_x_656:
[----:B------:R-:W-:Y:S01]  /*2cf60*/  DMUL R32, RZ, R36 ;  /* 0x00000024ff207228 */ /* 0x000fe20000000000 */
[----:B------:R-:W-:-:S10]  /*2cf70*/  IMAD.MOV.U32 R20, RZ, RZ, RZ ;  /* 0x000000ffff147224 */ /* 0x000fd400078e00ff */
.L_x_657:
[----:B------:R-:W-:Y:S05]  /*2cf80*/  BSYNC.RECONVERGENT B2 ;  /* 0x0000000000027941 */ /* 0x000fea0003800200 */
.L_x_655:
        /* <DEDUP_REMOVED lines=64> */
.L_x_658:
        /* <DEDUP_REMOVED lines=32> */
.L_x_660:
[----:B------:R-:W-:Y:S05]  /*2d590*/  BSYNC.RECONVERGENT B1 ;  /* 0x0000000000017941 */ /* 0x000fea0003800200 */
.L_x_659:
        /* <DEDUP_REMOVED lines=30> */
.L_x_664:
[----:B------:R-:W-:Y:S05]  /*2d780*/  BSYNC.RECONVERGENT B3 ;  /* 0x0000000000037941 */ /* 0x000fea0003800200 */
.L_x_663:
[----:B------:R-:W-:Y:S01]  /*2d790*/  VIADD R28, R13, 0x1 ;  /* 0x000000010d1c7836 */ /* 0x000fe20000000000 */
[----:B------:R-:W-:Y:S06]  /*2d7a0*/  BRA `(.L_x_665) ;  /* 0x0000000000087947 */ /* 0x000fec0003800000 */
.L_x_662:
[----:B------:R-:W-:Y:S01]  /*2d7b0*/  DMUL R26, RZ, R36 ;  /* 0x00000024ff1a7228 */ /* 0x000fe20000000000 */
[----:B------:R-:W-:-:S10]  /*2d7c0*/  IMAD.MOV.U32 R28, RZ, RZ, 0x1 ;  /* 0x00000001ff1c7424 */ /* 0x000fd400078e00ff */
.L_x_665:
[----:B------:R-:W-:Y:S05]  /*2d7d0*/  BSYNC.RECONVERGENT B2 ;  /* 0x0000000000027941 */ /* 0x000fea0003800200 */
.L_x_661:
        /* <DEDUP_REMOVED lines=56> */
.L_x_667:
[----:B------:R-:W-:Y:S01]  /*2db60*/  DMUL R32, RZ, R36 ;  /* 0x00000024ff207228 */ /* 0x000fe20000000000 */
[----:B------:R-:W-:-:S10]  /*2db70*/  IMAD.MOV.U32 R20, RZ, RZ, RZ ;  /* 0x000000ffff147224 */ /* 0x000fd400078e00ff */
.L_x_668:
[----:B------:R-:W-:Y:S05]  /*2db80*/  BSYNC.RECONVERGENT B2 ;  /* 0x0000000000027941 */ /* 0x000fea0003800200 */
.L_x_666:
        /* <DEDUP_REMOVED lines=64> */
.L_x_669:
        /* <DEDUP_REMOVED lines=32> */
.L_x_671:
[----:B------:R-:W-:Y:S05]  /*2e190*/  BSYNC.RECONVERGENT B1 ;  /* 0x0000000000017941 */ /* 0x000fea0003800200 */
.L_x_670:
        /* <DEDUP_REMOVED lines=30> */
.L_x_675:
[----:B------:R-:W-:Y:S05]  /*2e380*/  BSYNC.RECONVERGENT B3 ;  /* 0x0000000000037941 */ /* 0x000fea0003800200 */
.L_x_674:
[----:B------:R-:W-:Y:S01]  /*2e390*/  VIADD R28, R13, 0x1 ;  /* 0x000000010d1c7836 */ /* 0x000fe20000000000 */
[----:B------:R-:W-:Y:S06]  /*2e3a0*/  BRA `(.L_x_676) ;  /* 0x0000000000087947 */ /* 0x000fec0003800000 */
.L_x_673:
[----:B------:R-:W-:Y:S01]  /*2e3b0*/  DMUL R26, RZ, R36 ;  /* 0x00000024ff1a7228 */ /* 0x000fe20000000000 */
[----:B------:R-:W-:-:S10]  /*2e3c0*/  MOV R28, 0x1 ;  /* 0x00000001001c7802 */ /* 0x000fd40000000f00 */
.L_x_676:
[----:B------:R-:W-:Y:S05]  /*2e3d0*/  BSYNC.RECONVERGENT B2 ;  /* 0x0000000000027941 */ /* 0x000fea0003800200 */
.L_x_672:
        /* <DEDUP_REMOVED lines=56> */
.L_x_678:
[----:B------:R-:W-:Y:S01]  /*2e760*/  DMUL R32, RZ, R36 ;  /* 0x00000024ff207228 */ /* 0x000fe20000000000 */
[----:B------:R-:W-:-:S10]  /*2e770*/  IMAD.MOV.U32 R20, RZ, RZ, RZ ;  /* 0x000000ffff147224 */ /* 0x000fd400078e00ff */
.L_x_679:
[----:B------:R-:W-:Y:S05]  /*2e780*/  BSYNC.RECONVERGENT B2 ;  /* 0x0000000000027941 */ /* 0x000fea0003800200 */
.L_x_677:
        /* <DEDUP_REMOVED lines=64> */
.L_x_680:
        /* <DEDUP_REMOVED lines=32> */
.L_x_682:
[----:B------:R-:W-:Y:S05]  /*2ed90*/  BSYNC.RECONVERGENT B1 ;  /* 0x0000000000017941 */ /* 0x000fea0003800200 */
.L_x_681:
        /* <DEDUP_REMOVED lines=30> */
.L_x_686:
[----:B------:R-:W-:Y:S05]  /*2ef80*/  BSYNC.RECONVERGENT B3 ;  /* 0x0000000000037941 */ /* 0x000fea0003800200 */
.L_x_685:
[----:B------:R-:W-:Y:S01]  /*2ef90*/  VIADD R28, R13, 0x1 ;  /* 0x000000010d1c7836 */ /* 0x000fe20000000000 */
[----:B------:R-:W-:Y:S06]  /*2efa0*/  BRA `(.L_x_687) ;  /* 0x0000000000087947 */ /* 0x000fec0003800000 */
.L_x_684:
[----:B------:R-:W-:Y:S01]  /*2efb0*/  DMUL R26, RZ, R36 ;  /* 0x00000024ff1a7228 */ /* 0x000fe20000000000 */
[----:B------:R-:W-:-:S10]  /*2efc0*/  IMAD.MOV.U32 R28, RZ, RZ, 0x1 ;  /* 0x00000001ff1c7424 */ /* 0x000fd400078e00ff */
.L_x_687:
[----:B------:R-:W-:Y:S05]  /*2efd0*/  BSYNC.RECONVERGENT B2 ;  /* 0x0000000000027941 */ /* 0x000fea0003800200 */
.L_x_683:
        /* <DEDUP_REMOVED lines=56> */
.L_x_689:
[----:B------:R-:W-:Y:S01]  /*2f360*/  DMUL R32, RZ, R36 ;  /* 0x00000024ff207228 */ /* 0x000fe20000000000 */
[----:B------:R-:W-:-:S10]  /*2f370*/  IMAD.MOV.U32 R20, RZ, RZ, RZ ;  /* 0x000000ffff147224 */ /* 0x000fd400078e00ff */
.L_x_690:
[----:B------:R-:W-:Y:S05]  /*2f380*/  BSYNC.RECONVERGENT B2 ;  /* 0x0000000000027941 */ /* 0x000fea0003800200 */
.L_x_688:
        /* <DEDUP_REMOVED lines=64> */
.L_x_691:
        /* <DEDUP_REMOVED lines=32> */
.L_x_693:
[----:B------:R-:W-:Y:S05]  /*2f990*/  BSYNC.RECONVERGENT B1 ;  /* 0x0000000000017941 */ /* 0x000fea0003800200 */
.L_x_692:
        /* <DEDUP_REMOVED lines=30> */
.L_x_697:
[----:B------:R-:W-:Y:S05]  /*2fb80*/  BSYNC.RECONVERGENT B3 ;  /* 0x0000000000037941 */ /* 0x000fea0003800200 */
.L_x_696:
[----:B------:R-:W-:Y:S01]  /*2fb90*/  VIADD R28, R13, 0x1 ;  /* 0x000000010d1c7836 */ /* 0x000fe20000000000 */
[----:B------:R-:W-:Y:S06]  /*2fba0*/  BRA `(.L_x_698) ;  /* 0x0000000000087947 */ /* 0x000fec0003800000 */
.L_x_695:
[----:B------:R-:W-:Y:S01]  /*2fbb0*/  DMUL R26, RZ, R36 ;  /* 0x00000024ff1a7228 */ /* 0x000fe20000000000 */
[----:B------:R-:W-:-:S10]  /*2fbc0*/  MOV R28, 0x1 ;  /* 0x00000001001c7802 */ /* 0x000fd40000000f00 */
.L_x_698:
[----:B------:R-:W-:Y:S05]  /*2fbd0*/  BSYNC.RECONVERGENT B2 ;  /* 0x0000000000027941 */ /* 0x000fea0003800200 */
.L_x_694:
        /* <DEDUP_REMOVED lines=56> */
.L_x_700:
[----:B------:R-:W-:Y:S01]  /*2ff60*/  DMUL R32, RZ, R36 ;  /* 0x00000024ff207228 */ /* 0x000fe20000000000 */
[----:B------:R-:W-:-:S10]  /*2ff70*/  IMAD.MOV.U32 R20, RZ, RZ, RZ ;  /* 0x000000ffff147224 */ /* 0x000fd400078e00ff */
.L_x_701:
[----:B------:R-:W-:Y:S05]  /*2ff80*/  BSYNC.RECONVERGENT B2 ;  /* 0x0000000000027941 */ /* 0x000fea0003800200 */
.L_x_699:
        /* <DEDUP_REMOVED lines=64> */
.L_x_702:
        /* <DEDUP_REMOVED lines=32> */
.L_x_704:
[----:B------:R-:W-:Y:S05]  /*30590*/  BSYNC.RECONVERGENT B1 ;  /* 0x0000000000017941 */ /* 0x000fea0003800200 */
.L_x_703:
        /* <DEDUP_REMOVED lines=30> */
.L_x_708:
[----:B------:R-:W-:Y:S05]  /*30780*/  BSYNC.RECONVERGENT B3 ;  /* 0x0000000000037941 */ /* 0x000fea0003800200 */
.L_x_707:
[----:B------:R-:W-:Y:S01]  /*30790*/  VIADD R28, R13, 0x1 ;  /* 0x000000010d1c7836 */ /* 0x000fe20000000000 */
[----:B------:R-:W-:Y:S06]  /*307a0*/  BRA `(.L_x_709) ;  /* 0x0000000000087947 */ /* 0x000fec0003800000 */
.L_x_706:
[----:B------:R-:W-:Y:S01]  /*307b0*/  DMUL R26, RZ, R36 ;  /* 0x00000024ff1a7228 */ /* 0x000fe20000000000 */
[----:B------:R-:W-:-:S10]  /*307c0*/  IMAD.MOV.U32 R28, RZ, RZ, 0x1 ;  /* 0x00000001ff1c7424 */ /* 0x000fd400078e00ff */
.L_x_709:
[----:B------:R-:W-:Y:S05]  /*307d0*/  BSYNC.RECONVERGENT B2 ;  /* 0x0000000000027941 */ /* 0x000fea0003800200 */
.L_x_705:
        /* <DEDUP_REMOVED lines=56> */
.L_x_711:
[----:B------:R-:W-:Y:S01]  /*30b60*/  DMUL R32, RZ, R36 ;  /* 0x00000024ff207228 */ /* 0x000fe20000000000 */
[----:B------:R-:W-:-:S10]  /*30b70*/  IMAD.MOV.U32 R20, RZ, RZ, RZ ;  /* 0x000000ffff147224 */ /* 0x000fd400078e00ff */
.L_x_712:
[----:B------:R-:W-:Y:S05]  /*30b80*/  BSYNC.RECONVERGENT B2 ;  /* 0x0000000000027941 */ /* 0x000fea0003800200 */
.L_x_710:
        /* <DEDUP_REMOVED lines=64> */
.L_x_713:
        /* <DEDUP_REMOVED lines=32> */
.L_x_715:
[----:B------:R-:W-:Y:S05]  /*31190*/  BSYNC.RECONVERGENT B1 ;  /* 0x0000000000017941 */ /* 0x000fea0003800200 */
.L_x_714:
        /* <DEDUP_REMOVED lines=30> */
.L_x_719:
[----:B------:R-:W-:Y:S05]  /*31380*/  BSYNC.RECONVERGENT B3 ;  /* 0x0000000000037941 */ /* 0x000fea0003800200 */
.L_x_718:
[----:B------:R-:W-:Y:S01]  /*31390*/  VIADD R28, R13, 0x1 ;  /* 0x000000010d1c7836 */ /* 0x000fe20000000000 */
[----:B------:R-:W-:Y:S06]  /*313a0*/  BRA `(.L_x_720) ;  /* 0x0000000000087947 */ /* 0x000fec0003800000 */
.L_x_717:
[----:B------:R-:W-:Y:S01]  /*313b0*/  DMUL R26, RZ, R36 ;  /* 0x00000024ff1a7228 */ /* 0x000fe20000000000 */
[----:B------:R-:W-:-:S10]  /*313c0*/  MOV R28, 0x1 ;  /* 0x00000001001c7802 */ /* 0x000fd40000000f00 */
.L_x_720:
[----:B------:R-:W-:Y:S05]  /*313d0*/  BSYNC.RECONVERGENT B2 ;  /* 0x0000000000027941 */ /* 0x000fea0003800200 */
.L_x_716:
        /* <DEDUP_REMOVED lines=56> */
.L_x_722:
[----:B------:R-:W-:Y:S01]  /*31760*/  DMUL R32, RZ, R36 ;  /* 0x00000024ff207228 */ /* 0x000fe20000000000 */
[----:B------:R-:W-:-:S10]  /*31770*/  IMAD.MOV.U32 R20, RZ, RZ, RZ ;  /* 0x000000ffff147224 */ /* 0x000fd400078e00ff */
.L_x_723:
[----:B------:R-:W-:Y:S05]  /*31780*/  BSYNC.RECONVERGENT B2 ;  /* 0x0000000000027941 */ /* 0x000fea0003800200 */
.L_x_721:
        /* <DEDUP_REMOVED lines=64> */
.L_x_724:
        /* <DEDUP_REMOVED lines=32> */
.L_x_726:
[----:B------:R-:W-:Y:S05]  /*31d90*/  BSYNC.RECONVERGENT B1 ;  /* 0x0000000000017941 */ /* 0x000fea0003800200 */
.L_x_725:
        /* <DEDUP_REMOVED lines=30> */
.L_x_730:
[----:B------:R-:W-:Y:S05]  /*31f80*/  BSYNC.RECONVERGENT B3 ;  /* 0x0000000000037941 */ /* 0x000fea0003800200 */
.L_x_729:
[----:B------:R-:W-:Y:S01]  /*31f90*/  VIADD R28, R13, 0x1 ;  /* 0x000000010d1c7836 */ /* 0x000fe20000000000 */
[----:B------:R-:W-:Y:S06]  /*31fa0*/  BRA `(.L_x_731) ;  /* 0x0000000000087947 */ /* 0x000fec0003800000 */
.L_x_728:
[----:B------:R-:W-:Y:S01]  /*31fb0*/  DMUL R26, RZ, R36 ;  /* 0x00000024ff1a7228 */ /* 0x000fe20000000000 */
[----:B------:R-:W-:-:S10]  /*31fc0*/  IMAD.MOV.U32 R28, RZ, RZ, 0x1 ;  /* 0x00000001ff1c7424 */ /* 0x000fd400078e00ff */
.L_x_731:
[----:B------:R-:W-:Y:S05]  /*31fd0*/  BSYNC.RECONVERGENT B2 ;  /* 0x0000000000027941 */ /* 0x000fea0003800200 */
.L_x_727:
        /* <DEDUP_REMOVED lines=56> */
.L_x_733:
[----:B------:R-:W-:Y:S01]  /*32360*/  DMUL R32, RZ, R36 ;  /* 0x00000024ff207228 */ /* 0x000fe20000000000 */
[----:B------:R-:W-:-:S10]  /*32370*/  IMAD.MOV.U32 R20, RZ, RZ, RZ ;  /* 0x000000ffff147224 */ /* 0x000fd400078e00ff */
.L_x_734:
[----:B------:R-:W-:Y:S05]  /*32380*/  BSYNC.RECONVERGENT B2 ;  /* 0x0000000000027941 */ /* 0x000fea0003800200 */
.L_x_732:
        /* <DEDUP_REMOVED lines=64> */
.L_x_735:
        /* <DEDUP_REMOVED lines=32> */
.L_x_737:
[----:B------:R-:W-:Y:S05]  /*32990*/  BSYNC.RECONVERGENT B1 ;  /* 0x0000000000017941 */ /* 0x000fea0003800200 */
.L_x_736:
        /* <DEDUP_REMOVED lines=30> */
.L_x_741:
[----:B------:R-:W-:Y:S05]  /*32b80*/  BSYNC.RECONVERGENT B3 ;  /* 0x0000000000037941 */ /* 0x000fea0003800200 */
.L_x_740:
[----:B------:R-:W-:Y:S01]  /*32b90*/  VIADD R28, R13, 0x1 ;  /* 0x000000010d1c7836 */ /* 0x000fe20000000000 */
[----:B------:R-:W-:Y:S06]  /*32ba0*/  BRA `(.L_x_742) ;  /* 0x0000000000087947 */ /* 0x000fec0003800000 */
.L_x_739:
[----:B------:R-:W-:Y:S01]  /*32bb0*/  DMUL R26, RZ, R36 ;  /* 0x00000024ff1a7228 */ /* 0x000fe20000000000 */
[----:B------:R-:W-:-:S10]  /*32bc0*/  MOV R28, 0x1 ;  /* 0x00000001001c7802 */ /* 0x000fd40000000f00 */
.L_x_742:
[----:B------:R-:W-:Y:S05]  /*32bd0*/  BSYNC.RECONVERGENT B2 ;  /* 0x0000000000027941 */ /* 0x000fea0003800200 */
.L_x_738:
        /* <DEDUP_REMOVED lines=56> */
.L_x_744:
[----:B------:R-:W-:Y:S01]  /*32f60*/  DMUL R32, RZ, R36 ;  /* 0x00000024ff207228 */ /* 0x000fe20000000000 */
[----:B------:R-:W-:-:S10]  /*32f70*/  IMAD.MOV.U32 R20, RZ, RZ, RZ ;  /* 0x000000ffff147224 */ /* 0x000fd400078e00ff */
.L_x_745:
[----:B------:R-:W-:Y:S05]  /*32f80*/  BSYNC.RECONVERGENT B2 ;  /* 0x0000000000027941 */ /* 0x000fea0003800200 */
.L_x_743:
        /* <DEDUP_REMOVED lines=64> */
.L_x_746:
        /* <DEDUP_REMOVED lines=32> */
.L_x_748:
[----:B------:R-:W-:Y:S05]  /*33590*/  BSYNC.RECONVERGENT B1 ;  /* 0x0000000000017941 */ /* 0x000fea0003800200 */
.L_x_747:
        /* <DEDUP_REMOVED lines=30> */
.L_x_752:
[----:B------:R-:W-:Y:S05]  /*33780*/  BSYNC.RECONVERGENT B3 ;  /* 0x0000000000037941 */ /* 0x000fea0003800200 */
.L_x_751:
[----:B------:R-:W-:Y:S01]  /*33790*/  VIADD R28, R13, 0x1 ;  /* 0x000000010d1c7836 */ /* 0x000fe20000000000 */
[----:B------:R-:W-:Y:S06]  /*337a0*/  BRA `(.L_x_753) ;  /* 0x0000000000087947 */ /* 0x000fec0003800000 */
.L_x_750:
[----:B------:R-:W-:Y:S01]  /*337b0*/  DMUL R26, RZ, R36 ;  /* 0x00000024ff1a7228 */ /* 0x000fe20000000000 */
[----:B------:R-:W-:-:S10]  /*337c0*/  IMAD.MOV.U32 R28, RZ, RZ, 0x1 ;  /* 0x00000001ff1c7424 */ /* 0x000fd400078e00ff */
.L_x_753:
[----:B------:R-:W-:Y:S05]  /*337d0*/  BSYNC.RECONVERGENT B2 ;  /* 0x0000000000027941 */ /* 0x000fea0003800200 */
.L_x_749:
        /* <DEDUP_REMOVED lines=56> */
.L_x_755:
[----:B------:R-:W-:Y:S01]  /*33b60*/  DMUL R32, RZ, R36 ;  /* 0x00000024ff207228 */ /* 0x000fe20000000000 */
[----:B------:R-:W-:-:S10]  /*33b70*/  IMAD.MOV.U32 R20, RZ, RZ, RZ ;  /* 0x000000ffff147224 */ /* 0x000fd400078e00ff */
.L_x_756:
[----:B------:R-:W-:Y:S05]  /*33b80*/  BSYNC.RECONVERGENT B2 ;  /* 0x0000000000027941 */ /* 0x000fea0003800200 */
.L_x_754:
        /* <DEDUP_REMOVED lines=64> */
.L_x_757:
        /* <DEDUP_REMOVED lines=32> */
.L_x_759:
[----:B------:R-:W-:Y:S05]  /*34190*/  BSYNC.RECONVERGENT B1 ;  /* 0x0000000000017941 */ /* 0x000fea0003800200 */
.L_x_758:
        /* <DEDUP_REMOVED lines=30> */
.L_x_763:
[----:B------:R-:W-:Y:S05]  /*34380*/  BSYNC.RECONVERGENT B3 ;  /* 0x0000000000037941 */ /* 0x000fea0003800200 */
.L_x_762:
[----:B------:R-:W-:Y:S01]  /*34390*/  VIADD R28, R13, 0x1 ;  /* 0x000000010d1c7836 */ /* 0x000fe20000000000 */
[----:B------:R-:W-:Y:S06]  /*343a0*/  BRA `(.L_x_764) ;  /* 0x0000000000087947 */ /* 0x000fec0003800000 */
.L_x_761:
[----:B------:R-:W-:Y:S01]  /*343b0*/  DMUL R26, RZ, R36 ;  /* 0x00000024ff1a7228 */ /* 0x000fe20000000000 */
[----:B------:R-:W-:-:S10]  /*343c0*/  MOV R28, 0x1 ;  /* 0x00000001001c7802 */ /* 0x000fd40000000f00 */
.L_x_764:
[----:B------:R-:W-:Y:S05]  /*343d0*/  BSYNC.RECONVERGENT B2 ;  /* 0x0000000000027941 */ /* 0x000fea0003800200 */
.L_x_760:
        /* <DEDUP_REMOVED lines=56> */
.L_x_766:
[----:B------:R-:W-:Y:S01]  /*34760*/  DMUL R32, RZ, R36 ;  /* 0x00000024ff207228 */ /* 0x000fe20000000000 */
[----:B------:R-:W-:-:S10]  /*34770*/  IMAD.MOV.U32 R20, RZ, RZ, RZ ;  /* 0x000000ffff147224 */ /* 0x000fd400078e00ff */
.L_x_767:
[----:B------:R-:W-:Y:S05]  /*34780*/  BSYNC.RECONVERGENT B2 ;  /* 0x0000000000027941 */ /* 0x000fea0003800200 */
.L_x_765:
        /* <DEDUP_REMOVED lines=64> */
.L_x_768:
        /* <DEDUP_REMOVED lines=32> */
.L_x_770:
[----:B------:R-:W-:Y:S05]  /*34d90*/  BSYNC.RECONVERGENT B1 ;  /* 0x0000000000017941 */ /* 0x000fea0003800200 */
.L_x_769:
        /* <DEDUP_REMOVED lines=30> */
.L_x_774:
[----:B------:R-:W-:Y:S05]  /*34f80*/  BSYNC.RECONVERGENT B3 ;  /* 0x0000000000037941 */ /* 0x000fea0003800200 */
.L_x_773:
[----:B------:R-:W-:Y:S01]  /*34f90*/  VIADD R28, R13, 0x1 ;  /* 0x000000010d1c7836 */ /* 0x000fe20000000000 */
[----:B------:R-:W-:Y:S06]  /*34fa0*/  BRA `(.L_x_775) ;  /* 0x0000000000087947 */ /* 0x000fec0003800000 */
.L_x_772:
[----:B------:R-:W-:Y:S01]  /*34fb0*/  DMUL R26, RZ, R36 ;  /* 0x00000024ff1a7228 */ /* 0x000fe20000000000 */
[----:B------:R-:W-:-:S10]  /*34fc0*/  IMAD.MOV.U32 R28, RZ, RZ, 0x1 ;  /* 0x00000001ff1c7424 */ /* 0x000fd400078e00ff */
.L_x_775:
[----:B------:R-:W-:Y:S05]  /*34fd0*/  BSYNC.RECONVERGENT B2 ;  /* 0x0000000000027941 */ /* 0x000fea0003800200 */
.L_x_771:
        /* <DEDUP_REMOVED lines=56> */
.L_x_777:
[----:B------:R-:W-:Y:S01]  /*35360*/  DMUL R32, RZ, R36 ;  /* 0x00000024ff207228 */ /* 0x000fe20000000000 */
[----:B------:R-:W-:-:S10]  /*35370*/  IMAD.MOV.U32 R20, RZ, RZ, RZ ;  /* 0x000000ffff147224 */ /* 0x000fd400078e00ff */
.L_x_778:
[----:B------:R-:W-:Y:S05]  /*35380*/  BSYNC.RECONVERGENT B2 ;  /* 0x0000000000027941 */ /* 0x000fea0003800200 */
.L_x_776:
        /* <DEDUP_REMOVED lines=64> */
.L_x_779:
        /* <DEDUP_REMOVED lines=32> */
.L_x_781:
[----:B------:R-:W-:Y:S05]  /*35990*/  BSYNC.RECONVERGENT B1 ;  /* 0x0000000000017941 */ /* 0x000fea0003800200 */
.L_x_780:
        /* <DEDUP_REMOVED lines=30> */
.L_x_785:
[----:B------:R-:W-:Y:S05]  /*35b80*/  BSYNC.RECONVERGENT B3 ;  /* 0x0000000000037941 */ /* 0x000fea0003800200 */
.L_x_784:
[----:B------:R-:W-:Y:S01]  /*35b90*/  VIADD R28, R13, 0x1 ;  /* 0x000000010d1c7836 */ /* 0x000fe20000000000 */
[----:B------:R-:W-:Y:S06]  /*35ba0*/  BRA `(.L_x_786) ;  /* 0x0000000000087947 */ /* 0x000fec0003800000 */
.L_x_783:
[----:B------:R-:W-:Y:S01]  /*35bb0*/  DMUL R26, RZ, R36 ;  /* 0x00000024ff1a7228 */ /* 0x000fe20000000000 */
[----:B------:R-:W-:-:S10]  /*35bc0*/  MOV R28, 0x1 ;  /* 0x00000001001c7802 */ /* 0x000fd40000000f00 */
.L_x_786:
[----:B------:R-:W-:Y:S05]  /*35bd0*/  BSYNC.RECONVERGENT B2 ;  /* 0x0000000000027941 */ /* 0x000fea0003800200 */
.L_x_782:
        /* <DEDUP_REMOVED lines=56> */
.L_x_788:
[----:B------:R-:W-:Y:S01]  /*35f60*/  DMUL R32, RZ, R36 ;  /* 0x00000024ff207228 */ /* 0x000fe20000000000 */
[----:B------:R-:W-:-:S10]  /*35f70*/  IMAD.MOV.U32 R20, RZ, RZ, RZ ;  /* 0x000000ffff147224 */ /* 0x000fd400078e00ff */
.L_x_789:
[----:B------:R-:W-:Y:S05]  /*35f80*/  BSYNC.RECONVERGENT B2 ;  /* 0x0000000000027941 */ /* 0x000fea0003800200 */
.L_x_787:
        /* <DEDUP_REMOVED lines=64> */
.L_x_790:
        /* <DEDUP_REMOVED lines=32> */
.L_x_792:
[----:B------:R-:W-:Y:S05]  /*36590*/  BSYNC.RECONVERGENT B1 ;  /* 0x0000000000017941 */ /* 0x000fea0003800200 */
.L_x_791:
        /* <DEDUP_REMOVED lines=30> */
.L_x_796:
[----:B------:R-:W-:Y:S05]  /*36780*/  BSYNC.RECONVERGENT B3 ;  /* 0x0000000000037941 */ /* 0x000fea0003800200 */
.L_x_795:
[----:B------:R-:W-:Y:S01]  /*36790*/  VIADD R28, R13, 0x1 ;  /* 0x000000010d1c7836 */ /* 0x000fe20000000000 */
[----:B------:R-:W-:Y:S06]  /*367a0*/  BRA `(.L_x_797) ;  /* 0x0000000000087947 */ /* 0x000fec0003800000 */
.L_x_794:
[----:B------:R-:W-:Y:S01]  /*367b0*/  DMUL R26, RZ, R36 ;  /* 0x00000024ff1a7228 */ /* 0x000fe20000000000 */
[----:B------:R-:W-:-:S10]  /*367c0*/  IMAD.MOV.U32 R28, RZ, RZ, 0x1 ;  /* 0x00000001ff1c7424 */ /* 0x000fd400078e00ff */
.L_x_797:
[----:B------:R-:W-:Y:S05]  /*367d0*/  BSYNC.RECONVERGENT B2 ;  /* 0x0000000000027941 */ /* 0x000fea0003800200 */
.L_x_793:
        /* <DEDUP_REMOVED lines=56> */
.L_x_799:
[----:B------:R-:W-:Y:S01]  /*36b60*/  DMUL R32, RZ, R36 ;  /* 0x00000024ff207228 */ /* 0x000fe20000000000 */
[----:B------:R-:W-:-:S10]  /*36b70*/  IMAD.MOV.U32 R20, RZ, RZ, RZ ;  /* 0x000000ffff147224 */ /* 0x000fd400078e00ff */
.L_x_800:
[----:B------:R-:W-:Y:S05]  /*36b80*/  BSYNC.RECONVERGENT B2 ;  /* 0x0000000000027941 */ /* 0x000fea0003800200 */
.L_x_798:
        /* <DEDUP_REMOVED lines=64> */
.L_x_801:
        /* <DEDUP_REMOVED lines=32> */
.L_x_803:
[----:B------:R-:W-:Y:S05]  /*37190*/  BSYNC.RECONVERGENT B1 ;  /* 0x0000000000017941 */ /* 0x000fea0003800200 */
.L_x_802:
        /* <DEDUP_REMOVED lines=30> */
.L_x_807:
[----:B------:R-:W-:Y:S05]  /*37380*/  BSYNC.RECONVERGENT B3 ;  /* 0x0000000000037941 */ /* 0x000fea0003800200 */
.L_x_806:
[----:B------:R-:W-:Y:S01]  /*37390*/  VIADD R28, R13, 0x1 ;  /* 0x000000010d1c7836 */ /* 0x000fe20000000000 */
[----:B------:R-:W-:Y:S06]  /*373a0*/  BRA `(.L_x_808) ;  /* 0x0000000000087947 */ /* 0x000fec0003800000 */
.L_x_805:
[----:B------:R-:W-:Y:S01]  /*373b0*/  DMUL R26, RZ, R36 ;  /* 0x00000024ff1a7228 */ /* 0x000fe20000000000 */
[----:B------:R-:W-:-:S10]  /*373c0*/  MOV R28, 0x1 ;  /* 0x00000001001c7802 */ /* 0x000fd40000000f00 */
.L_x_808:
[----:B------:R-:W-:Y:S05]  /*373d0*/  BSYNC.RECONVERGENT B2 ;  /* 0x0000000000027941 */ /* 0x000fea0003800200 */
.L_x_804:
        /* <DEDUP_REMOVED lines=56> */
.L_x_810:
[----:B------:R-:W-:Y:S01]  /*37760*/  DMUL R32, RZ, R36 ;  /* 0x00000024ff207228 */ /* 0x000fe20000000000 */
[----:B------:R-:W-:-:S10]  /*37770*/  IMAD.MOV.U32 R20, RZ, RZ, RZ ;  /* 0x000000ffff147224 */ /* 0x000fd400078e00ff */
.L_x_811:
[----:B------:R-:W-:Y:S05]  /*37780*/  BSYNC.RECONVERGENT B2 ;  /* 0x0000000000027941 */ /* 0x000fea0003800200 */
.L_x_809:
        /* <DEDUP_REMOVED lines=64> */
.L_x_812:
        /* <DEDUP_REMOVED lines=32> */
.L_x_814:
[----:B------:R-:W-:Y:S05]  /*37d90*/  BSYNC.RECONVERGENT B1 ;  /* 0x0000000000017941 */ /* 0x000fea0003800200 */
.L_x_813:
        /* <DEDUP_REMOVED lines=30> */
.L_x_818:
[----:B------:R-:W-:Y:S05]  /*37f80*/  BSYNC.RECONVERGENT B3 ;  /* 0x0000000000037941 */ /* 0x000fea0003800200 */
.L_x_817:
[----:B------:R-:W-:Y:S01]  /*37f90*/  VIADD R28, R13, 0x1 ;  /* 0x000000010d1c7836 */ /* 0x000fe20000000000 */
[----:B------:R-:W-:Y:S06]  /*37fa0*/  BRA `(.L_x_819) ;  /* 0x0000000000087947 */ /* 0x000fec0003800000 */
.L_x_816:
[----:B------:R-:W-:Y:S01]  /*37fb0*/  DMUL R26, RZ, R36 ;  /* 0x00000024ff1a7228 */ /* 0x000fe20000000000 */
[----:B------:R-:W-:-:S10]  /*37fc0*/  IMAD.MOV.U32 R28, RZ, RZ, 0x1 ;  /* 0x00000001ff1c7424 */ /* 0x000fd400078e00ff */
.L_x_819:
[----:B------:R-:W-:Y:S05]  /*37fd0*/  BSYNC.RECONVERGENT B2 ;  /* 0x0000000000027941 */ /* 0x000fea0003800200 */
.L_x_815:
        /* <DEDUP_REMOVED lines=56> */
.L_x_821:
[----:B------:R-:W-:Y:S01]  /*38360*/  DMUL R32, RZ, R36 ;  /* 0x00000024ff207228 */ /* 0x000fe20000000000 */
[----:B------:R-:W-:-:S10]  /*38370*/  IMAD.MOV.U32 R20, RZ, RZ, RZ ;  /* 0x000000ffff147224 */ /* 0x000fd400078e00ff */
.L_x_822:
[----:B------:R-:W-:Y:S05]  /*38380*/  BSYNC.RECONVERGENT B2 ;  /* 0x0000000000027941 */ /* 0x000fea0003800200 */
.L_x_820:
        /* <DEDUP_REMOVED lines=64> */
.L_x_823:
        /* <DEDUP_REMOVED lines=32> */
.L_x_825:
[----:B------:R-:W-:Y:S05]  /*38990*/  BSYNC.RECONVERGENT B1 ;  /* 0x0000000000017941 */ /* 0x000fea0003800200 */
.L_x_824:
        /* <DEDUP_REMOVED lines=30> */
.L_x_829:
[----:B------:R-:W-:Y:S05]  /*38b80*/  BSYNC.RECONVERGENT B3 ;  /* 0x0000000000037941 */ /* 0x000fea0003800200 */
.L_x_828:
[----:B------:R-:W-:Y:S01]  /*38b90*/  VIADD R28, R13, 0x1 ;  /* 0x000000010d1c7836 */ /* 0x000fe20000000000 */
[----:B------:R-:W-:Y:S06]  /*38ba0*/  BRA `(.L_x_830) ;  /* 0x0000000000087947 */ /* 0x000fec0003800000 */
.L_x_827:
[----:B------:R-:W-:Y:S01]  /*38bb0*/  DMUL R26, RZ, R36 ;  /* 0x00000024ff1a7228 */ /* 0x000fe20000000000 */
[----:B------:R-:W-:-:S10]  /*38bc0*/  MOV R28, 0x1 ;  /* 0x00000001001c7802 */ /* 0x000fd40000000f00 */
.L_x_830:
[----:B------:R-:W-:Y:S05]  /*38bd0*/  BSYNC.RECONVERGENT B2 ;  /* 0x0000000000027941 */ /* 0x000fea0003800200 */
.L_x_826:
        /* <DEDUP_REMOVED lines=56> */
.L_x_832:
[----:B------:R-:W-:Y:S01]  /*38f60*/  DMUL R32, RZ, R36 ;  /* 0x00000024ff207228 */ /* 0x000fe20000000000 */
[----:B------:R-:W-:-:S10]  /*38f70*/  IMAD.MOV.U32 R20, RZ, RZ, RZ ;  /* 0x000000ffff147224 */ /* 0x000fd400078e00ff */
.L_x_833:
[----:B------:R-:W-:Y:S05]  /*38f80*/  BSYNC.RECONVERGENT B2 ;  /* 0x0000000000027941 */ /* 0x000fea0003800200 */
.L_x_831:
        /* <DEDUP_REMOVED lines=64> */
.L_x_834:
        /* <DEDUP_REMOVED lines=32> */
.L_x_836:
[----:B------:R-:W-:Y:S05]  /*39590*/  BSYNC.RECONVERGENT B1 ;  /* 0x0000000000017941 */ /* 0x000fea0003800200 */
.L_x_835:
        /* <DEDUP_REMOVED lines=30> */
.L_x_840:
[----:B------:R-:W-:Y:S05]  /*39780*/  BSYNC.RECONVERGENT B3 ;  /* 0x0000000000037941 */ /* 0x000fea0003800200 */
.L_x_839:
[----:B------:R-:W-:Y:S01]  /*39790*/  VIADD R28, R13, 0x1 ;  /* 0x000000010d1c7836 */ /* 0x000fe20000000000 */
[----:B------:R-:W-:Y:S06]  /*397a0*/  BRA `(.L_x_841) ;  /* 0x0000000000087947 */ /* 0x000fec0003800000 */
.L_x_838:
[----:B------:R-:W-:Y:S01]  /*397b0*/  DMUL R26, RZ, R36 ;  /* 0x00000024ff1a7228 */ /* 0x000fe20000000000 */
[----:B------:R-:W-:-:S10]  /*397c0*/  IMAD.MOV.U32 R28, RZ, RZ, 0x1 ;  /* 0x00000001ff1c7424 */ /* 0x000fd400078e00ff */
.L_x_841:
[----:B------:R-:W-:Y:S05]  /*397d0*/  BSYNC.RECONVERGENT B2 ;  /* 0x0000000000027941 */ /* 0x000fea0003800200 */
.L_x_837:
        /* <DEDUP_REMOVED lines=56> */
.L_x_843:
[----:B------:R-:W-:Y:S01]  /*39b60*/  DMUL R32, RZ, R36 ;  /* 0x00000024ff207228 */ /* 0x000fe20000000000 */
[----:B------:R-:W-:-:S10]  /*39b70*/  IMAD.MOV.U32 R20, RZ, RZ, RZ ;  /* 0x000000ffff147224 */ /* 0x000fd400078e00ff */
.L_x_844:
[----:B------:R-:W-:Y:S05]  /*39b80*/  BSYNC.RECONVERGENT B2 ;  /* 0x0000000000027941 */ /* 0x000fea0003800200 */
.L_x_842:
        /* <DEDUP_REMOVED lines=64> */
.L_x_845:
        /* <DEDUP_REMOVED lines=32> */
.L_x_847:
[----:B------:R-:W-:Y:S05]  /*3a190*/  BSYNC.RECONVERGENT B1 ;  /* 0x0000000000017941 */ /* 0x000fea0003800200 */
.L_x_846:
        /* <DEDUP_REMOVED lines=30> */
.L_x_851:
[----:B------:R-:W-:Y:S05]  /*3a380*/  BSYNC.RECONVERGENT B3 ;  /* 0x0000000000037941 */ /* 0x000fea0003800200 */
.L_x_850:
[----:B------:R-:W-:Y:S01]  /*3a390*/  VIADD R28, R13, 0x1 ;  /* 0x000000010d1c7836 */ /* 0x000fe20000000000 */
[----:B------:R-:W-:Y:S06]  /*3a3a0*/  BRA `(.L_x_852) ;  /* 0x0000000000087947 */ /* 0x000fec0003800000 */
.L_x_849:
[----:B------:R-:W-:Y:S01]  /*3a3b0*/  DMUL R26, RZ, R36 ;  /* 0x00000024ff1a7228 */ /* 0x000fe20000000000 */
[----:B------:R-:W-:-:S10]  /*3a3c0*/  MOV R28, 0x1 ;  /* 0x00000001001c7802 */ /* 0x000fd40000000f00 */
.L_x_852:
[----:B------:R-:W-:Y:S05]  /*3a3d0*/  BSYNC.RECONVERGENT B2 ;  /* 0x0000000000027941 */ /* 0x000fea0003800200 */
.L_x_848:
        /* <DEDUP_REMOVED lines=56> */
.L_x_854:
[----:B------:R-:W-:Y:S01]  /*3a760*/  DMUL R32, RZ, R36 ;  /* 0x00000024ff207228 */ /* 0x000fe20000000000 */
[----:B------:R-:W-:-:S10]  /*3a770*/  IMAD.MOV.U32 R20, RZ, RZ, RZ ;  /* 0x000000ffff147224 */ /* 0x000fd400078e00ff */
.L_x_855:
[----:B------:R-:W-:Y:S05]  /*3a780*/  BSYNC.RECONVERGENT B2 ;  /* 0x0000000000027941 */ /* 0x000fea0003800200 */
.L_x_853:
        /* <DEDUP_REMOVED lines=64> */
.L_x_856:
        /* <DEDUP_REMOVED lines=32> */
.L_x_858:
[----:B------:R-:W-:Y:S05]  /*3ad90*/  BSYNC.RECONVERGENT B1 ;  /* 0x0000000000017941 */ /* 0x000fea0003800200 */
.L_x_857:
        /* <DEDUP_REMOVED lines=30> */
.L_x_862:
[----:B------:R-:W-:Y:S05]  /*3af80*/  BSYNC.RECONVERGENT B3 ;  /* 0x0000000000037941 */ /* 0x000fea0003800200 */
.L_x_861:
[----:B------:R-:W-:Y:S01]  /*3af90*/  VIADD R28, R13, 0x1 ;  /* 0x000000010d1c7836 */ /* 0x000fe20000000000 */
[----:B------:R-:W-:Y:S06]  /*3afa0*/  BRA `(.L_x_863) ;  /* 0x0000000000087947 */ /* 0x000fec0003800000 */
.L_x_860:
[----:B------:R-:W-:Y:S01]  /*3afb0*/  DMUL R26, RZ, R36 ;  /* 0x00000024ff1a7228 */ /* 0x000fe20000000000 */
[----:B------:R-:W-:-:S10]  /*3afc0*/  IMAD.MOV.U32 R28, RZ, RZ, 0x1 ;  /* 0x00000001ff1c7424 */ /* 0x000fd400078e00ff */
.L_x_863:
[----:B------:R-:W-:Y:S05]  /*3afd0*/  BSYNC.RECONVERGENT B2 ;  /* 0x0000000000027941 */ /* 0x000fea0003800200 */
.L_x_859:
        /* <DEDUP_REMOVED lines=56> */
.L_x_865:
[----:B------:R-:W-:Y:S01]  /*3b360*/  DMUL R32, RZ, R36 ;  /* 0x00000024ff207228 */ /* 0x000fe20000000000 */
[----:B------:R-:W-:-:S10]  /*3b370*/  IMAD.MOV.U32 R20, RZ, RZ, RZ ;  /* 0x000000ffff147224 */ /* 0x000fd400078e00ff */
.L_x_866:
[----:B------:R-:W-:Y:S05]  /*3b380*/  BSYNC.RECONVERGENT B2 ;  /* 0x0000000000027941 */ /* 0x000fea0003800200 */
.L_x_864:
        /* <DEDUP_REMOVED lines=64> */
.L_x_867:
        /* <DEDUP_REMOVED lines=32> */
.L_x_869:
[----:B------:R-:W-:Y:S05]  /*3b990*/  BSYNC.RECONVERGENT B1 ;  /* 0x0000000000017941 */ /* 0x000fea0003800200 */
.L_x_868:
        /* <DEDUP_REMOVED lines=30> */
.L_x_873:
[----:B------:R-:W-:Y:S05]  /*3bb80*/  BSYNC.RECONVERGENT B3 ;  /* 0x0000000000037941 */ /* 0x000fea0003800200 */
.L_x_872:
[----:B------:R-:W-:Y:S01]  /*3bb90*/  VIADD R28, R13, 0x1 ;  /* 0x000000010d1c7836 */ /* 0x000fe20000000000 */
[----:B------:R-:W-:Y:S06]  /*3bba0*/  BRA `(.L_x_874) ;  /* 0x0000000000087947 */ /* 0x000fec0003800000 */
.L_x_871:
[----:B------:R-:W-:Y:S01]  /*3bbb0*/  DMUL R26, RZ, R36 ;  /* 0x00000024ff1a7228 */ /* 0x000fe20000000000 */
[----:B------:R-:W-:-:S10]  /*3bbc0*/  MOV R28, 0x1 ;  /* 0x00000001001c7802 */ /* 0x000fd40000000f00 */
.L_x_874:
[----:B------:R-:W-:Y:S05]  /*3bbd0*/  BSYNC.RECONVERGENT B2 ;  /* 0x0000000000027941 */ /* 0x000fea0003800200 */
.L_x_870:
        /* <DEDUP_REMOVED lines=56> */
.L_x_876:
[----:B------:R-:W-:Y:S01]  /*3bf60*/  DMUL R32, RZ, R36 ;  /* 0x00000024ff207228 */ /* 0x000fe20000000000 */
[----:B------:R-:W-:-:S10]  /*3bf70*/  IMAD.MOV.U32 R20, RZ, RZ, RZ ;  /* 0x000000ffff147224 */ /* 0x000fd400078e00ff */
.L_x_877:
[----:B------:R-:W-:Y:S05]  /*3bf80*/  BSYNC.RECONVERGENT B2 ;  /* 0x0000000000027941 */ /* 0x000fea0003800200 */
.L_x_875:
        /* <DEDUP_REMOVED lines=64> */
.L_x_878:
        /* <DEDUP_REMOVED lines=32> */
.L_x_880:
[----:B------:R-:W-:Y:S05]  /*3c590*/  BSYNC.RECONVERGENT B1 ;  /* 0x0000000000017941 */ /* 0x000fea0003800200 */
.L_x_879:
        /* <DEDUP_REMOVED lines=30> */
.L_x_884:
[----:B------:R-:W-:Y:S05]  /*3c780*/  BSYNC.RECONVERGENT B3 ;  /* 0x0000000000037941 */ /* 0x000fea0003800200 */
.L_x_883:
[----:B------:R-:W-:Y:S01]  /*3c790*/  VIADD R28, R13, 0x1 ;  /* 0x000000010d1c7836 */ /* 0x000fe20000000000 */
[----:B------:R-:W-:Y:S06]  /*3c7a0*/  BRA `(.L_x_885) ;  /* 0x0000000000087947 */ /* 0x000fec0003800000 */
.L_x_882:
[----:B------:R-:W-:Y:S01]  /*3c7b0*/  DMUL R26, RZ, R36 ;  /* 0x00000024ff1a7228 */ /* 0x000fe20000000000 */
[----:B------:R-:W-:-:S10]  /*3c7c0*/  IMAD.MOV.U32 R28, RZ, RZ, 0x1 ;  /* 0x00000001ff1c7424 */ /* 0x000fd400078e00ff */
.L_x_885:
[----:B------:R-:W-:Y:S05]  /*3c7d0*/  BSYNC.RECONVERGENT B2 ;  /* 0x0000000000027941 */ /* 0x000fea0003800200 */
.L_x_881:
        /* <DEDUP_REMOVED lines=56> */
.L_x_887:
[----:B------:R-:W-:Y:S01]  /*3cb60*/  DMUL R32, RZ, R36 ;  /* 0x00000024ff207228 */ /* 0x000fe20000000000 */
[----:B------:R-:W-:-:S10]  /*3cb70*/  IMAD.MOV.U32 R20, RZ, RZ, RZ ;  /* 0x000000ffff147224 */ /* 0x000fd400078e00ff */
.L_x_888:
[----:B------:R-:W-:Y:S05]  /*3cb80*/  BSYNC.RECONVERGENT B2 ;  /* 0x0000000000027941 */ /* 0x000fea0003800200 */
.L_x_886:
        /* <DEDUP_REMOVED lines=64> */
.L_x_889:
        /* <DEDUP_REMOVED lines=32> */
.L_x_891:
[----:B------:R-:W-:Y:S05]  /*3d190*/  BSYNC.RECONVERGENT B1 ;  /* 0x0000000000017941 */ /* 0x000fea0003800200 */
.L_x_890:
        /* <DEDUP_REMOVED lines=30> */
.L_x_895:
[----:B------:R-:W-:Y:S05]  /*3d380*/  BSYNC.RECONVERGENT B3 ;  /* 0x0000000000037941 */ /* 0x000fea0003800200 */
.L_x_894:
[----:B------:R-:W-:Y:S01]  /*3d390*/  VIADD R28, R13, 0x1 ;  /* 0x000000010d1c7836 */ /* 0x000fe20000000000 */
[----:B------:R-:W-:Y:S06]  /*3d3a0*/  BRA `(.L_x_896) ;  /* 0x0000000000087947 */ /* 0x000fec0003800000 */
.L_x_893:
[----:B------:R-:W-:Y:S01]  /*3d3b0*/  DMUL R26, RZ, R36 ;  /* 0x00000024ff1a7228 */ /* 0x000fe20000000000 */
[----:B------:R-:W-:-:S10]  /*3d3c0*/  MOV R28, 0x1 ;  /* 0x00000001001c7802 */ /* 0x000fd40000000f00 */
.L_x_896:
[----:B------:R-:W-:Y:S05]  /*3d3d0*/  BSYNC.RECONVERGENT B2 ;  /* 0x0000000000027941 */ /* 0x000fea0003800200 */
.L_x_892:
        /* <DEDUP_REMOVED lines=56> */
.L_x_898:
[----:B------:R-:W-:Y:S01]  /*3d760*/  DMUL R32, RZ, R36 ;  /* 0x00000024ff207228 */ /* 0x000fe20000000000 */
[----:B------:R-:W-:-:S10]  /*3d770*/  IMAD.MOV.U32 R20, RZ, RZ, RZ ;  /* 0x000000ffff147224 */ /* 0x000fd400078e00ff */
.L_x_899:
[----:B------:R-:W-:Y:S05]  /*3d780*/  BSYNC.RECONVERGENT B2 ;  /* 0x0000000000027941 */ /* 0x000fea0003800200 */
.L_x_897:
        /* <DEDUP_REMOVED lines=64> */
.L_x_900:
        /* <DEDUP_REMOVED lines=32> */
.L_x_902:
[----:B------:R-:W-:Y:S05]  /*3dd90*/  BSYNC.RECONVERGENT B1 ;  /* 0x0000000000017941 */ /* 0x000fea0003800200 */
.L_x_901:
        /* <DEDUP_REMOVED lines=30> */
.L_x_906:
[----:B------:R-:W-:Y:S05]  /*3df80*/  BSYNC.RECONVERGENT B3 ;  /* 0x0000000000037941 */ /* 0x000fea0003800200 */
.L_x_905:
[----:B------:R-:W-:Y:S01]  /*3df90*/  VIADD R28, R13, 0x1 ;  /* 0x000000010d1c7836 */ /* 0x000fe20000000000 */
[----:B------:R-:W-:Y:S06]  /*3dfa0*/  BRA `(.L_x_907) ;  /* 0x0000000000087947 */ /* 0x000fec0003800000 */
.L_x_904:
[----:B------:R-:W-:Y:S01]  /*3dfb0*/  DMUL R26, RZ, R36 ;  /* 0x00000024ff1a7228 */ /* 0x000fe20000000000 */
[----:B------:R-:W-:-:S10]  /*3dfc0*/  IMAD.MOV.U32 R28, RZ, RZ, 0x1 ;  /* 0x00000001ff1c7424 */ /* 0x000fd400078e00ff */
.L_x_907:
[----:B------:R-:W-:Y:S05]  /*3dfd0*/  BSYNC.RECONVERGENT B2 ;  /* 0x0000000000027941 */ /* 0x000fea0003800200 */
.L_x_903:
        /* <DEDUP_REMOVED lines=56> */
.L_x_909:
[----:B------:R-:W-:Y:S01]  /*3e360*/  DMUL R32, RZ, R36 ;  /* 0x00000024ff207228 */ /* 0x000fe20000000000 */
[----:B------:R-:W-:-:S10]  /*3e370*/  IMAD.MOV.U32 R20, RZ, RZ, RZ ;  /* 0x000000ffff147224 */ /* 0x000fd400078e00ff */
.L_x_910:
[----:B------:R-:W-:Y:S05]  /*3e380*/  BSYNC.RECONVERGENT B2 ;  /* 0x0000000000027941 */ /* 0x000fea0003800200 */
.L_x_908:
        /* <DEDUP_REMOVED lines=64> */
.L_x_911:
        /* <DEDUP_REMOVED lines=32> */
.L_x_913:
[----:B------:R-:W-:Y:S05]  /*3e990*/  BSYNC.RECONVERGENT B1 ;  /* 0x0000000000017941 */ /* 0x000fea0003800200 */
.L_x_912:
        /* <DEDUP_REMOVED lines=30> */
.L_x_917:
[----:B------:R-:W-:Y:S05]  /*3eb80*/  BSYNC.RECONVERGENT B3 ;  /* 0x0000000000037941 */ /* 0x000fea0003800200 */
.L_x_916:
[----:B------:R-:W-:Y:S01]  /*3eb90*/  VIADD R28, R13, 0x1 ;  /* 0x000000010d1c7836 */ /* 0x000fe20000000000 */
[----:B------:R-:W-:Y:S06]  /*3eba0*/  BRA `(.L_x_918) ;  /* 0x0000000000087947 */ /* 0x000fec0003800000 */
.L_x_915:
[----:B------:R-:W-:Y:S01]  /*3ebb0*/  DMUL R26, RZ, R36 ;  /* 0x00000024ff1a7228 */ /* 0x000fe20000000000 */
[----:B------:R-:W-:-:S10]  /*3ebc0*/  MOV R28, 0x1 ;  /* 0x00000001001c7802 */ /* 0x000fd40000000f00 */
.L_x_918:
[----:B------:R-:W-:Y:S05]  /*3ebd0*/  BSYNC.RECONVERGENT B2 ;  /* 0x0000000000027941 */ /* 0x000fea0003800200 */
.L_x_914:
        /* <DEDUP_REMOVED lines=56> */
.L_x_920:
[----:B------:R-:W-:Y:S01]  /*3ef60*/  DMUL R32, RZ, R36 ;  /* 0x00000024ff207228 */ /* 0x000fe20000000000 */
[----:B------:R-:W-:-:S10]  /*3ef70*/  IMAD.MOV.U32 R20, RZ, RZ, RZ ;  /* 0x000000ffff147224 */ /* 0x000fd400078e00ff */
.L_x_921:
[----:B------:R-:W-:Y:S05]  /*3ef80*/  BSYNC.RECONVERGENT B2 ;  /* 0x0000000000027941 */ /* 0x000fea0003800200 */
.L_x_919:
        /* <DEDUP_REMOVED lines=64> */
.L_x_922:
        /* <DEDUP_REMOVED lines=32> */
.L_x_924:
[----:B------:R-:W-:Y:S05]  /*3f590*/  BSYNC.RECONVERGENT B1 ;  /* 0x0000000000017941 */ /* 0x000fea0003800200 */
.L_x_923:
        /* <DEDUP_REMOVED lines=30> */
.L_x_928:
[----:B------:R-:W-:Y:S05]  /*3f780*/  BSYNC.RECONVERGENT B3 ;  /* 0x0000000000037941 */ /* 0x000fea0003800200 */
.L_x_927:
[----:B------:R-:W-:Y:S01]  /*3f790*/  VIADD R28, R13, 0x1 ;  /* 0x000000010d1c7836 */ /* 0x000fe20000000000 */
[----:B------:R-:W-:Y:S06]  /*3f7a0*/  BRA `(.L_x_929) ;  /* 0x0000000000087947 */ /* 0x000fec0003800000 */
.L_x_926:
[----:B------:R-:W-:Y:S01]  /*3f7b0*/  DMUL R26, RZ, R36 ;  /* 0x00000024ff1a7228 */ /* 0x000fe20000000000 */
[----:B------:R-:W-:-:S10]  /*3f7c0*/  IMAD.MOV.U32 R28, RZ, RZ, 0x1 ;  /* 0x00000001ff1c7424 */ /* 0x000fd400078e00ff */
.L_x_929:
[----:B------:R-:W-:Y:S05]  /*3f7d0*/  BSYNC.RECONVERGENT B2 ;  /* 0x0000000000027941 */ /* 0x000fea0003800200 */
.L_x_925:
        /* <DEDUP_REMOVED lines=56> */
.L_x_931:
[----:B------:R-:W-:Y:S01]  /*3fb60*/  DMUL R32, RZ, R36 ;  /* 0x00000024ff207228 */ /* 0x000fe20000000000 */
[----:B------:R-:W-:-:S10]  /*3fb70*/  IMAD.MOV.U32 R20, RZ, RZ, RZ ;  /* 0x000000ffff147224 */ /* 0x000fd400078e00ff */
.L_x_932:
[----:B------:R-:W-:Y:S05]  /*3fb80*/  BSYNC.RECONVERGENT B2 ;  /* 0x0000000000027941 */ /* 0x000fea0003800200 */
.L_x_930:
        /* <DEDUP_REMOVED lines=64> */
.L_x_933:
        /* <DEDUP_REMOVED lines=32> */
.L_x_935:
[----:B------:R-:W-:Y:S05]  /*40190*/  BSYNC.RECONVERGENT B1 ;  /* 0x0000000000017941 */ /* 0x000fea0003800200 */
.L_x_934:
        /* <DEDUP_REMOVED lines=30> */
.L_x_939:
[----:B------:R-:W-:Y:S05]  /*40380*/  BSYNC.RECONVERGENT B3 ;  /* 0x0000000000037941 */ /* 0x000fea0003800200 */
.L_x_938:
[----:B------:R-:W-:Y:S01]  /*40390*/  VIADD R28, R13, 0x1 ;  /* 0x000000010d1c7836 */ /* 0x000fe20000000000 */
[----:B------:R-:W-:Y:S06]  /*403a0*/  BRA `(.L_x_940) ;  /* 0x0000000000087947 */ /* 0x000fec0003800000 */
.L_x_937:
[----:B------:R-:W-:Y:S01]  /*403b0*/  DMUL R26, RZ, R36 ;  /* 0x00000024ff1a7228 */ /* 0x000fe20000000000 */
[----:B------:R-:W-:-:S10]  /*403c0*/  MOV R28, 0x1 ;  /* 0x00000001001c7802 */ /* 0x000fd40000000f00 */
.L_x_940:
[----:B------:R-:W-:Y:S05]  /*403d0*/  BSYNC.RECONVERGENT B2 ;  /* 0x0000000000027941 */ /* 0x000fea0003800200 */
.L_x_936:
        /* <DEDUP_REMOVED lines=56> */
.L_x_942:
[----:B------:R-:W-:Y:S01]  /*40760*/  DMUL R32, RZ, R36 ;  /* 0x00000024ff207228 */ /* 0x000fe20000000000 */
[----:B------:R-:W-:-:S10]  /*40770*/  IMAD.MOV.U32 R20, RZ, RZ, RZ ;  /* 0x000000ffff147224 */ /* 0x000fd400078e00ff */
.L_x_943:
[----:B------:R-:W-:Y:S05]  /*40780*/  BSYNC.RECONVERGENT B2 ;  /* 0x0000000000027941 */ /* 0x000fea0003800200 */
.L_x_941:
        /* <DEDUP_REMOVED lines=64> */
.L_x_944:
        /* <DEDUP_REMOVED lines=32> */
.L_x_946:
[----:B------:R-:W-:Y:S05]  /*40d90*/  BSYNC.RECONVERGENT B1 ;  /* 0x0000000000017941 */ /* 0x000fea0003800200 */
.L_x_945:
        /* <DEDUP_REMOVED lines=30> */
.L_x_950:
[----:B------:R-:W-:Y:S05]  /*40f80*/  BSYNC.RECONVERGENT B3 ;  /* 0x0000000000037941 */ /* 0x000fea0003800200 */
.L_x_949:
[----:B------:R-:W-:Y:S01]  /*40f90*/  VIADD R28, R13, 0x1 ;  /* 0x000000010d1c7836 */ /* 0x000fe20000000000 */
[----:B------:R-:W-:Y:S06]  /*40fa0*/  BRA `(.L_x_951) ;  /* 0x0000000000087947 */ /* 0x000fec0003800000 */
.L_x_948:
[----:B------:R-:W-:Y:S01]  /*40fb0*/  DMUL R26, RZ, R36 ;  /* 0x00000024ff1a7228 */ /* 0x000fe20000000000 */
[----:B------:R-:W-:-:S10]  /*40fc0*/  IMAD.MOV.U32 R28, RZ, RZ, 0x1 ;  /* 0x00000001ff1c7424 */ /* 0x000fd400078e00ff */
.L_x_951:
[----:B------:R-:W-:Y:S05]  /*40fd0*/  BSYNC.RECONVERGENT B2 ;  /* 0x0000000000027941 */ /* 0x000fea0003800200 */
.L_x_947:
        /* <DEDUP_REMOVED lines=56> */
.L_x_953:
[----:B------:R-:W-:Y:S01]  /*41360*/  DMUL R32, RZ, R36 ;  /* 0x00000024ff207228 */ /* 0x000fe20000000000 */
[----:B------:R-:W-:-:S10]  /*41370*/  IMAD.MOV.U32 R20, RZ, RZ, RZ ;  /* 0x000000ffff147224 */ /* 0x000fd400078e00ff */
.L_x_954:
[----:B------:R-:W-:Y:S05]  /*41380*/  BSYNC.RECONVERGENT B2 ;  /* 0x0000000000027941 */ /* 0x000fea0003800200 */
.L_x_952:
        /* <DEDUP_REMOVED lines=64> */
.L_x_955:
        /* <DEDUP_REMOVED lines=32> */
.L_x_957:
[----:B------:R-:W-:Y:S05]  /*41990*/  BSYNC.RECONVERGENT B1 ;  /* 0x0000000000017941 */ /* 0x000fea0003800200 */
.L_x_956:
        /* <DEDUP_REMOVED lines=30> */
.L_x_961:
[----:B------:R-:W-:Y:S05]  /*41b80*/  BSYNC.RECONVERGENT B3 ;  /* 0x0000000000037941 */ /* 0x000fea0003800200 */
.L_x_960:
[----:B------:R-:W-:Y:S01]  /*41b90*/  VIADD R28, R13, 0x1 ;  /* 0x000000010d1c7836 */ /* 0x000fe20000000000 */
[----:B------:R-:W-:Y:S06]  /*41ba0*/  BRA `(.L_x_962) ;  /* 0x0000000000087947 */ /* 0x000fec0003800000 */
.L_x_959:
[----:B------:R-:W-:Y:S01]  /*41bb0*/  DMUL R26, RZ, R36 ;  /* 0x00000024ff1a7228 */ /* 0x000fe20000000000 */
[----:B------:R-:W-:-:S10]  /*41bc0*/  MOV R28, 0x1 ;  /* 0x00000001001c7802 */ /* 0x000fd40000000f00 */
.L_x_962:
[----:B------:R-:W-:Y:S05]  /*41bd0*/  BSYNC.RECONVERGENT B2 ;  /* 0x0000000000027941 */ /* 0x000fea0003800200 */
.L_x_958:
        /* <DEDUP_REMOVED lines=56> */
.L_x_964:
[----:B------:R-:W-:Y:S01]  /*41f60*/  DMUL R32, RZ, R36 ;  /* 0x00000024ff207228 */ /* 0x000fe20000000000 */
[----:B------:R-:W-:-:S10]  /*41f70*/  IMAD.MOV.U32 R20, RZ, RZ, RZ ;  /* 0x000000ffff147224 */ /* 0x000fd400078e00ff */
.L_x_965:
[----:B------:R-:W-:Y:S05]  /*41f80*/  BSYNC.RECONVERGENT B2 ;  /* 0x0000000000027941 */ /* 0x000fea0003800200 */
.L_x_963:
        /* <DEDUP_REMOVED lines=64> */
.L_x_966:
        /* <DEDUP_REMOVED lines=32> */
.L_x_968:
[----:B------:R-:W-:Y:S05]  /*42590*/  BSYNC.RECONVERGENT B1 ;  /* 0x0000000000017941 */ /* 0x000fea0003800200 */
.L_x_967:
        /* <DEDUP_REMOVED lines=30> */
.L_x_972:
[----:B------:R-:W-:Y:S05]  /*42780*/  BSYNC.RECONVERGENT B3 ;  /* 0x0000000000037941 */ /* 0x000fea0003800200 */
.L_x_971:
[----:B------:R-:W-:Y:S01]  /*42790*/  VIADD R28, R13, 0x1 ;  /* 0x000000010d1c7836 */ /* 0x000fe20000000000 */
[----:B------:R-:W-:Y:S06]  /*427a0*/  BRA `(.L_x_973) ;  /* 0x0000000000087947 */ /* 0x000fec0003800000 */
.L_x_970:
[----:B------:R-:W-:Y:S01]  /*427b0*/  DMUL R26, RZ, R36 ;  /* 0x00000024ff1a7228 */ /* 0x000fe20000000000 */
[----:B------:R-:W-:-:S10]  /*427c0*/  IMAD.MOV.U32 R28, RZ, RZ, 0x1 ;  /* 0x00000001ff1c7424 */ /* 0x000fd400078e00ff */
.L_x_973:
[----:B------:R-:W-:Y:S05]  /*427d0*/  BSYNC.RECONVERGENT B2 ;  /* 0x0000000000027941 */ /* 0x000fea0003800200 */
.L_x_969:
        /* <DEDUP_REMOVED lines=56> */
.L_x_975:
[----:B------:R-:W-:Y:S01]  /*42b60*/  DMUL R32, RZ, R36 ;  /* 0x00000024ff207228 */ /* 0x000fe20000000000 */
[----:B------:R-:W-:-:S10]  /*42b70*/  IMAD.MOV.U32 R20, RZ, RZ, RZ ;  /* 0x000000ffff147224 */ /* 0x000fd400078e00ff */
.L_x_976:
[----:B------:R-:W-:Y:S05]  /*42b80*/  BSYNC.RECONVERGENT B2 ;  /* 0x0000000000027941 */ /* 0x000fea0003800200 */
.L_x_974:
        /* <DEDUP_REMOVED lines=64> */
.L_x_977:
        /* <DEDUP_REMOVED lines=32> */
.L_x_979:
[----:B------:R-:W-:Y:S05]  /*43190*/  BSYNC.RECONVERGENT B1 ;  /* 0x0000000000017941 */ /* 0x000fea0003800200 */
.L_x_978:
        /* <DEDUP_REMOVED lines=30> */
.L_x_983:
[----:B------:R-:W-:Y:S05]  /*43380*/  BSYNC.RECONVERGENT B3 ;  /* 0x0000000000037941 */ /* 0x000fea0003800200 */
.L_x_982:
[----:B------:R-:W-:Y:S01]  /*43390*/  VIADD R28, R13, 0x1 ;  /* 0x000000010d1c7836 */ /* 0x000fe20000000000 */
[----:B------:R-:W-:Y:S06]  /*433a0*/  BRA `(.L_x_984) ;  /* 0x0000000000087947 */ /* 0x000fec0003800000 */
.L_x_981:
[----:B------:R-:W-:Y:S01]  /*433b0*/  DMUL R26, RZ, R36 ;  /* 0x00000024ff1a7228 */ /* 0x000fe20000000000 */
[----:B------:R-:W-:-:S10]  /*433c0*/  MOV R28, 0x1 ;  /* 0x00000001001c7802 */ /* 0x000fd40000000f00 */
.L_x_984:
[----:B------:R-:W-:Y:S05]  /*433d0*/  BSYNC.RECONVERGENT B2 ;  /* 0x0000000000027941 */ /* 0x000fea0003800200 */
.L_x_980:
        /* <DEDUP_REMOVED lines=56> */
.L_x_986:
[----:B------:R-:W-:Y:S01]  /*43760*/  DMUL R32, RZ, R36 ;  /* 0x00000024ff207228 */ /* 0x000fe20000000000 */
[----:B------:R-:W-:-:S10]  /*43770*/  IMAD.MOV.U32 R20, RZ, RZ, RZ ;  /* 0x000000ffff147224 */ /* 0x000fd400078e00ff */
.L_x_987:
[----:B------:R-:W-:Y:S05]  /*43780*/  BSYNC.RECONVERGENT B2 ;  /* 0x0000000000027941 */ /* 0x000fea0003800200 */
.L_x_985:
        /* <DEDUP_REMOVED lines=64> */
.L_x_988:
        /* <DEDUP_REMOVED lines=32> */
.L_x_990:
[----:B------:R-:W-:Y:S05]  /*43d90*/  BSYNC.RECONVERGENT B1 ;  /* 0x0000000000017941 */ /* 0x000fea0003800200 */
.L_x_989:
        /* <DEDUP_REMOVED lines=30> */
.L_x_994:
[----:B------:R-:W-:Y:S05]  /*43f80*/  BSYNC.RECONVERGENT B3 ;  /* 0x0000000000037941 */ /* 0x000fea0003800200 */
.L_x_993:
[----:B------:R-:W-:Y:S01]  /*43f90*/  VIADD R28, R13, 0x1 ;  /* 0x000000010d1c7836 */ /* 0x000fe20000000000 */
[----:B------:R-:W-:Y:S06]  /*43fa0*/  BRA `(.L_x_995) ;  /* 0x0000000000087947 */ /* 0x000fec0003800000 */
.L_x_992:
[----:B------:R-:W-:Y:S01]  /*43fb0*/  DMUL R26, RZ, R36 ;  /* 0x00000024ff1a7228 */ /* 0x000fe20000000000 */
[----:B------:R-:W-:-:S10]  /*43fc0*/  IMAD.MOV.U32 R28, RZ, RZ, 0x1 ;  /* 0x00000001ff1c7424 */ /* 0x000fd400078e00ff */
.L_x_995:
[----:B------:R-:W-:Y:S05]  /*43fd0*/  BSYNC.RECONVERGENT B2 ;  /* 0x0000000000027941 */ /* 0x000fea0003800200 */
.L_x_991:
        /* <DEDUP_REMOVED lines=56> */
.L_x_997:
[----:B------:R-:W-:Y:S01]  /*44360*/  DMUL R32, RZ, R36 ;  /* 0x00000024ff207228 */ /* 0x000fe20000000000 */
[----:B------:R-:W-:-:S10]  /*44370*/  IMAD.MOV.U32 R20, RZ, RZ, RZ ;  /* 0x000000ffff147224 */ /* 0x000fd400078e00ff */
.L_x_998:
[----:B------:R-:W-:Y:S05]  /*44380*/  BSYNC.RECONVERGENT B2 ;  /* 0x0000000000027941 */ /* 0x000fea0003800200 */
.L_x_996:
        /* <DEDUP_REMOVED lines=64> */
.L_x_999:
        /* <DEDUP_REMOVED lines=32> */
.L_x_1001:
[----:B------:R-:W-:Y:S05]  /*44990*/  BSYNC.RECONVERGENT B1 ;  /* 0x0000000000017941 */ /* 0x000fea0003800200 */
.L_x_1000:
        /* <DEDUP_REMOVED lines=30> */
.L_x_1005:
[----:B------:R-:W-:Y:S05]  /*44b80*/  BSYNC.RECONVERGENT B3 ;  /* 0x0000000000037941 */ /* 0x000fea0003800200 */
.L_x_1004:
[----:B------:R-:W-:Y:S01]  /*44b90*/  VIADD R28, R13, 0x1 ;  /* 0x000000010d1c7836 */ /* 0x000fe20000000000 */
[----:B------:R-:W-:Y:S06]  /*44ba0*/  BRA `(.L_x_1006) ;  /* 0x0000000000087947 */ /* 0x000fec0003800000 */
.L_x_1003:
[----:B------:R-:W-:Y:S01]  /*44bb0*/  DMUL R26, RZ, R36 ;  /* 0x00000024ff1a7228 */ /* 0x000fe20000000000 */
[----:B------:R-:W-:-:S10]  /*44bc0*/  MOV R28, 0x1 ;  /* 0x00000001001c7802 */ /* 0x000fd40000000f00 */
.L_x_1006:
[----:B------:R-:W-:Y:S05]  /*44bd0*/  BSYNC.RECONVERGENT B2 ;  /* 0x0000000000027941 */ /* 0x000fea0003800200 */
.L_x_1002:
        /* <DEDUP_REMOVED lines=56> */
.L_x_1008:
[----:B------:R-:W-:Y:S01]  /*44f60*/  DMUL R32, RZ, R36 ;  /* 0x00000024ff207228 */ /* 0x000fe20000000000 */
[----:B------:R-:W-:-:S10]  /*44f70*/  IMAD.MOV.U32 R20, RZ, RZ, RZ ;  /* 0x000000ffff147224 */ /* 0x000fd400078e00ff */
.L_x_1009:
[----:B------:R-:W-:Y:S05]  /*44f80*/  BSYNC.RECONVERGENT B2 ;  /* 0x0000000000027941 */ /* 0x000fea0003800200 */
.L_x_1007:
        /* <DEDUP_REMOVED lines=64> */
.L_x_1010:
        /* <DEDUP_REMOVED lines=32> */
.L_x_1012:
[----:B------:R-:W-:Y:S05]  /*45590*/  BSYNC.RECONVERGENT B1 ;  /* 0x0000000000017941 */ /* 0x000fea0003800200 */
.L_x_1011:
        /* <DEDUP_REMOVED lines=30> */
.L_x_1016:
[----:B------:R-:W-:Y:S05]  /*45780*/  BSYNC.RECONVERGENT B3 ;  /* 0x0000000000037941 */ /* 0x000fea0003800200 */
.L_x_1015:
[----:B------:R-:W-:Y:S01]  /*45790*/  VIADD R28, R13, 0x1 ;  /* 0x000000010d1c7836 */ /* 0x000fe20000000000 */
[----:B------:R-:W-:Y:S06]  /*457a0*/  BRA `(.L_x_1017) ;  /* 0x0000000000087947 */ /* 0x000fec0003800000 */
.L_x_1014:
[----:B------:R-:W-:Y:S01]  /*457b0*/  DMUL R26, RZ, R36 ;  /* 0x00000024ff1a7228 */ /* 0x000fe20000000000 */
[----:B------:R-:W-:-:S10]  /*457c0*/  IMAD.MOV.U32 R28, RZ, RZ, 0x1 ;  /* 0x00000001ff1c7424 */ /* 0x000fd400078e00ff */
.L_x_1017:
[----:B------:R-:W-:Y:S05]  /*457d0*/  BSYNC.RECONVERGENT B2 ;  /* 0x0000000000027941 */ /* 0x000fea0003800200 */
.L_x_1013:
        /* <DEDUP_REMOVED lines=56> */
.L_x_1019:
[----:B------:R-:W-:Y:S01]  /*45b60*/  DMUL R32, RZ, R36 ;  /* 0x00000024ff207228 */ /* 0x000fe20000000000 */
[----:B------:R-:W-:-:S10]  /*45b70*/  IMAD.MOV.U32 R20, RZ, RZ, RZ ;  /* 0x000000ffff147224 */ /* 0x000fd400078e00ff */
.L_x_1020:
[----:B------:R-:W-:Y:S05]  /*45b80*/  BSYNC.RECONVERGENT B2 ;  /* 0x0000000000027941 */ /* 0x000fea0003800200 */
.L_x_1018:
        /* <DEDUP_REMOVED lines=64> */
.L_x_1021:
        /* <DEDUP_REMOVED lines=32> */
.L_x_1023:
[----:B------:R-:W-:Y:S05]  /*46190*/  BSYNC.RECONVERGENT B1 ;  /* 0x0000000000017941 */ /* 0x000fea0003800200 */
.L_x_1022:
        /* <DEDUP_REMOVED lines=30> */
.L_x_1027:
[----:B------:R-:W-:Y:S05]  /*46380*/  BSYNC.RECONVERGENT B3 ;  /* 0x0000000000037941 */ /* 0x000fea0003800200 */
.L_x_1026:
[----:B------:R-:W-:Y:S01]  /*46390*/  VIADD R28, R13, 0x1 ;  /* 0x000000010d1c7836 */ /* 0x000fe20000000000 */
[----:B------:R-:W-:Y:S06]  /*463a0*/  BRA `(.L_x_1028) ;  /* 0x0000000000087947 */ /* 0x000fec0003800000 */
.L_x_1025:
[----:B------:R-:W-:Y:S01]  /*463b0*/  DMUL R26, RZ, R36 ;  /* 0x00000024ff1a7228 */ /* 0x000fe20000000000 */
[----:B------:R-:W-:-:S10]  /*463c0*/  MOV R28, 0x1 ;  /* 0x00000001001c7802 */ /* 0x000fd40000000f00 */
.L_x_1028:
[----:B------:R-:W-:Y:S05]  /*463d0*/  BSYNC.RECONVERGENT B2 ;  /* 0x0000000000027941 */ /* 0x000fea0003800200 */
.L_x_1024:
        /* <DEDUP_REMOVED lines=56> */
.L_x_1030:
[----:B------:R-:W-:Y:S01]  /*46760*/  DMUL R32, RZ, R36 ;  /* 0x00000024ff207228 */ /* 0x000fe20000000000 */
[----:B------:R-:W-:-:S10]  /*46770*/  IMAD.MOV.U32 R20, RZ, RZ, RZ ;  /* 0x000000ffff147224 */ /* 0x000fd400078e00ff */
.L_x_1031:
[----:B------:R-:W-:Y:S05]  /*46780*/  BSYNC.RECONVERGENT B2 ;  /* 0x0000000000027941 */ /* 0x000fea0003800200 */
.L_x_1029:
        /* <DEDUP_REMOVED lines=64> */
.L_x_1032:
        /* <DEDUP_REMOVED lines=32> */
.L_x_1034:
[----:B------:R-:W-:Y:S05]  /*46d90*/  BSYNC.RECONVERGENT B1 ;  /* 0x0000000000017941 */ /* 0x000fea0003800200 */
.L_x_1033:
        /* <DEDUP_REMOVED lines=30> */
.L_x_1038:
[----:B------:R-:W-:Y:S05]  /*46f80*/  BSYNC.RECONVERGENT B3 ;  /* 0x0000000000037941 */ /* 0x000fea0003800200 */
.L_x_1037:
[----:B------:R-:W-:Y:S01]  /*46f90*/  VIADD R28, R13, 0x1 ;  /* 0x000000010d1c7836 */ /* 0x000fe20000000000 */
[----:B------:R-:W-:Y:S06]  /*46fa0*/  BRA `(.L_x_1039) ;  /* 0x0000000000087947 */ /* 0x000fec0003800000 */
.L_x_1036:
[----:B------:R-:W-:Y:S01]  /*46fb0*/  DMUL R26, RZ, R36 ;  /* 0x00000024ff1a7228 */ /* 0x000fe20000000000 */
[----:B------:R-:W-:-:S10]  /*46fc0*/  IMAD.MOV.U32 R28, RZ, RZ, 0x1 ;  /* 0x00000001ff1c7424 */ /* 0x000fd400078e00ff */
.L_x_1039:
[----:B------:R-:W-:Y:S05]  /*46fd0*/  BSYNC.RECONVERGENT B2 ;  /* 0x0000000000027941 */ /* 0x000fea0003800200 */
.L_x_1035:
        /* <DEDUP_REMOVED lines=56> */
.L_x_1041:
[----:B------:R-:W-:Y:S01]  /*47360*/  DMUL R32, RZ, R36 ;  /* 0x00000024ff207228 */ /* 0x000fe20000000000 */
[----:B------:R-:W-:-:S10]  /*47370*/  IMAD.MOV.U32 R20, RZ, RZ, RZ ;  /* 0x000000ffff147224 */ /* 0x000fd400078e00ff */
.L_x_1042:
[----:B------:R-:W-:Y:S05]  /*47380*/  BSYNC.RECONVERGENT B2 ;  /* 0x0000000000027941 */ /* 0x000fea0003800200 */
.L_x_1040:
        /* <DEDUP_REMOVED lines=64> */
.L_x_1043:
        /* <DEDUP_REMOVED lines=32> */
.L_x_1045:
[----:B------:R-:W-:Y:S05]  /*47990*/  BSYNC.RECONVERGENT B1 ;  /* 0x0000000000017941 */ /* 0x000fea0003800200 */
.L_x_1044:
        /* <DEDUP_REMOVED lines=30> */
.L_x_1049:
[----:B------:R-:W-:Y:S05]  /*47b80*/  BSYNC.RECONVERGENT B3 ;  /* 0x0000000000037941 */ /* 0x000fea0003800200 */
.L_x_1048:
[----:B------:R-:W-:Y:S01]  /*47b90*/  VIADD R28, R13, 0x1 ;  /* 0x000000010d1c7836 */ /* 0x000fe20000000000 */
[----:B------:R-:W-:Y:S06]  /*47ba0*/  BRA `(.L_x_1050) ;  /* 0x0000000000087947 */ /* 0x000fec0003800000 */
.L_x_1047:
[----:B------:R-:W-:Y:S01]  /*47bb0*/  DMUL R26, RZ, R36 ;  /* 0x00000024ff1a7228 */ /* 0x000fe20000000000 */
[----:B------:R-:W-:-:S10]  /*47bc0*/  MOV R28, 0x1 ;  /* 0x00000001001c7802 */ /* 0x000fd40000000f00 */
.L_x_1050:
[----:B------:R-:W-:Y:S05]  /*47bd0*/  BSYNC.RECONVERGENT B2 ;  /* 0x0000000000027941 */ /* 0x000fea0003800200 */
.L_x_1046:
        /* <DEDUP_REMOVED lines=56> */
.L_x_1052:
[----:B------:R-:W-:Y:S01]  /*47f60*/  DMUL R32, RZ, R36 ;  /* 0x00000024ff207228 */ /* 0x000fe20000000000 */
[----:B------:R-:W-:-:S10]  /*47f70*/  IMAD.MOV.U32 R20, RZ, RZ, RZ ;  /* 0x000000ffff147224 */ /* 0x000fd400078e00ff */
.L_x_1053:
[----:B------:R-:W-:Y:S05]  /*47f80*/  BSYNC.RECONVERGENT B2 ;  /* 0x0000000000027941 */ /* 0x000fea0003800200 */
.L_x_1051:
        /* <DEDUP_REMOVED lines=64> */
.L_x_1054:
        /* <DEDUP_REMOVED lines=32> */
.L_x_1056:
[----:B------:R-:W-:Y:S05]  /*48590*/  BSYNC.RECONVERGENT B1 ;  /* 0x0000000000017941 */ /* 0x000fea0003800200 */
.L_x_1055:
        /* <DEDUP_REMOVED lines=30> */
.L_x_1060:
[----:B------:R-:W-:Y:S05]  /*48780*/  BSYNC.RECONVERGENT B3 ;  /* 0x0000000000037941 */ /* 0x000fea0003800200 */
.L_x_1059:
[----:B------:R-:W-:Y:S01]  /*48790*/  VIADD R28, R13, 0x1 ;  /* 0x000000010d1c7836 */ /* 0x000fe20000000000 */
[----:B------:R-:W-:Y:S06]  /*487a0*/  BRA `(.L_x_1061) ;  /* 0x0000000000087947 */ /* 0x000fec0003800000 */
.L_x_1058:
[----:B------:R-:W-:Y:S01]  /*487b0*/  DMUL R26, RZ, R36 ;  /* 0x00000024ff1a7228 */ /* 0x000fe20000000000 */
[----:B------:R-:W-:-:S10]  /*487c0*/  IMAD.MOV.U32 R28, RZ, RZ, 0x1 ;  /* 0x00000001ff1c7424 */ /* 0x000fd400078e00ff */
.L_x_1061:
[----:B------:R-:W-:Y:S05]  /*487d0*/  BSYNC.RECONVERGENT B2 ;  /* 0x0000000000027941 */ /* 0x000fea0003800200 */
.L_x_1057:
        /* <DEDUP_REMOVED lines=56> */
.L_x_1063:
[----:B------:R-:W-:Y:S01]  /*48b60*/  DMUL R32, RZ, R36 ;  /* 0x00000024ff207228 */ /* 0x000fe20000000000 */
[----:B------:R-:W-:-:S10]  /*48b70*/  IMAD.MOV.U32 R20, RZ, RZ, RZ ;  /* 0x000000ffff147224 */ /* 0x000fd400078e00ff */
.L_x_1064:
[----:B------:R-:W-:Y:S05]  /*48b80*/  BSYNC.RECONVERGENT B2 ;  /* 0x0000000000027941 */ /* 0x000fea0003800200 */
.L_x_1062:
        /* <DEDUP_REMOVED lines=64> */
.L_x_1065:
        /* <DEDUP_REMOVED lines=32> */
.L_x_1067:
[----:B------:R-:W-:Y:S05]  /*49190*/  BSYNC.RECONVERGENT B1 ;  /* 0x0000000000017941 */ /* 0x000fea0003800200 */
.L_x_1066:
        /* <DEDUP_REMOVED lines=30> */
.L_x_1071:
[----:B------:R-:W-:Y:S05]  /*49380*/  BSYNC.RECONVERGENT B3 ;  /* 0x0000000000037941 */ /* 0x000fea0003800200 */
.L_x_1070:
[----:B------:R-:W-:Y:S01]  /*49390*/  VIADD R28, R13, 0x1 ;  /* 0x000000010d1c7836 */ /* 0x000fe20000000000 */
[----:B------:R-:W-:Y:S06]  /*493a0*/  BRA `(.L_x_1072) ;  /* 0x0000000000087947 */ /* 0x000fec0003800000 */
.L_x_1069:
[----:B------:R-:W-:Y:S01]  /*493b0*/  DMUL R26, RZ, R36 ;  /* 0x00000024ff1a7228 */ /* 0x000fe20000000000 */
[----:B------:R-:W-:-:S10]  /*493c0*/  MOV R28, 0x1 ;  /* 0x00000001001c7802 */ /* 0x000fd40000000f00 */
.L_x_1072:
[----:B------:R-:W-:Y:S05]  /*493d0*/  BSYNC.RECONVERGENT B2 ;  /* 0x0000000000027941 */ /* 0x000fea0003800200 */
.L_x_1068:
        /* <DEDUP_REMOVED lines=56> */
.L_x_1074:
[----:B------:R-:W-:Y:S01]  /*49760*/  DMUL R32, RZ, R36 ;  /* 0x00000024ff207228 */ /* 0x000fe20000000000 */
[----:B------:R-:W-:-:S10]  /*49770*/  IMAD.MOV.U32 R20, RZ, RZ, RZ ;  /* 0x000000ffff147224 */ /* 0x000fd400078e00ff */
.L_x_1075:
[----:B------:R-:W-:Y:S05]  /*49780*/  BSYNC.RECONVERGENT B2 ;  /* 0x0000000000027941 */ /* 0x000fea0003800200 */
.L_x_1073:
        /* <DEDUP_REMOVED lines=64> */
.L_x_1076:
        /* <DEDUP_REMOVED lines=32> */
.L_x_1078:
[----:B------:R-:W-:Y:S05]  /*49d90*/  BSYNC.RECONVERGENT B1 ;  /* 0x0000000000017941 */ /* 0x000fea0003800200 */
.L_x_1077:
        /* <DEDUP_REMOVED lines=30> */
.L_x_1082:
[----:B------:R-:W-:Y:S05]  /*49f80*/  BSYNC.RECONVERGENT B3 ;  /* 0x0000000000037941 */ /* 0x000fea0003800200 */
.L_x_1081:
[----:B------:R-:W-:Y:S01]  /*49f90*/  VIADD R28, R13, 0x1 ;  /* 0x000000010d1c7836 */ /* 0x000fe20000000000 */
[----:B------:R-:W-:Y:S06]  /*49fa0*/  BRA `(.L_x_1083) ;  /* 0x0000000000087947 */ /* 0x000fec0003800000 */
.L_x_1080:
[----:B------:R-:W-:Y:S01]  /*49fb0*/  DMUL R26, RZ, R36 ;  /* 0x00000024ff1a7228 */ /* 0x000fe20000000000 */
[----:B------:R-:W-:-:S10]  /*49fc0*/  IMAD.MOV.U32 R28, RZ, RZ, 0x1 ;  /* 0x00000001ff1c7424 */ /* 0x000fd400078e00ff */
.L_x_1083:
[----:B------:R-:W-:Y:S05]  /*49fd0*/  BSYNC.RECONVERGENT B2 ;  /* 0x0000000000027941 */ /* 0x000fea0003800200 */
.L_x_1079:
        /* <DEDUP_REMOVED lines=56> */
.L_x_1085:
[----:B------:R-:W-:Y:S01]  /*4a360*/  DMUL R32, RZ, R36 ;  /* 0x00000024ff207228 */ /* 0x000fe20000000000 */
[----:B------:R-:W-:-:S10]  /*4a370*/  IMAD.MOV.U32 R20, RZ, RZ, RZ ;  /* 0x000000ffff147224 */ /* 0x000fd400078e00ff */
.L_x_1086:
[----:B------:R-:W-:Y:S05]  /*4a380*/  BSYNC.RECONVERGENT B2 ;  /* 0x0000000000027941 */ /* 0x000fea0003800200 */
.L_x_1084:
        /* <DEDUP_REMOVED lines=64> */
.L_x_1087:
        /* <DEDUP_REMOVED lines=32> */
.L_x_1089:
[----:B------:R-:W-:Y:S05]  /*4a990*/  BSYNC.RECONVERGENT B1 ;  /* 0x0000000000017941 */ /* 0x000fea0003800200 */
.L_x_1088:
        /* <DEDUP_REMOVED lines=30> */
.L_x_1093:
[----:B------:R-:W-:Y:S05]  /*4ab80*/  BSYNC.RECONVERGENT B3 ;  /* 0x0000000000037941 */ /* 0x000fea0003800200 */
.L_x_1092:
[----:B------:R-:W-:Y:S01]  /*4ab90*/  VIADD R28, R13, 0x1 ;  /* 0x000000010d1c7836 */ /* 0x000fe20000000000 */
[----:B------:R-:W-:Y:S06]  /*4aba0*/  BRA `(.L_x_1094) ;  /* 0x0000000000087947 */ /* 0x000fec0003800000 */
.L_x_1091:
[----:B------:R-:W-:Y:S01]  /*4abb0*/  DMUL R26, RZ, R36 ;  /* 0x00000024ff1a7228 */ /* 0x000fe20000000000 */
[----:B------:R-:W-:-:S10]  /*4abc0*/  MOV R28, 0x1 ;  /* 0x00000001001c7802 */ /* 0x000fd40000000f00 */
.L_x_1094:
[----:B------:R-:W-:Y:S05]  /*4abd0*/  BSYNC.RECONVERGENT B2 ;  /* 0x0000000000027941 */ /* 0x000fea0003800200 */
.L_x_1090:
        /* <DEDUP_REMOVED lines=56> */
.L_x_1096:
[----:B------:R-:W-:Y:S01]  /*4af60*/  DMUL R32, RZ, R36 ;  /* 0x00000024ff207228 */ /* 0x000fe20000000000 */
[----:B------:R-:W-:-:S10]  /*4af70*/  IMAD.MOV.U32 R20, RZ, RZ, RZ ;  /* 0x000000ffff147224 */ /* 0x000fd400078e00ff */
.L_x_1097:
[----:B------:R-:W-:Y:S05]  /*4af80*/  BSYNC.RECONVERGENT B2 ;  /* 0x0000000000027941 */ /* 0x000fea0003800200 */
.L_x_1095:
        /* <DEDUP_REMOVED lines=64> */
.L_x_1098:
[----:B------:R-:W-:Y:S01]  /*4b390*/  DADD R26, -R4, R26 ;  /* 0x00000000041a7229 */ /* 0x000fe2000000011a */
[----:B------:R-:W-:Y:S01]  /*4b3a0*/  MOV R14, 0x0 ;  /* 0x00000000000e7802 */ /* 0x000fe20000000f00 */
        /* <DEDUP_REMOVED lines=25> */
[----:B------:R-:W-:Y:S02]  /*4b540*/  IMAD.MOV.U32 R18, RZ, RZ, R26 ;  /* 0x000000ffff127224 */ /* 0x000fe400078e001a */
[----:B------:R-:W-:-:S07]  /*4b550*/  IMAD.MOV.U32 R17, RZ, RZ, R27 ;  /* 0x000000ffff117224 */ /* 0x000fce00078e001b */
[----:B------:R-:W-:Y:S05]  /*4b560*/  CALL.REL.NOINC `($__internal_0_$__cuda_sm20_dsqrt_rn_f64_mediumpath_v1) ;  /* 0x0000074c009c7944 */ /* 0x000fea0003c00000 */
[----:B------:R-:W-:Y:S01]  /*4b570*/  IMAD.MOV.U32 R16, RZ, RZ, R14 ;  /* 0x000000ffff107224 */ /* 0x000fe200078e000e */
[----:B------:R-:W-:-:S07]  /*4b580*/  MOV R17, R13 ;  /* 0x0000000d00117202 */ /* 0x000fce0000000f00 */
.L_x_1100:
[----:B------:R-:W-:Y:S05]  /*4b590*/  BSYNC.RECONVERGENT B1 ;  /* 0x0000000000017941 */ /* 0x000fea0003800200 */
.L_x_1099:
        /* <DEDUP_REMOVED lines=30> */
.L_x_1104:
[----:B------:R-:W-:Y:S05]  /*4b780*/  BSYNC.RECONVERGENT B3 ;  /* 0x0000000000037941 */ /* 0x000fea0003800200 */
.L_x_1103:
[----:B------:R-:W-:Y:S01]  /*4b790*/  IADD3 R28, PT, PT, R13, 0x1, RZ ;  /* 0x000000010d1c7810 */ /* 0x000fe20007ffe0ff */
[----:B------:R-:W-:Y:S06]  /*4b7a0*/  BRA `(.L_x_1105) ;  /* 0x0000000000087947 */ /* 0x000fec0003800000 */
.L_x_1102:
[----:B------:R-:W-:Y:S01]  /*4b7b0*/  DMUL R26, RZ, R36 ;  /* 0x00000024ff1a7228 */ /* 0x000fe20000000000 */
[----:B------:R-:W-:-:S10]  /*4b7c0*/  IMAD.MOV.U32 R28, RZ, RZ, 0x1 ;  /* 0x00000001ff1c7424 */ /* 0x000fd400078e00ff */
.L_x_1105:
[----:B------:R-:W-:Y:S05]  /*4b7d0*/  BSYNC.RECONVERGENT B2 ;  /* 0x0000000000027941 */ /* 0x000fea0003800200 */
.L_x_1101:
        /* <DEDUP_REMOVED lines=11> */
[----:B------:R-:W-:-:S02]  /*4b890*/  ISETP.NE.U32.AND P0, PT, R29, 0x1, PT ;  /* 0x000000011d00780c */ /* 0x000fc40003f05070 */
[----:B------:R-:W-:Y:S02]  /*4b8a0*/  MOV R29, 0x3da8ff83 ;  /* 0x3da8ff83001d7802 */ /* 0x000fe40000000f00 */
        /* <DEDUP_REMOVED lines=43> */
.L_x_1107:
[----:B------:R-:W-:Y:S01]  /*4bb60*/  DMUL R32, RZ, R36 ;  /* 0x00000024ff207228 */ /* 0x000fe20000000000 */
[----:B------:R-:W-:-:S10]  /*4bb70*/  IMAD.MOV.U32 R20, RZ, RZ, RZ ;  /* 0x000000ffff147224 */ /* 0x000fd400078e00ff */
.L_x_1108:
[----:B------:R-:W-:Y:S05]  /*4bb80*/  BSYNC.RECONVERGENT B2 ;  /* 0x0000000000027941 */ /* 0x000fea0003800200 */
.L_x_1106:
        /* <DEDUP_REMOVED lines=11> */
[----:B------:R-:W-:Y:S01]  /*4bc40*/  IMAD.MOV.U32 R22, RZ, RZ, 0x20fd8164 ;  /* 0x20fd8164ff167424 */ /* 0x000fe200078e00ff */
[----:B------:R-:W-:Y:S01]  /*4bc50*/  MOV R21, 0x3da8ff83 ;  /* 0x3da8ff8300157802 */ /* 0x000fe20000000f00 */
[----:B------:R-:W-:-:S03]  /*4bc60*/  DMUL R34, R32, R32 ;  /* 0x0000002020227228 */ /* 0x000fc60000000000 */
        /* <DEDUP_REMOVED lines=35> */
[----:B------:R-:W-:Y:S01]  /*4bea0*/  VIADD R15, R17, 0xfff00000 ;  /* 0xfff00000110f7836 */ /* 0x000fe20000000000 */
[----:B------:R-:W-:Y:S01]  /*4beb0*/  MOV R14, R16 ;  /* 0x00000010000e7202 */ /* 0x000fe20000000f00 */
        /* <DEDUP_REMOVED lines=13> */
.L_x_1109:
        /* <DEDUP_REMOVED lines=32> */
.L_x_1111:
[----:B------:R-:W-:Y:S05]  /*4c190*/  BSYNC.RECONVERGENT B1 ;  /* 0x0000000000017941 */ /* 0x000fea0003800200 */
.L_x_1110:
        /* <DEDUP_REMOVED lines=30> */
.L_x_1115:
[----:B------:R-:W-:Y:S05]  /*4c380*/  BSYNC.RECONVERGENT B3 ;  /* 0x0000000000037941 */ /* 0x000fea0003800200 */
.L_x_1114:
[----:B------:R-:W-:Y:S01]  /*4c390*/  IADD3 R28, PT, PT, R13, 0x1, RZ ;  /* 0x000000010d1c7810 */ /* 0x000fe20007ffe0ff */
[----:B------:R-:W-:Y:S06]  /*4c3a0*/  BRA `(.L_x_1116) ;  /* 0x0000000000087947 */ /* 0x000fec0003800000 */
.L_x_1113:
[----:B------:R-:W-:Y:S01]  /*4c3b0*/  DMUL R26, RZ, R36 ;  /* 0x00000024ff1a7228 */ /* 0x000fe20000000000 */
[----:B------:R-:W-:-:S10]  /*4c3c0*/  IMAD.MOV.U32 R28, RZ, RZ, 0x1 ;  /* 0x00000001ff1c7424 */ /* 0x000fd400078e00ff */
.L_x_1116:
[----:B------:R-:W-:Y:S05]  /*4c3d0*/  BSYNC.RECONVERGENT B2 ;  /* 0x0000000000027941 */ /* 0x000fea0003800200 */
.L_x_1112:
        /* <DEDUP_REMOVED lines=56> */
.L_x_1118:
[----:B------:R-:W-:Y:S01]  /*4c760*/  DMUL R32, RZ, R36 ;  /* 0x00000024ff207228 */ /* 0x000fe20000000000 */
[----:B------:R-:W-:-:S10]  /*4c770*/  IMAD.MOV.U32 R20, RZ, RZ, RZ ;  /* 0x000000ffff147224 */ /* 0x000fd400078e00ff */
.L_x_1119:
[----:B------:R-:W-:Y:S05]  /*4c780*/  BSYNC.RECONVERGENT B2 ;  /* 0x0000000000027941 */ /* 0x000fea0003800200 */
.L_x_1117:
        /* <DEDUP_REMOVED lines=64> */
.L_x_1120:
        /* <DEDUP_REMOVED lines=32> */
.L_x_1122:
[----:B------:R-:W-:Y:S05]  /*4cd90*/  BSYNC.RECONVERGENT B1 ;  /* 0x0000000000017941 */ /* 0x000fea0003800200 */
.L_x_1121:
        /* <DEDUP_REMOVED lines=30> */
.L_x_1126:
[----:B------:R-:W-:Y:S05]  /*4cf80*/  BSYNC.RECONVERGENT B3 ;  /* 0x0000000000037941 */ /* 0x000fea0003800200 */
.L_x_1125:
[----:B------:R-:W-:Y:S01]  /*4cf90*/  IADD3 R28, PT, PT, R13, 0x1, RZ ;  /* 0x000000010d1c7810 */ /* 0x000fe20007ffe0ff */
[----:B------:R-:W-:Y:S06]  /*4cfa0*/  BRA `(.L_x_1127) ;  /* 0x0000000000087947 */ /* 0x000fec0003800000 */
.L_x_1124:
[----:B------:R-:W-:Y:S01]  /*4cfb0*/  DMUL R26, RZ, R36 ;  /* 0x00000024ff1a7228 */ /* 0x000fe20000000000 */
[----:B------:R-:W-:-:S10]  /*4cfc0*/  IMAD.MOV.U32 R28, RZ, RZ, 0x1 ;  /* 0x00000001ff1c7424 */ /* 0x000fd400078e00ff */
.L_x_1127:
[----:B------:R-:W-:Y:S05]  /*4cfd0*/  BSYNC.RECONVERGENT B2 ;  /* 0x0000000000027941 */ /* 0x000fea0003800200 */
.L_x_1123:
        /* <DEDUP_REMOVED lines=56> */
.L_x_1129:
[----:B------:R-:W-:Y:S01]  /*4d360*/  DMUL R32, RZ, R36 ;  /* 0x00000024ff207228 */ /* 0x000fe20000000000 */
[----:B------:R-:W-:-:S10]  /*4d370*/  IMAD.MOV.U32 R20, RZ, RZ, RZ ;  /* 0x000000ffff147224 */ /* 0x000fd400078e00ff */
.L_x_1130:
[----:B------:R-:W-:Y:S05]  /*4d380*/  BSYNC.RECONVERGENT B2 ;  /* 0x0000000000027941 */ /* 0x000fea0003800200 */
.L_x_1128:
        /* <DEDUP_REMOVED lines=64> */
.L_x_1131:
        /* <DEDUP_REMOVED lines=32> */
.L_x_1133:
[----:B------:R-:W-:Y:S05]  /*4d990*/  BSYNC.RECONVERGENT B1 ;  /* 0x0000000000017941 */ /* 0x000fea0003800200 */
.L_x_1132:
        /* <DEDUP_REMOVED lines=30> */
.L_x_1137:
[----:B------:R-:W-:Y:S05]  /*4db80*/  BSYNC.RECONVERGENT B3 ;  /* 0x0000000000037941 */ /* 0x000fea0003800200 */
.L_x_1136:
[----:B------:R-:W-:Y:S01]  /*4db90*/  IADD3 R28, PT, PT, R13, 0x1, RZ ;  /* 0x000000010d1c7810 */ /* 0x000fe20007ffe0ff */
[----:B------:R-:W-:Y:S06]  /*4dba0*/  BRA `(.L_x_1138) ;  /* 0x0000000000087947 */ /* 0x000fec0003800000 */
.L_x_1135:
[----:B------:R-:W-:Y:S01]  /*4dbb0*/  DMUL R26, RZ, R36 ;  /* 0x00000024ff1a7228 */ /* 0x000fe20000000000 */
[----:B------:R-:W-:-:S10]  /*4dbc0*/  IMAD.MOV.U32 R28, RZ, RZ, 0x1 ;  /* 0x00000001ff1c7424 */ /* 0x000fd400078e00ff */
.L_x_1138:
[----:B------:R-:W-:Y:S05]  /*4dbd0*/  BSYNC.RECONVERGENT B2 ;  /* 0x0000000000027941 */ /* 0x000fea0003800200 */
.L_x_1134:
        /* <DEDUP_REMOVED lines=56> */
.L_x_1140:
[----:B------:R-:W-:Y:S01]  /*4df60*/  DMUL R32, RZ, R36 ;  /* 0x00000024ff207228 */ /* 0x000fe20000000000 */
[----:B------:R-:W-:-:S10]  /*4df70*/  IMAD.MOV.U32 R20, RZ, RZ, RZ ;  /* 0x000000ffff147224 */ /* 0x000fd400078e00ff */
.L_x_1141:
[----:B------:R-:W-:Y:S05]  /*4df80*/  BSYNC.RECONVERGENT B2 ;  /* 0x0000000000027941 */ /* 0x000fea0003800200 */
.L_x_1139:
        /* <DEDUP_REMOVED lines=64> */
.L_x_1142:
        /* <DEDUP_REMOVED lines=32> */
.L_x_1144:
[----:B------:R-:W-:Y:S05]  /*4e590*/  BSYNC.RECONVERGENT B1 ;  /* 0x0000000000017941 */ /* 0x000fea0003800200 */
.L_x_1143:
        /* <DEDUP_REMOVED lines=30> */
.L_x_1148:
[----:B------:R-:W-:Y:S05]  /*4e780*/  BSYNC.RECONVERGENT B3 ;  /* 0x0000000000037941 */ /* 0x000fea0003800200 */
.L_x_1147:
[----:B------:R-:W-:Y:S01]  /*4e790*/  IADD3 R28, PT, PT, R13, 0x1, RZ ;  /* 0x000000010d1c7810 */ /* 0x000fe20007ffe0ff */
[----:B------:R-:W-:Y:S06]  /*4e7a0*/  BRA `(.L_x_1149) ;  /* 0x0000000000087947 */ /* 0x000fec0003800000 */
.L_x_1146:
[----:B------:R-:W-:Y:S01]  /*4e7b0*/  DMUL R26, RZ, R36 ;  /* 0x00000024ff1a7228 */ /* 0x000fe20000000000 */
[----:B------:R-:W-:-:S10]  /*4e7c0*/  IMAD.MOV.U32 R28, RZ, RZ, 0x1 ;  /* 0x00000001ff1c7424 */ /* 0x000fd400078e00ff */
.L_x_1149:
[----:B------:R-:W-:Y:S05]  /*4e7d0*/  BSYNC.RECONVERGENT B2 ;  /* 0x0000000000027941 */ /* 0x000fea0003800200 */
.L_x_1145:
        /* <DEDUP_REMOVED lines=56> */
.L_x_1151:
[----:B------:R-:W-:Y:S01]  /*4eb60*/  DMUL R32, RZ, R36 ;  /* 0x00000024ff207228 */ /* 0x000fe20000000000 */
[----:B------:R-:W-:-:S10]  /*4eb70*/  IMAD.MOV.U32 R20, RZ, RZ, RZ ;  /* 0x000000ffff147224 */ /* 0x000fd400078e00ff */
.L_x_1152:
[----:B------:R-:W-:Y:S05]  /*4eb80*/  BSYNC.RECONVERGENT B2 ;  /* 0x0000000000027941 */ /* 0x000fea0003800200 */
.L_x_1150:
        /* <DEDUP_REMOVED lines=64> */
.L_x_1153:
        /* <DEDUP_REMOVED lines=32> */
.L_x_1155:
[----:B------:R-:W-:Y:S05]  /*4f190*/  BSYNC.RECONVERGENT B1 ;  /* 0x0000000000017941 */ /* 0x000fea0003800200 */
.L_x_1154:
        /* <DEDUP_REMOVED lines=30> */
.L_x_1159:
[----:B------:R-:W-:Y:S05]  /*4f380*/  BSYNC.RECONVERGENT B3 ;  /* 0x0000000000037941 */ /* 0x000fea0003800200 */
.L_x_1158:
[----:B------:R-:W-:Y:S01]  /*4f390*/  IADD3 R28, PT, PT, R13, 0x1, RZ ;  /* 0x000000010d1c7810 */ /* 0x000fe20007ffe0ff */
[----:B------:R-:W-:Y:S06]  /*4f3a0*/  BRA `(.L_x_1160) ;  /* 0x0000000000087947 */ /* 0x000fec0003800000 */
.L_x_1157:
[----:B------:R-:W-:Y:S01]  /*4f3b0*/  DMUL R26, RZ, R36 ;  /* 0x00000024ff1a7228 */ /* 0x000fe20000000000 */
[----:B------:R-:W-:-:S10]  /*4f3c0*/  IMAD.MOV.U32 R28, RZ, RZ, 0x1 ;  /* 0x00000001ff1c7424 */ /* 0x000fd400078e00ff */
.L_x_1160:
[----:B------:R-:W-:Y:S05]  /*4f3d0*/  BSYNC.RECONVERGENT B2 ;  /* 0x0000000000027941 */ /* 0x000fea0003800200 */
.L_x_1156:
        /* <DEDUP_REMOVED lines=56> */
.L_x_1162:
[----:B------:R-:W-:Y:S01]  /*4f760*/  DMUL R32, RZ, R36 ;  /* 0x00000024ff207228 */ /* 0x000fe20000000000 */
[----:B------:R-:W-:-:S10]  /*4f770*/  IMAD.MOV.U32 R20, RZ, RZ, RZ ;  /* 0x000000ffff147224 */ /* 0x000fd400078e00ff */
.L_x_1163:
[----:B------:R-:W-:Y:S05]  /*4f780*/  BSYNC.RECONVERGENT B2 ;  /* 0x0000000000027941 */ /* 0x000fea0003800200 */
.L_x_1161:
        /* <DEDUP_REMOVED lines=64> */
.L_x_1164:
        /* <DEDUP_REMOVED lines=32> */
.L_x_1166:
[----:B------:R-:W-:Y:S05]  /*4fd90*/  BSYNC.RECONVERGENT B1 ;  /* 0x0000000000017941 */ /* 0x000fea0003800200 */
.L_x_1165:
        /* <DEDUP_REMOVED lines=30> */
.L_x_1170:
[----:B------:R-:W-:Y:S05]  /*4ff80*/  BSYNC.RECONVERGENT B3 ;  /* 0x0000000000037941 */ /* 0x000fea0003800200 */
.L_x_1169:
[----:B------:R-:W-:Y:S01]  /*4ff90*/  IADD3 R28, PT, PT, R13, 0x1, RZ ;  /* 0x000000010d1c7810 */ /* 0x000fe20007ffe0ff */
[----:B------:R-:W-:Y:S06]  /*4ffa0*/  BRA `(.L_x_1171) ;  /* 0x0000000000087947 */ /* 0x000fec0003800000 */
.L_x_1168:
[----:B------:R-:W-:Y:S01]  /*4ffb0*/  DMUL R26, RZ, R36 ;  /* 0x00000024ff1a7228 */ /* 0x000fe20000000000 */
[----:B------:R-:W-:-:S10]  /*4ffc0*/  IMAD.MOV.U32 R28, RZ, RZ, 0x1 ;  /* 0x00000001ff1c7424 */ /* 0x000fd400078e00ff */
.L_x_1171:
[----:B------:R-:W-:Y:S05]  /*4ffd0*/  BSYNC.RECONVERGENT B2 ;  /* 0x0000000000027941 */ /* 0x000fea0003800200 */
.L_x_1167:
        /* <DEDUP_REMOVED lines=56> */
.L_x_1173:
[----:B------:R-:W-:Y:S01]  /*50360*/  DMUL R32, RZ, R36 ;  /* 0x00000024ff207228 */ /* 0x000fe20000000000 */
[----:B------:R-:W-:-:S10]  /*50370*/  IMAD.MOV.U32 R20, RZ, RZ, RZ ;  /* 0x000000ffff147224 */ /* 0x000fd400078e00ff */
.L_x_1174:
[----:B------:R-:W-:Y:S05]  /*50380*/  BSYNC.RECONVERGENT B2 ;  /* 0x0000000000027941 */ /* 0x000fea0003800200 */
.L_x_1172:
        /* <DEDUP_REMOVED lines=64> */
.L_x_1175:
        /* <DEDUP_REMOVED lines=32> */
.L_x_1177:
[----:B------:R-:W-:Y:S05]  /*50990*/  BSYNC.RECONVERGENT B1 ;  /* 0x0000000000017941 */ /* 0x000fea0003800200 */
.L_x_1176:
        /* <DEDUP_REMOVED lines=30> */
.L_x_1181:
[----:B------:R-:W-:Y:S05]  /*50b80*/  BSYNC.RECONVERGENT B3 ;  /* 0x0000000000037941 */ /* 0x000fea0003800200 */
.L_x_1180:
[----:B------:R-:W-:Y:S01]  /*50b90*/  IADD3 R28, PT, PT, R13, 0x1, RZ ;  /* 0x000000010d1c7810 */ /* 0x000fe20007ffe0ff */
[----:B------:R-:W-:Y:S06]  /*50ba0*/  BRA `(.L_x_1182) ;  /* 0x0000000000087947 */ /* 0x000fec0003800000 */
.L_x_1179:
[----:B------:R-:W-:Y:S01]  /*50bb0*/  DMUL R26, RZ, R36 ;  /* 0x00000024ff1a7228 */ /* 0x000fe20000000000 */
[----:B------:R-:W-:-:S10]  /*50bc0*/  IMAD.MOV.U32 R28, RZ, RZ, 0x1 ;  /* 0x00000001ff1c7424 */ /* 0x000fd400078e00ff */
.L_x_1182:
[----:B------:R-:W-:Y:S05]  /*50bd0*/  BSYNC.RECONVERGENT B2 ;  /* 0x0000000000027941 */ /* 0x000fea0003800200 */
.L_x_1178:
        /* <DEDUP_REMOVED lines=56> */
.L_x_1184:
[----:B------:R-:W-:Y:S01]  /*50f60*/  DMUL R32, RZ, R36 ;  /* 0x00000024ff207228 */ /* 0x000fe20000000000 */
[----:B------:R-:W-:-:S10]  /*50f70*/  IMAD.MOV.U32 R20, RZ, RZ, RZ ;  /* 0x000000ffff147224 */ /* 0x000fd400078e00ff */
.L_x_1185:
[----:B------:R-:W-:Y:S05]  /*50f80*/  BSYNC.RECONVERGENT B2 ;  /* 0x0000000000027941 */ /* 0x000fea0003800200 */
.L_x_1183:
        /* <DEDUP_REMOVED lines=64> */
.L_x_1186:
        /* <DEDUP_REMOVED lines=32> */
.L_x_1188:
[----:B------:R-:W-:Y:S05]  /*51590*/  BSYNC.RECONVERGENT B1 ;  /* 0x0000000000017941 */ /* 0x000fea0003800200 */
.L_x_1187:
        /* <DEDUP_REMOVED lines=30> */
.L_x_1192:
[----:B------:R-:W-:Y:S05]  /*51780*/  BSYNC.RECONVERGENT B3 ;  /* 0x0000000000037941 */ /* 0x000fea0003800200 */
.L_x_1191:
[----:B------:R-:W-:Y:S01]  /*51790*/  IADD3 R28, PT, PT, R13, 0x1, RZ ;  /* 0x000000010d1c7810 */ /* 0x000fe20007ffe0ff */
[----:B------:R-:W-:Y:S06]  /*517a0*/  BRA `(.L_x_1193) ;  /* 0x0000000000087947 */ /* 0x000fec0003800000 */
.L_x_1190:
[----:B------:R-:W-:Y:S01]  /*517b0*/  DMUL R26, RZ, R36 ;  /* 0x00000024ff1a7228 */ /* 0x000fe20000000000 */
[----:B------:R-:W-:-:S10]  /*517c0*/  IMAD.MOV.U32 R28, RZ, RZ, 0x1 ;  /* 0x00000001ff1c7424 */ /* 0x000fd400078e00ff */
.L_x_1193:
[----:B------:R-:W-:Y:S05]  /*517d0*/  BSYNC.RECONVERGENT B2 ;  /* 0x0000000000027941 */ /* 0x000fea0003800200 */
.L_x_1189:
        /* <DEDUP_REMOVED lines=56> */
.L_x_1195:
[----:B------:R-:W-:Y:S01]  /*51b60*/  DMUL R32, RZ, R36 ;  /* 0x00000024ff207228 */ /* 0x000fe20000000000 */
[----:B------:R-:W-:-:S10]  /*51b70*/  IMAD.MOV.U32 R20, RZ, RZ, RZ ;  /* 0x000000ffff147224 */ /* 0x000fd400078e00ff */
.L_x_1196:
[----:B------:R-:W-:Y:S05]  /*51b80*/  BSYNC.RECONVERGENT B2 ;  /* 0x0000000000027941 */ /* 0x000fea0003800200 */
.L_x_1194:
        /* <DEDUP_REMOVED lines=64> */
.L_x_1197:
        /* <DEDUP_REMOVED lines=32> */
.L_x_1199:
[----:B------:R-:W-:Y:S05]  /*52190*/  BSYNC.RECONVERGENT B1 ;  /* 0x0000000000017941 */ /* 0x000fea0003800200 */
.L_x_1198:
        /* <DEDUP_REMOVED lines=30> */
.L_x_1203:
[----:B------:R-:W-:Y:S05]  /*52380*/  BSYNC.RECONVERGENT B3 ;  /* 0x0000000000037941 */ /* 0x000fea0003800200 */
.L_x_1202:
[----:B------:R-:W-:Y:S01]  /*52390*/  IADD3 R28, PT, PT, R13, 0x1, RZ ;  /* 0x000000010d1c7810 */ /* 0x000fe20007ffe0ff */
[----:B------:R-:W-:Y:S06]  /*523a0*/  BRA `(.L_x_1204) ;  /* 0x0000000000087947 */ /* 0x000fec0003800000 */
.L_x_1201:
[----:B------:R-:W-:Y:S01]  /*523b0*/  DMUL R26, RZ, R36 ;  /* 0x00000024ff1a7228 */ /* 0x000fe20000000000 */
[----:B------:R-:W-:-:S10]  /*523c0*/  IMAD.MOV.U32 R28, RZ, RZ, 0x1 ;  /* 0x00000001ff1c7424 */ /* 0x000fd400078e00ff */
.L_x_1204:
[----:B------:R-:W-:Y:S05]  /*523d0*/  BSYNC.RECONVERGENT B2 ;  /* 0x0000000000027941 */ /* 0x000fea0003800200 */
.L_x_1200:
        /* <DEDUP_REMOVED lines=56> */
.L_x_1206:
[----:B------:R-:W-:Y:S01]  /*52760*/  DMUL R32, RZ, R36 ;  /* 0x00000024ff207228 */ /* 0x000fe20000000000 */
[----:B------:R-:W-:-:S10]  /*52770*/  IMAD.MOV.U32 R20, RZ, RZ, RZ ;  /* 0x000000ffff147224 */ /* 0x000fd400078e00ff */
.L_x_1207:
[----:B------:R-:W-:Y:S05]  /*52780*/  BSYNC.RECONVERGENT B2 ;  /* 0x0000000000027941 */ /* 0x000fea0003800200 */
.L_x_1205:
        /* <DEDUP_REMOVED lines=64> */
.L_x_1208:
        /* <DEDUP_REMOVED lines=32> */
.L_x_1210:
[----:B------:R-:W-:Y:S05]  /*52d90*/  BSYNC.RECONVERGENT B1 ;  /* 0x0000000000017941 */ /* 0x000fea0003800200 */
.L_x_1209:
        /* <DEDUP_REMOVED lines=30> */
.L_x_1214:
[----:B------:R-:W-:Y:S05]  /*52f80*/  BSYNC.RECONVERGENT B3 ;  /* 0x0000000000037941 */ /* 0x000fea0003800200 */
.L_x_1213:
[----:B------:R-:W-:Y:S01]  /*52f90*/  IADD3 R28, PT, PT, R13, 0x1, RZ ;  /* 0x000000010d1c7810 */ /* 0x000fe20007ffe0ff */
[----:B------:R-:W-:Y:S06]  /*52fa0*/  BRA `(.L_x_1215) ;  /* 0x0000000000087947 */ /* 0x000fec0003800000 */
.L_x_1212:
[----:B------:R-:W-:Y:S01]  /*52fb0*/  DMUL R26, RZ, R36 ;  /* 0x00000024ff1a7228 */ /* 0x000fe20000000000 */
[----:B------:R-:W-:-:S10]  /*52fc0*/  IMAD.MOV.U32 R28, RZ, RZ, 0x1 ;  /* 0x00000001ff1c7424 */ /* 0x000fd400078e00ff */
.L_x_1215:
[----:B------:R-:W-:Y:S05]  /*52fd0*/  BSYNC.RECONVERGENT B2 ;  /* 0x0000000000027941 */ /* 0x000fea0003800200 */
.L_x_1211:
        /* <DEDUP_REMOVED lines=56> */
.L_x_1217:
[----:B------:R-:W-:Y:S01]  /*53360*/  DMUL R32, RZ, R36 ;  /* 0x00000024ff207228 */ /* 0x000fe20000000000 */
[----:B------:R-:W-:-:S10]  /*53370*/  IMAD.MOV.U32 R20, RZ, RZ, RZ ;  /* 0x000000ffff147224 */ /* 0x000fd400078e00ff */
.L_x_1218:
[----:B------:R-:W-:Y:S05]  /*53380*/  BSYNC.RECONVERGENT B2 ;  /* 0x0000000000027941 */ /* 0x000fea0003800200 */
.L_x_1216:
        /* <DEDUP_REMOVED lines=64> */
.L_x_1219:
        /* <DEDUP_REMOVED lines=32> */
.L_x_1221:
[----:B------:R-:W-:Y:S05]  /*53990*/  BSYNC.RECONVERGENT B1 ;  /* 0x0000000000017941 */ /* 0x000fea0003800200 */
.L_x_1220:
        /* <DEDUP_REMOVED lines=30> */
.L_x_1225:
[----:B------:R-:W-:Y:S05]  /*53b80*/  BSYNC.RECONVERGENT B3 ;  /* 0x0000000000037941 */ /* 0x000fea0003800200 */
.L_x_1224:
[----:B------:R-:W-:Y:S01]  /*53b90*/  IADD3 R28, PT, PT, R13, 0x1, RZ ;  /* 0x000000010d1c7810 */ /* 0x000fe20007ffe0ff */
[----:B------:R-:W-:Y:S06]  /*53ba0*/  BRA `(.L_x_1226) ;  /* 0x0000000000087947 */ /* 0x000fec0003800000 */
.L_x_1223:
[----:B------:R-:W-:Y:S01]  /*53bb0*/  DMUL R26, RZ, R36 ;  /* 0x00000024ff1a7228 */ /* 0x000fe20000000000 */
[----:B------:R-:W-:-:S10]  /*53bc0*/  IMAD.MOV.U32 R28, RZ, RZ, 0x1 ;  /* 0x00000001ff1c7424 */ /* 0x000fd400078e00ff */
.L_x_1226:
[----:B------:R-:W-:Y:S05]  /*53bd0*/  BSYNC.RECONVERGENT B2 ;  /* 0x0000000000027941 */ /* 0x000fea0003800200 */
.L_x_1222:
        /* <DEDUP_REMOVED lines=56> */
.L_x_1228:
[----:B------:R-:W-:Y:S01]  /*53f60*/  DMUL R32, RZ, R36 ;  /* 0x00000024ff207228 */ /* 0x000fe20000000000 */
[----:B------:R-:W-:-:S10]  /*53f70*/  IMAD.MOV.U32 R20, RZ, RZ, RZ ;  /* 0x000000ffff147224 */ /* 0x000fd400078e00ff */
.L_x_1229:
[----:B------:R-:W-:Y:S05]  /*53f80*/  BSYNC.RECONVERGENT B2 ;  /* 0x0000000000027941 */ /* 0x000fea0003800200 */
.L_x_1227:
        /* <DEDUP_REMOVED lines=64> */
.L_x_1230:
        /* <DEDUP_REMOVED lines=32> */
.L_x_1232:
[----:B------:R-:W-:Y:S05]  /*54590*/  BSYNC.RECONVERGENT B1 ;  /* 0x0000000000017941 */ /* 0x000fea0003800200 */
.L_x_1231:
        /* <DEDUP_REMOVED lines=30> */
.L_x_1236:
[----:B------:R-:W-:Y:S05]  /*54780*/  BSYNC.RECONVERGENT B3 ;  /* 0x0000000000037941 */ /* 0x000fea0003800200 */
.L_x_1235:
[----:B------:R-:W-:Y:S01]  /*54790*/  IADD3 R28, PT, PT, R13, 0x1, RZ ;  /* 0x000000010d1c7810 */ /* 0x000fe20007ffe0ff */
[----:B------:R-:W-:Y:S06]  /*547a0*/  BRA `(.L_x_1237) ;  /* 0x0000000000087947 */ /* 0x000fec0003800000 */
.L_x_1234:
[----:B------:R-:W-:Y:S01]  /*547b0*/  DMUL R26, RZ, R36 ;  /* 0x00000024ff1a7228 */ /* 0x000fe20000000000 */
[----:B------:R-:W-:-:S10]  /*547c0*/  IMAD.MOV.U32 R28, RZ, RZ, 0x1 ;  /* 0x00000001ff1c7424 */ /* 0x000fd400078e00ff */
.L_x_1237:
[----:B------:R-:W-:Y:S05]  /*547d0*/  BSYNC.RECONVERGENT B2 ;  /* 0x0000000000027941 */ /* 0x000fea0003800200 */
.L_x_1233:
        /* <DEDUP_REMOVED lines=56> */
.L_x_1239:
[----:B------:R-:W-:Y:S01]  /*54b60*/  DMUL R32, RZ, R36 ;  /* 0x00000024ff207228 */ /* 0x000fe20000000000 */
[----:B------:R-:W-:-:S10]  /*54b70*/  IMAD.MOV.U32 R20, RZ, RZ, RZ ;  /* 0x000000ffff147224 */ /* 0x000fd400078e00ff */
.L_x_1240:
[----:B------:R-:W-:Y:S05]  /*54b80*/  BSYNC.RECONVERGENT B2 ;  /* 0x0000000000027941 */ /* 0x000fea0003800200 */
.L_x_1238:
        /* <DEDUP_REMOVED lines=64> */
.L_x_1241:
        /* <DEDUP_REMOVED lines=32> */
.L_x_1243:
[----:B------:R-:W-:Y:S05]  /*55190*/  BSYNC.RECONVERGENT B1 ;  /* 0x0000000000017941 */ /* 0x000fea0003800200 */
.L_x_1242:
        /* <DEDUP_REMOVED lines=30> */
.L_x_1247:
[----:B------:R-:W-:Y:S05]  /*55380*/  BSYNC.RECONVERGENT B3 ;  /* 0x0000000000037941 */ /* 0x000fea0003800200 */
.L_x_1246:
[----:B------:R-:W-:Y:S01]  /*55390*/  IADD3 R28, PT, PT, R13, 0x1, RZ ;  /* 0x000000010d1c7810 */ /* 0x000fe20007ffe0ff */
[----:B------:R-:W-:Y:S06]  /*553a0*/  BRA `(.L_x_1248) ;  /* 0x0000000000087947 */ /* 0x000fec0003800000 */
.L_x_1245:
[----:B------:R-:W-:Y:S01]  /*553b0*/  DMUL R26, RZ, R36 ;  /* 0x00000024ff1a7228 */ /* 0x000fe20000000000 */
[----:B------:R-:W-:-:S10]  /*553c0*/  IMAD.MOV.U32 R28, RZ, RZ, 0x1 ;  /* 0x00000001ff1c7424 */ /* 0x000fd400078e00ff */
.L_x_1248:
[----:B------:R-:W-:Y:S05]  /*553d0*/  BSYNC.RECONVERGENT B2 ;  /* 0x0000000000027941 */ /* 0x000fea0003800200 */
.L_x_1244:
        /* <DEDUP_REMOVED lines=56> */
.L_x_1250:
[----:B------:R-:W-:Y:S01]  /*55760*/  DMUL R32, RZ, R36 ;  /* 0x00000024ff207228 */ /* 0x000fe20000000000 */
[----:B------:R-:W-:-:S10]  /*55770*/  IMAD.MOV.U32 R20, RZ, RZ, RZ ;  /* 0x000000ffff147224 */ /* 0x000fd400078e00ff */
.L_x_1251:
[----:B------:R-:W-:Y:S05]  /*55780*/  BSYNC.RECONVERGENT B2 ;  /* 0x0000000000027941 */ /* 0x000fea0003800200 */
.L_x_1249:
        /* <DEDUP_REMOVED lines=64> */
.L_x_1252:
        /* <DEDUP_REMOVED lines=32> */
.L_x_1254:
[----:B------:R-:W-:Y:S05]  /*55d90*/  BSYNC.RECONVERGENT B1 ;  /* 0x0000000000017941 */ /* 0x000fea0003800200 */
.L_x_1253:
        /* <DEDUP_REMOVED lines=30> */
.L_x_1258:
[----:B------:R-:W-:Y:S05]  /*55f80*/  BSYNC.RECONVERGENT B3 ;  /* 0x0000000000037941 */ /* 0x000fea0003800200 */
.L_x_1257:
[----:B------:R-:W-:Y:S01]  /*55f90*/  IADD3 R28, PT, PT, R13, 0x1, RZ ;  /* 0x000000010d1c7810 */ /* 0x000fe20007ffe0ff */
[----:B------:R-:W-:Y:S06]  /*55fa0*/  BRA `(.L_x_1259) ;  /* 0x0000000000087947 */ /* 0x000fec0003800000 */
.L_x_1256:
[----:B------:R-:W-:Y:S01]  /*55fb0*/  DMUL R26, RZ, R36 ;  /* 0x00000024ff1a7228 */ /* 0x000fe20000000000 */
[----:B------:R-:W-:-:S10]  /*55fc0*/  IMAD.MOV.U32 R28, RZ, RZ, 0x1 ;  /* 0x00000001ff1c7424 */ /* 0x000fd400078e00ff */
.L_x_1259:
[----:B------:R-:W-:Y:S05]  /*55fd0*/  BSYNC.RECONVERGENT B2 ;  /* 0x0000000000027941 */ /* 0x000fea0003800200 */
.L_x_1255:
        /* <DEDUP_REMOVED lines=56> */
.L_x_1261:
[----:B------:R-:W-:Y:S01]  /*56360*/  DMUL R32, RZ, R36 ;  /* 0x00000024ff207228 */ /* 0x000fe20000000000 */
[----:B------:R-:W-:-:S10]  /*56370*/  IMAD.MOV.U32 R20, RZ, RZ, RZ ;  /* 0x000000ffff147224 */ /* 0x000fd400078e00ff */
.L_x_1262:
[----:B------:R-:W-:Y:S05]  /*56380*/  BSYNC.RECONVERGENT B2 ;  /* 0x0000000000027941 */ /* 0x000fea0003800200 */
.L_x_1260:
        /* <DEDUP_REMOVED lines=64> */
.L_x_1263:
        /* <DEDUP_REMOVED lines=32> */
.L_x_1265:
[----:B------:R-:W-:Y:S05]  /*56990*/  BSYNC.RECONVERGENT B1 ;  /* 0x0000000000017941 */ /* 0x000fea0003800200 */
.L_x_1264:
        /* <DEDUP_REMOVED lines=30> */
.L_x_1269:
[----:B------:R-:W-:Y:S05]  /*56b80*/  BSYNC.RECONVERGENT B3 ;  /* 0x0000000000037941 */ /* 0x000fea0003800200 */
.L_x_1268:
[----:B------:R-:W-:Y:S01]  /*56b90*/  IADD3 R28, PT, PT, R13, 0x1, RZ ;  /* 0x000000010d1c7810 */ /* 0x000fe20007ffe0ff */
[----:B------:R-:W-:Y:S06]  /*56ba0*/  BRA `(.L_x_1270) ;  /* 0x0000000000087947 */ /* 0x000fec0003800000 */
.L_x_1267:
[----:B------:R-:W-:Y:S01]  /*56bb0*/  DMUL R26, RZ, R36 ;  /* 0x00000024ff1a7228 */ /* 0x000fe20000000000 */
[----:B------:R-:W-:-:S10]  /*56bc0*/  IMAD.MOV.U32 R28, RZ, RZ, 0x1 ;  /* 0x00000001ff1c7424 */ /* 0x000fd400078e00ff */
.L_x_1270:
[----:B------:R-:W-:Y:S05]  /*56bd0*/  BSYNC.RECONVERGENT B2 ;  /* 0x0000000000027941 */ /* 0x000fea0003800200 */
.L_x_1266:
        /* <DEDUP_REMOVED lines=56> */
.L_x_1272:
[----:B------:R-:W-:Y:S01]  /*56f60*/  DMUL R32, RZ, R36 ;  /* 0x00000024ff207228 */ /* 0x000fe20000000000 */
[----:B------:R-:W-:-:S10]  /*56f70*/  IMAD.MOV.U32 R20, RZ, RZ, RZ ;  /* 0x000000ffff147224 */ /* 0x000fd400078e00ff */
.L_x_1273:
[----:B------:R-:W-:Y:S05]  /*56f80*/  BSYNC.RECONVERGENT B2 ;  /* 0x0000000000027941 */ /* 0x000fea0003800200 */
.L_x_1271:
        /* <DEDUP_REMOVED lines=64> */
.L_x_1274:
        /* <DEDUP_REMOVED lines=32> */
.L_x_1276:
[----:B------:R-:W-:Y:S05]  /*57590*/  BSYNC.RECONVERGENT B1 ;  /* 0x0000000000017941 */ /* 0x000fea0003800200 */
.L_x_1275:
        /* <DEDUP_REMOVED lines=30> */
.L_x_1280:
[----:B------:R-:W-:Y:S05]  /*57780*/  BSYNC.RECONVERGENT B3 ;  /* 0x0000000000037941 */ /* 0x000fea0003800200 */
.L_x_1279:
[----:B------:R-:W-:Y:S01]  /*57790*/  IADD3 R28, PT, PT, R13, 0x1, RZ ;  /* 0x000000010d1c7810 */ /* 0x000fe20007ffe0ff */
[----:B------:R-:W-:Y:S06]  /*577a0*/  BRA `(.L_x_1281) ;  /* 0x0000000000087947 */ /* 0x000fec0003800000 */
.L_x_1278:
[----:B------:R-:W-:Y:S01]  /*577b0*/  DMUL R26, RZ, R36 ;  /* 0x00000024ff1a7228 */ /* 0x000fe20000000000 */
[----:B------:R-:W-:-:S10]  /*577c0*/  IMAD.MOV.U32 R28, RZ, RZ, 0x1 ;  /* 0x00000001ff1c7424 */ /* 0x000fd400078e00ff */
.L_x_1281:
[----:B------:R-:W-:Y:S05]  /*577d0*/  BSYNC.RECONVERGENT B2 ;  /* 0x0000000000027941 */ /* 0x000fea0003800200 */
.L_x_1277:
        /* <DEDUP_REMOVED lines=56> */
.L_x_1283:
[----:B------:R-:W-:Y:S01]  /*57b60*/  DMUL R32, RZ, R36 ;  /* 0x00000024ff207228 */ /* 0x000fe20000000000 */
[----:B------:R-:W-:-:S10]  /*57b70*/  IMAD.MOV.U32 R20, RZ, RZ, RZ ;  /* 0x000000ffff147224 */ /* 0x000fd400078e00ff */
.L_x_1284:
[----:B------:R-:W-:Y:S05]  /*57b80*/  BSYNC.RECONVERGENT B2 ;  /* 0x0000000000027941 */ /* 0x000fea0003800200 */
.L_x_1282:
        /* <DEDUP_REMOVED lines=64> */
.L_x_1285:
        /* <DEDUP_REMOVED lines=32> */
.L_x_1287:
[----:B------:R-:W-:Y:S05]  /*58190*/  BSYNC.RECONVERGENT B1 ;  /* 0x0000000000017941 */ /* 0x000fea0003800200 */
.L_x_1286:
        /* <DEDUP_REMOVED lines=30> */
.L_x_1291:
[----:B------:R-:W-:Y:S05]  /*58380*/  BSYNC.RECONVERGENT B3 ;  /* 0x0000000000037941 */ /* 0x000fea0003800200 */
.L_x_1290:
[----:B------:R-:W-:Y:S01]  /*58390*/  IADD3 R28, PT, PT, R13, 0x1, RZ ;  /* 0x000000010d1c7810 */ /* 0x000fe20007ffe0ff */
[----:B------:R-:W-:Y:S06]  /*583a0*/  BRA `(.L_x_1292) ;  /* 0x0000000000087947 */ /* 0x000fec0003800000 */
.L_x_1289:
[----:B------:R-:W-:Y:S01]  /*583b0*/  DMUL R26, RZ, R36 ;  /* 0x00000024ff1a7228 */ /* 0x000fe20000000000 */
[----:B------:R-:W-:-:S10]  /*583c0*/  IMAD.MOV.U32 R28, RZ, RZ, 0x1 ;  /* 0x00000001ff1c7424 */ /* 0x000fd400078e00ff */
.L_x_1292:
[----:B------:R-:W-:Y:S05]  /*583d0*/  BSYNC.RECONVERGENT B2 ;  /* 0x0000000000027941 */ /* 0x000fea0003800200 */
.L_x_1288:
        /* <DEDUP_REMOVED lines=56> */
.L_x_1294:
[----:B------:R-:W-:Y:S01]  /*58760*/  DMUL R32, RZ, R36 ;  /* 0x00000024ff207228 */ /* 0x000fe20000000000 */
[----:B------:R-:W-:-:S10]  /*58770*/  IMAD.MOV.U32 R20, RZ, RZ, RZ ;  /* 0x000000ffff147224 */ /* 0x000fd400078e00ff */
.L_x_1295:
[----:B------:R-:W-:Y:S05]  /*58780*/  BSYNC.RECONVERGENT B2 ;  /* 0x0000000000027941 */ /* 0x000fea0003800200 */
.L_x_1293:
        /* <DEDUP_REMOVED lines=64> */
.L_x_1296:
        /* <DEDUP_REMOVED lines=32> */
.L_x_1298:
[----:B------:R-:W-:Y:S05]  /*58d90*/  BSYNC.RECONVERGENT B1 ;  /* 0x0000000000017941 */ /* 0x000fea0003800200 */
.L_x_1297:
        /* <DEDUP_REMOVED lines=30> */
.L_x_1302:
[----:B------:R-:W-:Y:S05]  /*58f80*/  BSYNC.RECONVERGENT B3 ;  /* 0x0000000000037941 */ /* 0x000fea0003800200 */
.L_x_1301:
[----:B------:R-:W-:Y:S01]  /*58f90*/  IADD3 R28, PT, PT, R13, 0x1, RZ ;  /* 0x000000010d1c7810 */ /* 0x000fe20007ffe0ff */
[----:B------:R-:W-:Y:S06]  /*58fa0*/  BRA `(.L_x_1303) ;  /* 0x0000000000087947 */ /* 0x000fec0003800000 */
.L_x_1300:
[----:B------:R-:W-:Y:S01]  /*58fb0*/  DMUL R26, RZ, R36 ;  /* 0x00000024ff1a7228 */ /* 0x000fe20000000000 */
[----:B------:R-:W-:-:S10]  /*58fc0*/  IMAD.MOV.U32 R28, RZ, RZ, 0x1 ;  /* 0x00000001ff1c7424 */ /* 0x000fd400078e00ff */
.L_x_1303:
[----:B------:R-:W-:Y:S05]  /*58fd0*/  BSYNC.RECONVERGENT B2 ;  /* 0x0000000000027941 */ /* 0x000fea0003800200 */
.L_x_1299:
        /* <DEDUP_REMOVED lines=56> */
.L_x_1305:
[----:B------:R-:W-:Y:S01]  /*59360*/  DMUL R32, RZ, R36 ;  /* 0x00000024ff207228 */ /* 0x000fe20000000000 */
[----:B------:R-:W-:-:S10]  /*59370*/  IMAD.MOV.U32 R20, RZ, RZ, RZ ;  /* 0x000000ffff147224 */ /* 0x000fd400078e00ff */
.L_x_1306:
[----:B------:R-:W-:Y:S05]  /*59380*/  BSYNC.RECONVERGENT B2 ;  /* 0x0000000000027941 */ /* 0x000fea0003800200 */
.L_x_1304:
        /* <DEDUP_REMOVED lines=64> */
.L_x_1307:
        /* <DEDUP_REMOVED lines=32> */
.L_x_1309:
[----:B------:R-:W-:Y:S05]  /*59990*/  BSYNC.RECONVERGENT B1 ;  /* 0x0000000000017941 */ /* 0x000fea0003800200 */
.L_x_1308:
        /* <DEDUP_REMOVED lines=30> */
.L_x_1313:
[----:B------:R-:W-:Y:S05]  /*59b80*/  BSYNC.RECONVERGENT B3 ;  /* 0x0000000000037941 */ /* 0x000fea0003800200 */
.L_x_1312:
[----:B------:R-:W-:Y:S01]  /*59b90*/  IADD3 R28, PT, PT, R13, 0x1, RZ ;  /* 0x000000010d1c7810 */ /* 0x000fe20007ffe0ff */
[----:B------:R-:W-:Y:S06]  /*59ba0*/  BRA `(.L_x_1314) ;  /* 0x0000000000087947 */ /* 0x000fec0003800000 */
.L_x_1311:
[----:B------:R-:W-:Y:S01]  /*59bb0*/  DMUL R26, RZ, R36 ;  /* 0x00000024ff1a7228 */ /* 0x000fe20000000000 */
[----:B------:R-:W-:-:S10]  /*59bc0*/  IMAD.MOV.U32 R28, RZ, RZ, 0x1 ;  /* 0x00000001ff1c7424 */ /* 0x000fd400078e00ff */
.L_x_1314:
[----:B------:R-:W-:Y:S05]  /*59bd0*/  BSYNC.RECONVERGENT B2 ;  /* 0x0000000000027941 */ /* 0x000fea0003800200 */
.L_x_1310:
        /* <DEDUP_REMOVED lines=56> */
.L_x_1316:
[----:B------:R-:W-:Y:S01]  /*59f60*/  DMUL R32, RZ, R36 ;  /* 0x00000024ff207228 */ /* 0x000fe20000000000 */
[----:B------:R-:W-:-:S10]  /*59f70*/  IMAD.MOV.U32 R20, RZ, RZ, RZ ;  /* 0x000000ffff147224 */ /* 0x000fd400078e00ff */
.L_x_1317:
[----:B------:R-:W-:Y:S05]  /*59f80*/  BSYNC.RECONVERGENT B2 ;  /* 0x0000000000027941 */ /* 0x000fea0003800200 */
.L_x_1315:
        /* <DEDUP_REMOVED lines=64> */
.L_x_1318:
        /* <DEDUP_REMOVED lines=32> */
.L_x_1320:
[----:B------:R-:W-:Y:S05]  /*5a590*/  BSYNC.RECONVERGENT B1 ;  /* 0x0000000000017941 */ /* 0x000fea0003800200 */
.L_x_1319:
        /* <DEDUP_REMOVED lines=30> */
.L_x_1324:
[----:B------:R-:W-:Y:S05]  /*5a780*/  BSYNC.RECONVERGENT B3 ;  /* 0x0000000000037941 */ /* 0x000fea0003800200 */
.L_x_1323:
[----:B------:R-:W-:Y:S01]  /*5a790*/  IADD3 R28, PT, PT, R13, 0x1, RZ ;  /* 0x000000010d1c7810 */ /* 0x000fe20007ffe0ff */
[----:B------:R-:W-:Y:S06]  /*5a7a0*/  BRA `(.L_x_1325) ;  /* 0x0000000000087947 */ /* 0x000fec0003800000 */
.L_x_1322:
[----:B------:R-:W-:Y:S01]  /*5a7b0*/  DMUL R26, RZ, R36 ;  /* 0x00000024ff1a7228 */ /* 0x000fe20000000000 */
[----:B------:R-:W-:-:S10]  /*5a7c0*/  IMAD.MOV.U32 R28, RZ, RZ, 0x1 ;  /* 0x00000001ff1c7424 */ /* 0x000fd400078e00ff */
.L_x_1325:
[----:B------:R-:W-:Y:S05]  /*5a7d0*/  BSYNC.RECONVERGENT B2 ;  /* 0x0000000000027941 */ /* 0x000fea0003800200 */
.L_x_1321:
        /* <DEDUP_REMOVED lines=56> */
.L_x_1327:
[----:B------:R-:W-:Y:S01]  /*5ab60*/  DMUL R32, RZ, R36 ;  /* 0x00000024ff207228 */ /* 0x000fe20000000000 */
[----:B------:R-:W-:-:S10]  /*5ab70*/  IMAD.MOV.U32 R20, RZ, RZ, RZ ;  /* 0x000000ffff147224 */ /* 0x000fd400078e00ff */
.L_x_1328:
[----:B------:R-:W-:Y:S05]  /*5ab80*/  BSYNC.RECONVERGENT B2 ;  /* 0x0000000000027941 */ /* 0x000fea0003800200 */
.L_x_1326:
        /* <DEDUP_REMOVED lines=64> */
.L_x_1329:
        /* <DEDUP_REMOVED lines=32> */
.L_x_1331:
[----:B------:R-:W-:Y:S05]  /*5b190*/  BSYNC.RECONVERGENT B1 ;  /* 0x0000000000017941 */ /* 0x000fea0003800200 */
.L_x_1330:
        /* <DEDUP_REMOVED lines=30> */
.L_x_1335:
[----:B------:R-:W-:Y:S05]  /*5b380*/  BSYNC.RECONVERGENT B3 ;  /* 0x0000000000037941 */ /* 0x000fea0003800200 */
.L_x_1334:
[----:B------:R-:W-:Y:S01]  /*5b390*/  IADD3 R28, PT, PT, R13, 0x1, RZ ;  /* 0x000000010d1c7810 */ /* 0x000fe20007ffe0ff */
[----:B------:R-:W-:Y:S06]  /*5b3a0*/  BRA `(.L_x_1336) ;  /* 0x0000000000087947 */ /* 0x000fec0003800000 */
.L_x_1333:
[----:B------:R-:W-:Y:S01]  /*5b3b0*/  DMUL R26, RZ, R36 ;  /* 0x00000024ff1a7228 */ /* 0x000fe20000000000 */
[----:B------:R-:W-:-:S10]  /*5b3c0*/  IMAD.MOV.U32 R28, RZ, RZ, 0x1 ;  /* 0x00000001ff1c7424 */ /* 0x000fd400078e00ff */
.L_x_1336:
[----:B------:R-:W-:Y:S05]  /*5b3d0*/  BSYNC.RECONVERGENT B2 ;  /* 0x0000000000027941 */ /* 0x000fea0003800200 */
.L_x_1332:
        /* <DEDUP_REMOVED lines=56> */
.L_x_1338:
[----:B------:R-:W-:Y:S01]  /*5b760*/  DMUL R32, RZ, R36 ;  /* 0x00000024ff207228 */ /* 0x000fe20000000000 */
[----:B------:R-:W-:-:S10]  /*5b770*/  IMAD.MOV.U32 R20, RZ, RZ, RZ ;  /* 0x000000ffff147224 */ /* 0x000fd400078e00ff */
.L_x_1339:
[----:B------:R-:W-:Y:S05]  /*5b780*/  BSYNC.RECONVERGENT B2 ;  /* 0x0000000000027941 */ /* 0x000fea0003800200 */
.L_x_1337:
        /* <DEDUP_REMOVED lines=64> */
.L_x_1340:
        /* <DEDUP_REMOVED lines=32> */
.L_x_1342:
[----:B------:R-:W-:Y:S05]  /*5bd90*/  BSYNC.RECONVERGENT B1 ;  /* 0x0000000000017941 */ /* 0x000fea0003800200 */
.L_x_1341:
        /* <DEDUP_REMOVED lines=30> */
.L_x_1346:
[----:B------:R-:W-:Y:S05]  /*5bf80*/  BSYNC.RECONVERGENT B3 ;  /* 0x0000000000037941 */ /* 0x000fea0003800200 */
.L_x_1345:
[----:B------:R-:W-:Y:S01]  /*5bf90*/  IADD3 R28, PT, PT, R13, 0x1, RZ ;  /* 0x000000010d1c7810 */ /* 0x000fe20007ffe0ff */
[----:B------:R-:W-:Y:S06]  /*5bfa0*/  BRA `(.L_x_1347) ;  /* 0x0000000000087947 */ /* 0x000fec0003800000 */
.L_x_1344:
[----:B------:R-:W-:Y:S01]  /*5bfb0*/  DMUL R26, RZ, R36 ;  /* 0x00000024ff1a7228 */ /* 0x000fe20000000000 */
[----:B------:R-:W-:-:S10]  /*5bfc0*/  IMAD.MOV.U32 R28, RZ, RZ, 0x1 ;  /* 0x00000001ff1c7424 */ /* 0x000fd400078e00ff */
.L_x_1347:
[----:B------:R-:W-:Y:S05]  /*5bfd0*/  BSYNC.RECONVERGENT B2 ;  /* 0x0000000000027941 */ /* 0x000fea0003800200 */
.L_x_1343:
        /* <DEDUP_REMOVED lines=56> */
.L_x_1349:
[----:B------:R-:W-:Y:S01]  /*5c360*/  DMUL R32, RZ, R36 ;  /* 0x00000024ff207228 */ /* 0x000fe20000000000 */
[----:B------:R-:W-:-:S10]  /*5c370*/  IMAD.MOV.U32 R20, RZ, RZ, RZ ;  /* 0x000000ffff147224 */ /* 0x000fd400078e00ff */
.L_x_1350:
[----:B------:R-:W-:Y:S05]  /*5c380*/  BSYNC.RECONVERGENT B2 ;  /* 0x0000000000027941 */ /* 0x000fea0003800200 */
.L_x_1348:
        /* <DEDUP_REMOVED lines=64> */
.L_x_1351:
        /* <DEDUP_REMOVED lines=32> */
.L_x_1353:
[----:B------:R-:W-:Y:S05]  /*5c990*/  BSYNC.RECONVERGENT B1 ;  /* 0x0000000000017941 */ /* 0x000fea0003800200 */
.L_x_1352:
        /* <DEDUP_REMOVED lines=30> */
.L_x_1357:
[----:B------:R-:W-:Y:S05]  /*5cb80*/  BSYNC.RECONVERGENT B3 ;  /* 0x0000000000037941 */ /* 0x000fea0003800200 */
.L_x_1356:
[----:B------:R-:W-:Y:S01]  /*5cb90*/  IADD3 R28, PT, PT, R13, 0x1, RZ ;  /* 0x000000010d1c7810 */ /* 0x000fe20007ffe0ff */
[----:B------:R-:W-:Y:S06]  /*5cba0*/  BRA `(.L_x_1358) ;  /* 0x0000000000087947 */ /* 0x000fec0003800000 */
.L_x_1355:
[----:B------:R-:W-:Y:S01]  /*5cbb0*/  DMUL R26, RZ, R36 ;  /* 0x00000024ff1a7228 */ /* 0x000fe20000000000 */
[----:B------:R-:W-:-:S10]  /*5cbc0*/  IMAD.MOV.U32 R28, RZ, RZ, 0x1 ;  /* 0x00000001ff1c7424 */ /* 0x000fd400078e00ff */
.L_x_1358:
[----:B------:R-:W-:Y:S05]  /*5cbd0*/  BSYNC.RECONVERGENT B2 ;  /* 0x0000000000027941 */ /* 0x000fea0003800200 */
.L_x_1354:
        /* <DEDUP_REMOVED lines=56> */
.L_x_1360:
[----:B------:R-:W-:Y:S01]  /*5cf60*/  DMUL R32, RZ, R36 ;  /* 0x00000024ff207228 */ /* 0x000fe20000000000 */
[----:B------:R-:W-:-:S10]  /*5cf70*/  IMAD.MOV.U32 R20, RZ, RZ, RZ ;  /* 0x000000ffff147224 */ /* 0x000fd400078e00ff */
.L_x_1361:
[----:B------:R-:W-:Y:S05]  /*5cf80*/  BSYNC.RECONVERGENT B2 ;  /* 0x0000000000027941 */ /* 0x000fea0003800200 */
.L_x_1359:
        /* <DEDUP_REMOVED lines=64> */
.L_x_1362:
        /* <DEDUP_REMOVED lines=32> */
.L_x_1364:
[----:B------:R-:W-:Y:S05]  /*5d590*/  BSYNC.RECONVERGENT B1 ;  /* 0x0000000000017941 */ /* 0x000fea0003800200 */
.L_x_1363:
        /* <DEDUP_REMOVED lines=30> */
.L_x_1368:
[----:B------:R-:W-:Y:S05]  /*5d780*/  BSYNC.RECONVERGENT B3 ;  /* 0x0000000000037941 */ /* 0x000fea0003800200 */
.L_x_1367:
[----:B------:R-:W-:Y:S01]  /*5d790*/  IADD3 R28, PT, PT, R13, 0x1, RZ ;  /* 0x000000010d1c7810 */ /* 0x000fe20007ffe0ff */
[----:B------:R-:W-:Y:S06]  /*5d7a0*/  BRA `(.L_x_1369) ;  /* 0x0000000000087947 */ /* 0x000fec0003800000 */
.L_x_1366:
[----:B------:R-:W-:Y:S01]  /*5d7b0*/  DMUL R26, RZ, R36 ;  /* 0x00000024ff1a7228 */ /* 0x000fe20000000000 */
[----:B------:R-:W-:-:S10]  /*5d7c0*/  IMAD.MOV.U32 R28, RZ, RZ, 0x1 ;  /* 0x00000001ff1c7424 */ /* 0x000fd400078e00ff */
.L_x_1369:
[----:B------:R-:W-:Y:S05]  /*5d7d0*/  BSYNC.RECONVERGENT B2 ;  /* 0x0000000000027941 */ /* 0x000fea0003800200 */
.L_x_1365:
        /* <DEDUP_REMOVED lines=56> */
.L_x_1371:
[----:B------:R-:W-:Y:S01]  /*5db60*/  DMUL R32, RZ, R36 ;  /* 0x00000024ff207228 */ /* 0x000fe20000000000 */
[----:B------:R-:W-:-:S10]  /*5db70*/  IMAD.MOV.U32 R20, RZ, RZ, RZ ;  /* 0x000000ffff147224 */ /* 0x000fd400078e00ff */
.L_x_1372:
[----:B------:R-:W-:Y:S05]  /*5db80*/  BSYNC.RECONVERGENT B2 ;  /* 0x0000000000027941 */ /* 0x000fea0003800200 */
.L_x_1370:
        /* <DEDUP_REMOVED lines=64> */
.L_x_1373:
        /* <DEDUP_REMOVED lines=32> */
.L_x_1375:
[----:B------:R-:W-:Y:S05]  /*5e190*/  BSYNC.RECONVERGENT B1 ;  /* 0x0000000000017941 */ /* 0x000fea0003800200 */
.L_x_1374:
        /* <DEDUP_REMOVED lines=30> */
.L_x_1379:
[----:B------:R-:W-:Y:S05]  /*5e380*/  BSYNC.RECONVERGENT B3 ;  /* 0x0000000000037941 */ /* 0x000fea0003800200 */
.L_x_1378:
[----:B------:R-:W-:Y:S01]  /*5e390*/  IADD3 R28, PT, PT, R13, 0x1, RZ ;  /* 0x000000010d1c7810 */ /* 0x000fe20007ffe0ff */
[----:B------:R-:W-:Y:S06]  /*5e3a0*/  BRA `(.L_x_1380) ;  /* 0x0000000000087947 */ /* 0x000fec0003800000 */
.L_x_1377:
[----:B------:R-:W-:Y:S01]  /*5e3b0*/  DMUL R26, RZ, R36 ;  /* 0x00000024ff1a7228 */ /* 0x000fe20000000000 */
[----:B------:R-:W-:-:S10]  /*5e3c0*/  IMAD.MOV.U32 R28, RZ, RZ, 0x1 ;  /* 0x00000001ff1c7424 */ /* 0x000fd400078e00ff */
.L_x_1380:
[----:B------:R-:W-:Y:S05]  /*5e3d0*/  BSYNC.RECONVERGENT B2 ;  /* 0x0000000000027941 */ /* 0x000fea0003800200 */
.L_x_1376:
        /* <DEDUP_REMOVED lines=56> */
.L_x_1382:
[----:B------:R-:W-:Y:S01]  /*5e760*/  DMUL R32, RZ, R36 ;  /* 0x00000024ff207228 */ /* 0x000fe20000000000 */
[----:B------:R-:W-:-:S10]  /*5e770*/  IMAD.MOV.U32 R20, RZ, RZ, RZ ;  /* 0x000000ffff147224 */ /* 0x000fd400078e00ff */
.L_x_1383:
[----:B------:R-:W-:Y:S05]  /*5e780*/  BSYNC.RECONVERGENT B2 ;  /* 0x0000000000027941 */ /* 0x000fea0003800200 */
.L_x_1381:
        /* <DEDUP_REMOVED lines=64> */
.L_x_1384:
        /* <DEDUP_REMOVED lines=32> */
.L_x_1386:
[----:B------:R-:W-:Y:S05]  /*5ed90*/  BSYNC.RECONVERGENT B1 ;  /* 0x0000000000017941 */ /* 0x000fea0003800200 */
.L_x_1385:
        /* <DEDUP_REMOVED lines=30> */
.L_x_1390:
[----:B------:R-:W-:Y:S05]  /*5ef80*/  BSYNC.RECONVERGENT B3 ;  /* 0x0000000000037941 */ /* 0x000fea0003800200 */
.L_x_1389:
[----:B------:R-:W-:Y:S01]  /*5ef90*/  IADD3 R28, PT, PT, R13, 0x1, RZ ;  /* 0x000000010d1c7810 */ /* 0x000fe20007ffe0ff */
[----:B------:R-:W-:Y:S06]  /*5efa0*/  BRA `(.L_x_1391) ;  /* 0x0000000000087947 */ /* 0x000fec0003800000 */
.L_x_1388:
[----:B------:R-:W-:Y:S01]  /*5efb0*/  DMUL R26, RZ, R36 ;  /* 0x00000024ff1a7228 */ /* 0x000fe20000000000 */
[----:B------:R-:W-:-:S10]  /*5efc0*/  IMAD.MOV.U32 R28, RZ, RZ, 0x1 ;  /* 0x00000001ff1c7424 */ /* 0x000fd400078e00ff */
.L_x_1391:
[----:B------:R-:W-:Y:S05]  /*5efd0*/  BSYNC.RECONVERGENT B2 ;  /* 0x0000000000027941 */ /* 0x000fea0003800200 */
.L_x_1387:
        /* <DEDUP_REMOVED lines=56> */
.L_x_1393:
[----:B------:R-:W-:Y:S01]  /*5f360*/  DMUL R32, RZ, R36 ;  /* 0x00000024ff207228 */ /* 0x000fe20000000000 */
[----:B------:R-:W-:-:S10]  /*5f370*/  IMAD.MOV.U32 R20, RZ, RZ, RZ ;  /* 0x000000ffff147224 */ /* 0x000fd400078e00ff */
.L_x_1394:
[----:B------:R-:W-:Y:S05]  /*5f380*/  BSYNC.RECONVERGENT B2 ;  /* 0x0000000000027941 */ /* 0x000fea0003800200 */
.L_x_1392:
        /* <DEDUP_REMOVED lines=64> */
.L_x_1395:
        /* <DEDUP_REMOVED lines=32> */
.L_x_1397:
[----:B------:R-:W-:Y:S05]  /*5f990*/  BSYNC.RECONVERGENT B1 ;  /* 0x0000000000017941 */ /* 0x000fea0003800200 */
.L_x_1396:
        /* <DEDUP_REMOVED lines=30> */
.L_x_1401:
[----:B------:R-:W-:Y:S05]  /*5fb80*/  BSYNC.RECONVERGENT B3 ;  /* 0x0000000000037941 */ /* 0x000fea0003800200 */
.L_x_1400:
[----:B------:R-:W-:Y:S01]  /*5fb90*/  IADD3 R28, PT, PT, R13, 0x1, RZ ;  /* 0x000000010d1c7810 */ /* 0x000fe20007ffe0ff */
[----:B------:R-:W-:Y:S06]  /*5fba0*/  BRA `(.L_x_1402) ;  /* 0x0000000000087947 */ /* 0x000fec0003800000 */
.L_x_1399:
[----:B------:R-:W-:Y:S01]  /*5fbb0*/  DMUL R26, RZ, R36 ;  /* 0x00000024ff1a7228 */ /* 0x000fe20000000000 */
[----:B------:R-:W-:-:S10]  /*5fbc0*/  IMAD.MOV.U32 R28, RZ, RZ, 0x1 ;  /* 0x00000001ff1c7424 */ /* 0x000fd400078e00ff */
.L_x_1402:
[----:B------:R-:W-:Y:S05]  /*5fbd0*/  BSYNC.RECONVERGENT B2 ;  /* 0x0000000000027941 */ /* 0x000fea0003800200 */
.L_x_1398:
        /* <DEDUP_REMOVED lines=56> */
.L_x_1404:
[----:B------:R-:W-:Y:S01]  /*5ff60*/  DMUL R32, RZ, R36 ;  /* 0x00000024ff207228 */ /* 0x000fe20000000000 */
[----:B------:R-:W-:-:S10]  /*5ff70*/  IMAD.MOV.U32 R20, RZ, RZ, RZ ;  /* 0x000000ffff147224 */ /* 0x000fd400078e00ff */
.L_x_1405:
[----:B------:R-:W-:Y:S05]  /*5ff80*/  BSYNC.RECONVERGENT B2 ;  /* 0x0000000000027941 */ /* 0x000fea0003800200 */
.L_x_1403:
        /* <DEDUP_REMOVED lines=64> */
.L_x_1406:
        /* <DEDUP_REMOVED lines=32> */
.L_x_1408:
[----:B------:R-:W-:Y:S05]  /*60590*/  BSYNC.RECONVERGENT B1 ;  /* 0x0000000000017941 */ /* 0x000fea0003800200 */
.L_x_1407:
        /* <DEDUP_REMOVED lines=30> */
.L_x_1412:
[----:B------:R-:W-:Y:S05]  /*60780*/  BSYNC.RECONVERGENT B3 ;  /* 0x0000000000037941 */ /* 0x000fea0003800200 */
.L_x_1411:
[----:B------:R-:W-:Y:S01]  /*60790*/  IADD3 R28, PT, PT, R13, 0x1, RZ ;  /* 0x000000010d1c7810 */ /* 0x000fe20007ffe0ff */
[----:B------:R-:W-:Y:S06]  /*607a0*/  BRA `(.L_x_1413) ;  /* 0x0000000000087947 */ /* 0x000fec0003800000 */
.L_x_1410:
[----:B------:R-:W-:Y:S01]  /*607b0*/  DMUL R26, RZ, R36 ;  /* 0x00000024ff1a7228 */ /* 0x000fe20000000000 */
[----:B------:R-:W-:-:S10]  /*607c0*/  IMAD.MOV.U32 R28, RZ, RZ, 0x1 ;  /* 0x00000001ff1c7424 */ /* 0x000fd400078e00ff */
.L_x_1413:
[----:B------:R-:W-:Y:S05]  /*607d0*/  BSYNC.RECONVERGENT B2 ;  /* 0x0000000000027941 */ /* 0x000fea0003800200 */
.L_x_1409:
        /* <DEDUP_REMOVED lines=56> */
.L_x_1415:
[----:B------:R-:W-:Y:S01]  /*60b60*/  DMUL R32, RZ, R36 ;  /* 0x00000024ff207228 */ /* 0x000fe20000000000 */
[----:B------:R-:W-:-:S10]  /*60b70*/  IMAD.MOV.U32 R20, RZ, RZ, RZ ;  /* 0x000000ffff147224 */ /* 0x000fd400078e00ff */
.L_x_1416:
[----:B------:R-:W-:Y:S05]  /*60b80*/  BSYNC.RECONVERGENT B2 ;  /* 0x0000000000027941 */ /* 0x000fea0003800200 */
.L_x_1414:
        /* <DEDUP_REMOVED lines=64> */
.L_x_1417:
        /* <DEDUP_REMOVED lines=32> */
.L_x_1419:
[----:B------:R-:W-:Y:S05]  /*61190*/  BSYNC.RECONVERGENT B1 ;  /* 0x0000000000017941 */ /* 0x000fea0003800200 */
.L_x_1418:
        /* <DEDUP_REMOVED lines=30> */
.L_x_1423:
[----:B------:R-:W-:Y:S05]  /*61380*/  BSYNC.RECONVERGENT B3 ;  /* 0x0000000000037941 */ /* 0x000fea0003800200 */
.L_x_1422:
[----:B------:R-:W-:Y:S01]  /*61390*/  IADD3 R28, PT, PT, R13, 0x1, RZ ;  /* 0x000000010d1c7810 */ /* 0x000fe20007ffe0ff */
[----:B------:R-:W-:Y:S06]  /*613a0*/  BRA `(.L_x_1424) ;  /* 0x0000000000087947 */ /* 0x000fec0003800000 */
.L_x_1421:
[----:B------:R-:W-:Y:S01]  /*613b0*/  DMUL R26, RZ, R36 ;  /* 0x00000024ff1a7228 */ /* 0x000fe20000000000 */
[----:B------:R-:W-:-:S10]  /*613c0*/  IMAD.MOV.U32 R28, RZ, RZ, 0x1 ;  /* 0x00000001ff1c7424 */ /* 0x000fd400078e00ff */
.L_x_1424:
[----:B------:R-:W-:Y:S05]  /*613d0*/  BSYNC.RECONVERGENT B2 ;  /* 0x0000000000027941 */ /* 0x000fea0003800200 */
.L_x_1420:
        /* <DEDUP_REMOVED lines=56> */
.L_x_1426:
[----:B------:R-:W-:Y:S01]  /*61760*/  DMUL R32, RZ, R36 ;  /* 0x00000024ff207228 */ /* 0x000fe20000000000 */
[----:B------:R-:W-:-:S10]  /*61770*/  IMAD.MOV.U32 R20, RZ, RZ, RZ ;  /* 0x000000ffff147224 */ /* 0x000fd400078e00ff */
.L_x_1427:
[----:B------:R-:W-:Y:S05]  /*61780*/  BSYNC.RECONVERGENT B2 ;  /* 0x0000000000027941 */ /* 0x000fea0003800200 */
.L_x_1425:
        /* <DEDUP_REMOVED lines=64> */
.L_x_1428:
        /* <DEDUP_REMOVED lines=32> */
.L_x_1430:
[----:B------:R-:W-:Y:S05]  /*61d90*/  BSYNC.RECONVERGENT B1 ;  /* 0x0000000000017941 */ /* 0x000fea0003800200 */
.L_x_1429:
        /* <DEDUP_REMOVED lines=30> */
.L_x_1434:
[----:B------:R-:W-:Y:S05]  /*61f80*/  BSYNC.RECONVERGENT B3 ;  /* 0x0000000000037941 */ /* 0x000fea0003800200 */
.L_x_1433:
[----:B------:R-:W-:Y:S01]  /*61f90*/  IADD3 R28, PT, PT, R13, 0x1, RZ ;  /* 0x000000010d1c7810 */ /* 0x000fe20007ffe0ff */
[----:B------:R-:W-:Y:S06]  /*61fa0*/  BRA `(.L_x_1435) ;  /* 0x0000000000087947 */ /* 0x000fec0003800000 */
.L_x_1432:
[----:B------:R-:W-:Y:S01]  /*61fb0*/  DMUL R26, RZ, R36 ;  /* 0x00000024ff1a7228 */ /* 0x000fe20000000000 */
[----:B------:R-:W-:-:S10]  /*61fc0*/  IMAD.MOV.U32 R28, RZ, RZ, 0x1 ;  /* 0x00000001ff1c7424 */ /* 0x000fd400078e00ff */
.L_x_1435:
[----:B------:R-:W-:Y:S05]  /*61fd0*/  BSYNC.RECONVERGENT B2 ;  /* 0x0000000000027941 */ /* 0x000fea0003800200 */
.L_x_1431:
        /* <DEDUP_REMOVED lines=56> */
.L_x_1437:
[----:B------:R-:W-:Y:S01]  /*62360*/  DMUL R32, RZ, R36 ;  /* 0x00000024ff207228 */ /* 0x000fe20000000000 */
[----:B------:R-:W-:-:S10]  /*62370*/  IMAD.MOV.U32 R20, RZ, RZ, RZ ;  /* 0x000000ffff147224 */ /* 0x000fd400078e00ff */
.L_x_1438:
[----:B------:R-:W-:Y:S05]  /*62380*/  BSYNC.RECONVERGENT B2 ;  /* 0x0000000000027941 */ /* 0x000fea0003800200 */
.L_x_1436:
        /* <DEDUP_REMOVED lines=64> */
.L_x_1439:
        /* <DEDUP_REMOVED lines=32> */
.L_x_1441:
[----:B------:R-:W-:Y:S05]  /*62990*/  BSYNC.RECONVERGENT B1 ;  /* 0x0000000000017941 */ /* 0x000fea0003800200 */
.L_x_1440:
        /* <DEDUP_REMOVED lines=30> */
.L_x_1445:
[----:B------:R-:W-:Y:S05]  /*62b80*/  BSYNC.RECONVERGENT B3 ;  /* 0x0000000000037941 */ /* 0x000fea0003800200 */
.L_x_1444:
[----:B------:R-:W-:Y:S01]  /*62b90*/  IADD3 R28, PT, PT, R13, 0x1, RZ ;  /* 0x000000010d1c7810 */ /* 0x000fe20007ffe0ff */
[----:B------:R-:W-:Y:S06]  /*62ba0*/  BRA `(.L_x_1446) ;  /* 0x0000000000087947 */ /* 0x000fec0003800000 */
.L_x_1443:
[----:B------:R-:W-:Y:S01]  /*62bb0*/  DMUL R26, RZ, R36 ;  /* 0x00000024ff1a7228 */ /* 0x000fe20000000000 */
[----:B------:R-:W-:-:S10]  /*62bc0*/  IMAD.MOV.U32 R28, RZ, RZ, 0x1 ;  /* 0x00000001ff1c7424 */ /* 0x000fd400078e00ff */
.L_x_1446:
[----:B------:R-:W-:Y:S05]  /*62bd0*/  BSYNC.RECONVERGENT B2 ;  /* 0x0000000000027941 */ /* 0x000fea0003800200 */
.L_x_1442:
        /* <DEDUP_REMOVED lines=56> */
.L_x_1448:
[----:B------:R-:W-:Y:S01]  /*62f60*/  DMUL R32, RZ, R36 ;  /* 0x00000024ff207228 */ /* 0x000fe20000000000 */
[----:B------:R-:W-:-:S10]  /*62f70*/  IMAD.MOV.U32 R20, RZ, RZ, RZ ;  /* 0x000000ffff147224 */ /* 0x000fd400078e00ff */
.L_x_1449:
[----:B------:R-:W-:Y:S05]  /*62f80*/  BSYNC.RECONVERGENT B2 ;  /* 0x0000000000027941 */ /* 0x000fea0003800200 */
.L_x_1447:
        /* <DEDUP_REMOVED lines=64> */
.L_x_1450:
        /* <DEDUP_REMOVED lines=32> */
.L_x_1452:
[----:B------:R-:W-:Y:S05]  /*63590*/  BSYNC.RECONVERGENT B1 ;  /* 0x0000000000017941 */ /* 0x000fea0003800200 */
.L_x_1451:
        /* <DEDUP_REMOVED lines=30> */
.L_x_1456:
[----:B------:R-:W-:Y:S05]  /*63780*/  BSYNC.RECONVERGENT B3 ;  /* 0x0000000000037941 */ /* 0x000fea0003800200 */
.L_x_1455:
[----:B------:R-:W-:Y:S01]  /*63790*/  IADD3 R28, PT, PT, R13, 0x1, RZ ;  /* 0x000000010d1c7810 */ /* 0x000fe20007ffe0ff */
[----:B------:R-:W-:Y:S06]  /*637a0*/  BRA `(.L_x_1457) ;  /* 0x0000000000087947 */ /* 0x000fec0003800000 */
.L_x_1454:
[----:B------:R-:W-:Y:S01]  /*637b0*/  DMUL R26, RZ, R36 ;  /* 0x00000024ff1a7228 */ /* 0x000fe20000000000 */
[----:B------:R-:W-:-:S10]  /*637c0*/  IMAD.MOV.U32 R28, RZ, RZ, 0x1 ;  /* 0x00000001ff1c7424 */ /* 0x000fd400078e00ff */
.L_x_1457:
[----:B------:R-:W-:Y:S05]  /*637d0*/  BSYNC.RECONVERGENT B2 ;  /* 0x0000000000027941 */ /* 0x000fea0003800200 */
.L_x_1453:
        /* <DEDUP_REMOVED lines=56> */
.L_x_1459:
[----:B------:R-:W-:Y:S01]  /*63b60*/  DMUL R32, RZ, R36 ;  /* 0x00000024ff207228 */ /* 0x000fe20000000000 */
[----:B------:R-:W-:-:S10]  /*63b70*/  IMAD.MOV.U32 R20, RZ, RZ, RZ ;  /* 0x000000ffff147224 */ /* 0x000fd400078e00ff */
.L_x_1460:
[----:B------:R-:W-:Y:S05]  /*63b80*/  BSYNC.RECONVERGENT B2 ;  /* 0x0000000000027941 */ /* 0x000fea0003800200 */
.L_x_1458:
        /* <DEDUP_REMOVED lines=64> */
.L_x_1461:
        /* <DEDUP_REMOVED lines=32> */
.L_x_1463:
[----:B------:R-:W-:Y:S05]  /*64190*/  BSYNC.RECONVERGENT B1 ;  /* 0x0000000000017941 */ /* 0x000fea0003800200 */
.L_x_1462:
        /* <DEDUP_REMOVED lines=30> */
.L_x_1467:
[----:B------:R-:W-:Y:S05]  /*64380*/  BSYNC.RECONVERGENT B3 ;  /* 0x0000000000037941 */ /* 0x000fea0003800200 */
.L_x_1466:
[----:B------:R-:W-:Y:S01]  /*64390*/  IADD3 R28, PT, PT, R13, 0x1, RZ ;  /* 0x000000010d1c7810 */ /* 0x000fe20007ffe0ff */
[----:B------:R-:W-:Y:S06]  /*643a0*/  BRA `(.L_x_1468) ;  /* 0x0000000000087947 */ /* 0x000fec0003800000 */
.L_x_1465:
[----:B------:R-:W-:Y:S01]  /*643b0*/  DMUL R26, RZ, R36 ;  /* 0x00000024ff1a7228 */ /* 0x000fe20000000000 */
[----:B------:R-:W-:-:S10]  /*643c0*/  IMAD.MOV.U32 R28, RZ, RZ, 0x1 ;  /* 0x00000001ff1c7424 */ /* 0x000fd400078e00ff */
.L_x_1468:
[----:B------:R-:W-:Y:S05]  /*643d0*/  BSYNC.RECONVERGENT B2 ;  /* 0x0000000000027941 */ /* 0x000fea0003800200 */
.L_x_1464:
        /* <DEDUP_REMOVED lines=56> */
.L_x_1470:
[----:B------:R-:W-:Y:S01]  /*64760*/  DMUL R32, RZ, R36 ;  /* 0x00000024ff207228 */ /* 0x000fe20000000000 */
[----:B------:R-:W-:-:S10]  /*64770*/  IMAD.MOV.U32 R20, RZ, RZ, RZ ;  /* 0x000000ffff147224 */ /* 0x000fd400078e00ff */
.L_x_1471:
[----:B------:R-:W-:Y:S05]  /*64780*/  BSYNC.RECONVERGENT B2 ;  /* 0x0000000000027941 */ /* 0x000fea0003800200 */
.L_x_1469:
        /* <DEDUP_REMOVED lines=64> */
.L_x_1472:
        /* <DEDUP_REMOVED lines=32> */
.L_x_1474:
[----:B------:R-:W-:Y:S05]  /*64d90*/  BSYNC.RECONVERGENT B1 ;  /* 0x0000000000017941 */ /* 0x000fea0003800200 */
.L_x_1473:
        /* <DEDUP_REMOVED lines=30> */
.L_x_1478:
[----:B------:R-:W-:Y:S05]  /*64f80*/  BSYNC.RECONVERGENT B3 ;  /* 0x0000000000037941 */ /* 0x000fea0003800200 */
.L_x_1477:
[----:B------:R-:W-:Y:S01]  /*64f90*/  IADD3 R28, PT, PT, R13, 0x1, RZ ;  /* 0x000000010d1c7810 */ /* 0x000fe20007ffe0ff */
[----:B------:R-:W-:Y:S06]  /*64fa0*/  BRA `(.L_x_1479) ;  /* 0x0000000000087947 */ /* 0x000fec0003800000 */
.L_x_1476:
[----:B------:R-:W-:Y:S01]  /*64fb0*/  DMUL R26, RZ, R36 ;  /* 0x00000024ff1a7228 */ /* 0x000fe20000000000 */
[----:B------:R-:W-:-:S10]  /*64fc0*/  IMAD.MOV.U32 R28, RZ, RZ, 0x1 ;  /* 0x00000001ff1c7424 */ /* 0x000fd400078e00ff */
.L_x_1479:
[----:B------:R-:W-:Y:S05]  /*64fd0*/  BSYNC.RECONVERGENT B2 ;  /* 0x0000000000027941 */ /* 0x000fea0003800200 */
.L_x_1475:
        /* <DEDUP_REMOVED lines=56> */
.L_x_1481:
[----:B------:R-:W-:Y:S01]  /*65360*/  DMUL R32, RZ, R36 ;  /* 0x00000024ff207228 */ /* 0x000fe20000000000 */
[----:B------:R-:W-:-:S10]  /*65370*/  IMAD.MOV.U32 R20, RZ, RZ, RZ ;  /* 0x000000ffff147224 */ /* 0x000fd400078e00ff */
.L_x_1482:
[----:B------:R-:W-:Y:S05]  /*65380*/  BSYNC.RECONVERGENT B2 ;  /* 0x0000000000027941 */ /* 0x000fea0003800200 */
.L_x_1480:
        /* <DEDUP_REMOVED lines=64> */
.L_x_1483:
        /* <DEDUP_REMOVED lines=32> */
.L_x_1485:
[----:B------:R-:W-:Y:S05]  /*65990*/  BSYNC.RECONVERGENT B1 ;  /* 0x0000000000017941 */ /* 0x000fea0003800200 */
.L_x_1484:
        /* <DEDUP_REMOVED lines=30> */
.L_x_1489:
[----:B------:R-:W-:Y:S05]  /*65b80*/  BSYNC.RECONVERGENT B3 ;  /* 0x0000000000037941 */ /* 0x000fea0003800200 */
.L_x_1488:
[----:B------:R-:W-:Y:S01]  /*65b90*/  IADD3 R28, PT, PT, R13, 0x1, RZ ;  /* 0x000000010d1c7810 */ /* 0x000fe20007ffe0ff */
[----:B------:R-:W-:Y:S06]  /*65ba0*/  BRA `(.L_x_1490) ;  /* 0x0000000000087947 */ /* 0x000fec0003800000 */
.L_x_1487:
[----:B------:R-:W-:Y:S01]  /*65bb0*/  DMUL R26, RZ, R36 ;  /* 0x00000024ff1a7228 */ /* 0x000fe20000000000 */
[----:B------:R-:W-:-:S10]  /*65bc0*/  IMAD.MOV.U32 R28, RZ, RZ, 0x1 ;  /* 0x00000001ff1c7424 */ /* 0x000fd400078e00ff */
.L_x_1490:
[----:B------:R-:W-:Y:S05]  /*65bd0*/  BSYNC.RECONVERGENT B2 ;  /* 0x0000000000027941 */ /* 0x000fea0003800200 */
.L_x_1486:
        /* <DEDUP_REMOVED lines=56> */
.L_x_1492:
[----:B------:R-:W-:Y:S01]  /*65f60*/  DMUL R32, RZ, R36 ;  /* 0x00000024ff207228 */ /* 0x000fe20000000000 */
[----:B------:R-:W-:-:S10]  /*65f70*/  IMAD.MOV.U32 R20, RZ, RZ, RZ ;  /* 0x000000ffff147224 */ /* 0x000fd400078e00ff */
.L_x_1493:
[----:B------:R-:W-:Y:S05]  /*65f80*/  BSYNC.RECONVERGENT B2 ;  /* 0x0000000000027941 */ /* 0x000fea0003800200 */
.L_x_1491:
        /* <DEDUP_REMOVED lines=64> */
.L_x_1494:
        /* <DEDUP_REMOVED lines=32> */
.L_x_1496:
[----:B------:R-:W-:Y:S05]  /*66590*/  BSYNC.RECONVERGENT B1 ;  /* 0x0000000000017941 */ /* 0x000fea0003800200 */
.L_x_1495:
        /* <DEDUP_REMOVED lines=30> */
.L_x_1500:
[----:B------:R-:W-:Y:S05]  /*66780*/  BSYNC.RECONVERGENT B3 ;  /* 0x0000000000037941 */ /* 0x000fea0003800200 */
.L_x_1499:
[----:B------:R-:W-:Y:S01]  /*66790*/  IADD3 R28, PT, PT, R13, 0x1, RZ ;  /* 0x000000010d1c7810 */ /* 0x000fe20007ffe0ff */
[----:B------:R-:W-:Y:S06]  /*667a0*/  BRA `(.L_x_1501) ;  /* 0x0000000000087947 */ /* 0x000fec0003800000 */
.L_x_1498:
[----:B------:R-:W-:Y:S01]  /*667b0*/  DMUL R26, RZ, R36 ;  /* 0x00000024ff1a7228 */ /* 0x000fe20000000000 */
[----:B------:R-:W-:-:S10]  /*667c0*/  IMAD.MOV.U32 R28, RZ, RZ, 0x1 ;  /* 0x00000001ff1c7424 */ /* 0x000fd400078e00ff */
.L_x_1501:
[----:B------:R-:W-:Y:S05]  /*667d0*/  BSYNC.RECONVERGENT B2 ;  /* 0x0000000000027941 */ /* 0x000fea0003800200 */
.L_x_1497:
        /* <DEDUP_REMOVED lines=56> */
.L_x_1503:
[----:B------:R-:W-:Y:S01]  /*66b60*/  DMUL R32, RZ, R36 ;  /* 0x00000024ff207228 */ /* 0x000fe20000000000 */
[----:B------:R-:W-:-:S10]  /*66b70*/  IMAD.MOV.U32 R20, RZ, RZ, RZ ;  /* 0x000000ffff147224 */ /* 0x000fd400078e00ff */
.L_x_1504:
[----:B------:R-:W-:Y:S05]  /*66b80*/  BSYNC.RECONVERGENT B2 ;  /* 0x0000000000027941 */ /* 0x000fea0003800200 */
.L_x_1502:
        /* <DEDUP_REMOVED lines=64> */
.L_x_1505:
        /* <DEDUP_REMOVED lines=32> */
.L_x_1507:
[----:B------:R-:W-:Y:S05]  /*67190*/  BSYNC.RECONVERGENT B1 ;  /* 0x0000000000017941 */ /* 0x000fea0003800200 */
.L_x_1506:
        /* <DEDUP_REMOVED lines=30> */
.L_x_1511:
[----:B------:R-:W-:Y:S05]  /*67380*/  BSYNC.RECONVERGENT B3 ;  /* 0x0000000000037941 */ /* 0x000fea0003800200 */
.L_x_1510:
[----:B------:R-:W-:Y:S01]  /*67390*/  IADD3 R28, PT, PT, R13, 0x1, RZ ;  /* 0x000000010d1c7810 */ /* 0x000fe20007ffe0ff */
[----:B------:R-:W-:Y:S06]  /*673a0*/  BRA `(.L_x_1512) ;  /* 0x0000000000087947 */ /* 0x000fec0003800000 */
.L_x_1509:
[----:B------:R-:W-:Y:S01]  /*673b0*/  DMUL R26, RZ, R36 ;  /* 0x00000024ff1a7228 */ /* 0x000fe20000000000 */
[----:B------:R-:W-:-:S10]  /*673c0*/  IMAD.MOV.U32 R28, RZ, RZ, 0x1 ;  /* 0x00000001ff1c7424 */ /* 0x000fd400078e00ff */
.L_x_1512:
[----:B------:R-:W-:Y:S05]  /*673d0*/  BSYNC.RECONVERGENT B2 ;  /* 0x0000000000027941 */ /* 0x000fea0003800200 */
.L_x_1508:
        /* <DEDUP_REMOVED lines=56> */
.L_x_1514:
[----:B------:R-:W-:Y:S01]  /*67760*/  DMUL R32, RZ, R36 ;  /* 0x00000024ff207228 */ /* 0x000fe20000000000 */
[----:B------:R-:W-:-:S10]  /*67770*/  IMAD.MOV.U32 R20, RZ, RZ, RZ ;  /* 0x000000ffff147224 */ /* 0x000fd400078e00ff */
.L_x_1515:
[----:B------:R-:W-:Y:S05]  /*67780*/  BSYNC.RECONVERGENT B2 ;  /* 0x0000000000027941 */ /* 0x000fea0003800200 */
.L_x_1513:
        /* <DEDUP_REMOVED lines=64> */
.L_x_1516:
        /* <DEDUP_REMOVED lines=32> */
.L_x_1518:
[----:B------:R-:W-:Y:S05]  /*67d90*/  BSYNC.RECONVERGENT B1 ;  /* 0x0000000000017941 */ /* 0x000fea0003800200 */
.L_x_1517:
        /* <DEDUP_REMOVED lines=30> */
.L_x_1522:
[----:B------:R-:W-:Y:S05]  /*67f80*/  BSYNC.RECONVERGENT B3 ;  /* 0x0000000000037941 */ /* 0x000fea0003800200 */
.L_x_1521:
[----:B------:R-:W-:Y:S01]  /*67f90*/  IADD3 R28, PT, PT, R13, 0x1, RZ ;  /* 0x000000010d1c7810 */ /* 0x000fe20007ffe0ff */
[----:B------:R-:W-:Y:S06]  /*67fa0*/  BRA `(.L_x_1523) ;  /* 0x0000000000087947 */ /* 0x000fec0003800000 */
.L_x_1520:
[----:B------:R-:W-:Y:S01]  /*67fb0*/  DMUL R26, RZ, R36 ;  /* 0x00000024ff1a7228 */ /* 0x000fe20000000000 */
[----:B------:R-:W-:-:S10]  /*67fc0*/  IMAD.MOV.U32 R28, RZ, RZ, 0x1 ;  /* 0x00000001ff1c7424 */ /* 0x000fd400078e00ff */
.L_x_1523:
[----:B------:R-:W-:Y:S05]  /*67fd0*/  BSYNC.RECONVERGENT B2 ;  /* 0x0000000000027941 */ /* 0x000fea0003800200 */
.L_x_1519:
        /* <DEDUP_REMOVED lines=56> */
.L_x_1525:
[----:B------:R-:W-:Y:S01]  /*68360*/  DMUL R32, RZ, R36 ;  /* 0x00000024ff207228 */ /* 0x000fe20000000000 */
[----:B------:R-:W-:-:S10]  /*68370*/  IMAD.MOV.U32 R20, RZ, RZ, RZ ;  /* 0x000000ffff147224 */ /* 0x000fd400078e00ff */
.L_x_1526:
[----:B------:R-:W-:Y:S05]  /*68380*/  BSYNC.RECONVERGENT B2 ;  /* 0x0000000000027941 */ /* 0x000fea0003800200 */
.L_x_1524:
        /* <DEDUP_REMOVED lines=64> */
.L_x_1527:
        /* <DEDUP_REMOVED lines=32> */
.L_x_1529:
[----:B------:R-:W-:Y:S05]  /*68990*/  BSYNC.RECONVERGENT B1 ;  /* 0x0000000000017941 */ /* 0x000fea0003800200 */
.L_x_1528:
        /* <DEDUP_REMOVED lines=30> */
.L_x_1533:
[----:B------:R-:W-:Y:S05]  /*68b80*/  BSYNC.RECONVERGENT B3 ;  /* 0x0000000000037941 */ /* 0x000fea0003800200 */
.L_x_1532:
[----:B------:R-:W-:Y:S01]  /*68b90*/  IADD3 R28, PT, PT, R13, 0x1, RZ ;  /* 0x000000010d1c7810 */ /* 0x000fe20007ffe0ff */
[----:B------:R-:W-:Y:S06]  /*68ba0*/  BRA `(.L_x_1534) ;  /* 0x0000000000087947 */ /* 0x000fec0003800000 */
.L_x_1531:
[----:B------:R-:W-:Y:S01]  /*68bb0*/  DMUL R26, RZ, R36 ;  /* 0x00000024ff1a7228 */ /* 0x000fe20000000000 */
[----:B------:R-:W-:-:S10]  /*68bc0*/  IMAD.MOV.U32 R28, RZ, RZ, 0x1 ;  /* 0x00000001ff1c7424 */ /* 0x000fd400078e00ff */
.L_x_1534:
[----:B------:R-:W-:Y:S05]  /*68bd0*/  BSYNC.RECONVERGENT B2 ;  /* 0x0000000000027941 */ /* 0x000fea0003800200 */
.L_x_1530:
        /* <DEDUP_REMOVED lines=56> */
.L_x_1536:
[----:B------:R-:W-:Y:S01]  /*68f60*/  DMUL R32, RZ, R36 ;  /* 0x00000024ff207228 */ /* 0x000fe20000000000 */
[----:B------:R-:W-:-:S10]  /*68f70*/  IMAD.MOV.U32 R20, RZ, RZ, RZ ;  /* 0x000000ffff147224 */ /* 0x000fd400078e00ff */
.L_x_1537:
[----:B------:R-:W-:Y:S05]  /*68f80*/  BSYNC.RECONVERGENT B2 ;  /* 0x0000000000027941 */ /* 0x000fea0003800200 */
.L_x_1535:
        /* <DEDUP_REMOVED lines=64> */
.L_x_1538:
        /* <DEDUP_REMOVED lines=32> */
.L_x_1540:
[----:B------:R-:W-:Y:S05]  /*69590*/  BSYNC.RECONVERGENT B1 ;  /* 0x0000000000017941 */ /* 0x000fea0003800200 */
.L_x_1539:
        /* <DEDUP_REMOVED lines=30> */
.L_x_1544:
[----:B------:R-:W-:Y:S05]  /*69780*/  BSYNC.RECONVERGENT B3 ;  /* 0x0000000000037941 */ /* 0x000fea0003800200 */
.L_x_1543:
[----:B------:R-:W-:Y:S01]  /*69790*/  IADD3 R28, PT, PT, R13, 0x1, RZ ;  /* 0x000000010d1c7810 */ /* 0x000fe20007ffe0ff */
[----:B------:R-:W-:Y:S06]  /*697a0*/  BRA `(.L_x_1545) ;  /* 0x0000000000087947 */ /* 0x000fec0003800000 */
.L_x_1542:
[----:B------:R-:W-:Y:S01]  /*697b0*/  DMUL R26, RZ, R36 ;  /* 0x00000024ff1a7228 */ /* 0x000fe20000000000 */
[----:B------:R-:W-:-:S10]  /*697c0*/  IMAD.MOV.U32 R28, RZ, RZ, 0x1 ;  /* 0x00000001ff1c7424 */ /* 0x000fd400078e00ff */
.L_x_1545:
[----:B------:R-:W-:Y:S05]  /*697d0*/  BSYNC.RECONVERGENT B2 ;  /* 0x0000000000027941 */ /* 0x000fea0003800200 */
.L_x_1541:
        /* <DEDUP_REMOVED lines=56> */
.L_x_1547:
[----:B------:R-:W-:Y:S01]  /*69b60*/  DMUL R32, RZ, R36 ;  /* 0x00000024ff207228 */ /* 0x000fe20000000000 */
[----:B------:R-:W-:-:S10]  /*69b70*/  IMAD.MOV.U32 R20, RZ, RZ, RZ ;  /* 0x000000ffff147224 */ /* 0x000fd400078e00ff */
.L_x_1548:
[----:B------:R-:W-:Y:S05]  /*69b80*/  BSYNC.RECONVERGENT B2 ;  /* 0x0000000000027941 */ /* 0x000fea0003800200 */
.L_x_1546:
        /* <DEDUP_REMOVED lines=64> */
.L_x_1549:
        /* <DEDUP_REMOVED lines=32> */
.L_x_1551:
[----:B------:R-:W-:Y:S05]  /*6a190*/  BSYNC.RECONVERGENT B1 ;  /* 0x0000000000017941 */ /* 0x000fea0003800200 */
.L_x_1550:
        /* <DEDUP_REMOVED lines=30> */
.L_x_1555:
[----:B------:R-:W-:Y:S05]  /*6a380*/  BSYNC.RECONVERGENT B3 ;  /* 0x0000000000037941 */ /* 0x000fea0003800200 */
.L_x_1554:
[----:B------:R-:W-:Y:S01]  /*6a390*/  IADD3 R28, PT, PT, R13, 0x1, RZ ;  /* 0x000000010d1c7810 */ /* 0x000fe20007ffe0ff */
[----:B------:R-:W-:Y:S06]  /*6a3a0*/  BRA `(.L_x_1556) ;  /* 0x0000000000087947 */ /* 0x000fec0003800000 */
.L_x_1553:
[----:B------:R-:W-:Y:S01]  /*6a3b0*/  DMUL R26, RZ, R36 ;  /* 0x00000024ff1a7228 */ /* 0x000fe20000000000 */
[----:B------:R-:W-:-:S10]  /*6a3c0*/  IMAD.MOV.U32 R28, RZ, RZ, 0x1 ;  /* 0x00000001ff1c7424 */ /* 0x000fd400078e00ff */
.L_x_1556:
[----:B------:R-:W-:Y:S05]  /*6a3d0*/  BSYNC.RECONVERGENT B2 ;  /* 0x0000000000027941 */ /* 0x000fea0003800200 */
.L_x_1552:
        /* <DEDUP_REMOVED lines=56> */
.L_x_1558:
[----:B------:R-:W-:Y:S01]  /*6a760*/  DMUL R32, RZ, R36 ;  /* 0x00000024ff207228 */ /* 0x000fe20000000000 */
[----:B------:R-:W-:-:S10]  /*6a770*/  IMAD.MOV.U32 R20, RZ, RZ, RZ ;  /* 0x000000ffff147224 */ /* 0x000fd400078e00ff */
.L_x_1559:
[----:B------:R-:W-:Y:S05]  /*6a780*/  BSYNC.RECONVERGENT B2 ;  /* 0x0000000000027941 */ /* 0x000fea0003800200 */
.L_x_1557:
        /* <DEDUP_REMOVED lines=64> */
.L_x_1560:
        /* <DEDUP_REMOVED lines=32> */
.L_x_1562:
[----:B------:R-:W-:Y:S05]  /*6ad90*/  BSYNC.RECONVERGENT B1 ;  /* 0x0000000000017941 */ /* 0x000fea0003800200 */
.L_x_1561:
        /* <DEDUP_REMOVED lines=30> */
.L_x_1566:
[----:B------:R-:W-:Y:S05]  /*6af80*/  BSYNC.RECONVERGENT B3 ;  /* 0x0000000000037941 */ /* 0x000fea0003800200 */
.L_x_1565:
[----:B------:R-:W-:Y:S01]  /*6af90*/  IADD3 R28, PT, PT, R13, 0x1, RZ ;  /* 0x000000010d1c7810 */ /* 0x000fe20007ffe0ff */
[----:B------:R-:W-:Y:S06]  /*6afa0*/  BRA `(.L_x_1567) ;  /* 0x0000000000087947 */ /* 0x000fec0003800000 */
.L_x_1564:
[----:B------:R-:W-:Y:S01]  /*6afb0*/  DMUL R26, RZ, R36 ;  /* 0x00000024ff1a7228 */ /* 0x000fe20000000000 */
[----:B------:R-:W-:-:S10]  /*6afc0*/  IMAD.MOV.U32 R28, RZ, RZ, 0x1 ;  /* 0x00000001ff1c7424 */ /* 0x000fd400078e00ff */
.L_x_1567:
[----:B------:R-:W-:Y:S05]  /*6afd0*/  BSYNC.RECONVERGENT B2 ;  /* 0x0000000000027941 */ /* 0x000fea0003800200 */
.L_x_1563:
        /* <DEDUP_REMOVED lines=56> */
.L_x_1569:
[----:B------:R-:W-:Y:S01]  /*6b360*/  DMUL R32, RZ, R36 ;  /* 0x00000024ff207228 */ /* 0x000fe20000000000 */
[----:B------:R-:W-:-:S10]  /*6b370*/  IMAD.MOV.U32 R20, RZ, RZ, RZ ;  /* 0x000000ffff147224 */ /* 0x000fd400078e00ff */
.L_x_1570:
[----:B------:R-:W-:Y:S05]  /*6b380*/  BSYNC.RECONVERGENT B2 ;  /* 0x0000000000027941 */ /* 0x000fea0003800200 */
.L_x_1568:
        /* <DEDUP_REMOVED lines=64> */
.L_x_1571:
        /* <DEDUP_REMOVED lines=32> */
.L_x_1573:
[----:B------:R-:W-:Y:S05]  /*6b990*/  BSYNC.RECONVERGENT B1 ;  /* 0x0000000000017941 */ /* 0x000fea0003800200 */
.L_x_1572:
        /* <DEDUP_REMOVED lines=30> */
.L_x_1577:
[----:B------:R-:W-:Y:S05]  /*6bb80*/  BSYNC.RECONVERGENT B3 ;  /* 0x0000000000037941 */ /* 0x000fea0003800200 */
.L_x_1576:
[----:B------:R-:W-:Y:S01]  /*6bb90*/  IADD3 R28, PT, PT, R13, 0x1, RZ ;  /* 0x000000010d1c7810 */ /* 0x000fe20007ffe0ff */
[----:B------:R-:W-:Y:S06]  /*6bba0*/  BRA `(.L_x_1578) ;  /* 0x0000000000087947 */ /* 0x000fec0003800000 */
.L_x_1575:
[----:B------:R-:W-:Y:S01]  /*6bbb0*/  DMUL R26, RZ, R36 ;  /* 0x00000024ff1a7228 */ /* 0x000fe20000000000 */
[----:B------:R-:W-:-:S10]  /*6bbc0*/  IMAD.MOV.U32 R28, RZ, RZ, 0x1 ;  /* 0x00000001ff1c7424 */ /* 0x000fd400078e00ff */
.L_x_1578:
[----:B------:R-:W-:Y:S05]  /*6bbd0*/  BSYNC.RECONVERGENT B2 ;  /* 0x0000000000027941 */ /* 0x000fea0003800200 */
.L_x_1574:
        /* <DEDUP_REMOVED lines=56> */
.L_x_1580:
[----:B------:R-:W-:Y:S01]  /*6bf60*/  DMUL R32, RZ, R36 ;  /* 0x00000024ff207228 */ /* 0x000fe20000000000 */
[----:B------:R-:W-:-:S10]  /*6bf70*/  IMAD.MOV.U32 R20, RZ, RZ, RZ ;  /* 0x000000ffff147224 */ /* 0x000fd400078e00ff */
.L_x_1581:
[----:B------:R-:W-:Y:S05]  /*6bf80*/  BSYNC.RECONVERGENT B2 ;  /* 0x0000000000027941 */ /* 0x000fea0003800200 */
.L_x_1579:
        /* <DEDUP_REMOVED lines=64> */
.L_x_1582:
        /* <DEDUP_REMOVED lines=32> */
.L_x_1584:
[----:B------:R-:W-:Y:S05]  /*6c590*/  BSYNC.RECONVERGENT B1 ;  /* 0x0000000000017941 */ /* 0x000fea0003800200 */
.L_x_1583:
        /* <DEDUP_REMOVED lines=30> */
.L_x_1588:
[----:B------:R-:W-:Y:S05]  /*6c780*/  BSYNC.RECONVERGENT B3 ;  /* 0x0000000000037941 */ /* 0x000fea0003800200 */
.L_x_1587:
[----:B------:R-:W-:Y:S01]  /*6c790*/  IADD3 R28, PT, PT, R13, 0x1, RZ ;  /* 0x000000010d1c7810 */ /* 0x000fe20007ffe0ff */
[----:B------:R-:W-:Y:S06]  /*6c7a0*/  BRA `(.L_x_1589) ;  /* 0x0000000000087947 */ /* 0x000fec0003800000 */
.L_x_1586:
[----:B------:R-:W-:Y:S01]  /*6c7b0*/  DMUL R26, RZ, R36 ;  /* 0x00000024ff1a7228 */ /* 0x000fe20000000000 */
[----:B------:R-:W-:-:S10]  /*6c7c0*/  IMAD.MOV.U32 R28, RZ, RZ, 0x1 ;  /* 0x00000001ff1c7424 */ /* 0x000fd400078e00ff */
.L_x_1589:
[----:B------:R-:W-:Y:S05]  /*6c7d0*/  BSYNC.RECONVERGENT B2 ;  /* 0x0000000000027941 */ /* 0x000fea0003800200 */
.L_x_1585:
        /* <DEDUP_REMOVED lines=56> */
.L_x_1591:
[----:B------:R-:W-:Y:S01]  /*6cb60*/  DMUL R32, RZ, R36 ;  /* 0x00000024ff207228 */ /* 0x000fe20000000000 */
[----:B------:R-:W-:-:S10]  /*6cb70*/  IMAD.MOV.U32 R20, RZ, RZ, RZ ;  /* 0x000000ffff147224 */ /* 0x000fd400078e00ff */
.L_x_1592:
[----:B------:R-:W-:Y:S05]  /*6cb80*/  BSYNC.RECONVERGENT B2 ;  /* 0x0000000000027941 */ /* 0x000fea0003800200 */
.L_x_1590:
        /* <DEDUP_REMOVED lines=64> */
.L_x_1593:
        /* <DEDUP_REMOVED lines=32> */
.L_x_1595:
[----:B------:R-:W-:Y:S05]  /*6d190*/  BSYNC.RECONVERGENT B1 ;  /* 0x0000000000017941 */ /* 0x000fea0003800200 */
.L_x_1594:
        /* <DEDUP_REMOVED lines=30> */
.L_x_1599:
[----:B------:R-:W-:Y:S05]  /*6d380*/  BSYNC.RECONVERGENT B3 ;  /* 0x0000000000037941 */ /* 0x000fea0003800200 */
.L_x_1598:
[----:B------:R-:W-:Y:S01]  /*6d390*/  IADD3 R28, PT, PT, R13, 0x1, RZ ;  /* 0x000000010d1c7810 */ /* 0x000fe20007ffe0ff */
[----:B------:R-:W-:Y:S06]  /*6d3a0*/  BRA `(.L_x_1600) ;  /* 0x0000000000087947 */ /* 0x000fec0003800000 */
.L_x_1597:
[----:B------:R-:W-:Y:S01]  /*6d3b0*/  DMUL R26, RZ, R36 ;  /* 0x00000024ff1a7228 */ /* 0x000fe20000000000 */
[----:B------:R-:W-:-:S10]  /*6d3c0*/  IMAD.MOV.U32 R28, RZ, RZ, 0x1 ;  /* 0x00000001ff1c7424 */ /* 0x000fd400078e00ff */
.L_x_1600:
[----:B------:R-:W-:Y:S05]  /*6d3d0*/  BSYNC.RECONVERGENT B2 ;  /* 0x0000000000027941 */ /* 0x000fea0003800200 */
.L_x_1596:
        /* <DEDUP_REMOVED lines=56> */
.L_x_1602:
[----:B------:R-:W-:Y:S01]  /*6d760*/  DMUL R32, RZ, R36 ;  /* 0x00000024ff207228 */ /* 0x000fe20000000000 */
[----:B------:R-:W-:-:S10]  /*6d770*/  IMAD.MOV.U32 R20, RZ, RZ, RZ ;  /* 0x000000ffff147224 */ /* 0x000fd400078e00ff */
.L_x_1603:
[----:B------:R-:W-:Y:S05]  /*6d780*/  BSYNC.RECONVERGENT B2 ;  /* 0x0000000000027941 */ /* 0x000fea0003800200 */
.L_x_1601:
        /* <DEDUP_REMOVED lines=64> */
.L_x_1604:
        /* <DEDUP_REMOVED lines=32> */
.L_x_1606:
[----:B------:R-:W-:Y:S05]  /*6dd90*/  BSYNC.RECONVERGENT B1 ;  /* 0x0000000000017941 */ /* 0x000fea0003800200 */
.L_x_1605:
        /* <DEDUP_REMOVED lines=30> */
.L_x_1610:
[----:B------:R-:W-:Y:S05]  /*6df80*/  BSYNC.RECONVERGENT B3 ;  /* 0x0000000000037941 */ /* 0x000fea0003800200 */
.L_x_1609:
[----:B------:R-:W-:Y:S01]  /*6df90*/  IADD3 R28, PT, PT, R13, 0x1, RZ ;  /* 0x000000010d1c7810 */ /* 0x000fe20007ffe0ff */
[----:B------:R-:W-:Y:S06]  /*6dfa0*/  BRA `(.L_x_1611) ;  /* 0x0000000000087947 */ /* 0x000fec0003800000 */
.L_x_1608:
[----:B------:R-:W-:Y:S01]  /*6dfb0*/  DMUL R26, RZ, R36 ;  /* 0x00000024ff1a7228 */ /* 0x000fe20000000000 */
[----:B------:R-:W-:-:S10]  /*6dfc0*/  IMAD.MOV.U32 R28, RZ, RZ, 0x1 ;  /* 0x00000001ff1c7424 */ /* 0x000fd400078e00ff */
.L_x_1611:
[----:B------:R-:W-:Y:S05]  /*6dfd0*/  BSYNC.RECONVERGENT B2 ;  /* 0x0000000000027941 */ /* 0x000fea0003800200 */
.L_x_1607:
        /* <DEDUP_REMOVED lines=56> */
.L_x_1613:
[----:B------:R-:W-:Y:S01]  /*6e360*/  DMUL R32, RZ, R36 ;  /* 0x00000024ff207228 */ /* 0x000fe20000000000 */
[----:B------:R-:W-:-:S10]  /*6e370*/  IMAD.MOV.U32 R20, RZ, RZ, RZ ;  /* 0x000000ffff147224 */ /* 0x000fd400078e00ff */
.L_x_1614:
[----:B------:R-:W-:Y:S05]  /*6e380*/  BSYNC.RECONVERGENT B2 ;  /* 0x0000000000027941 */ /* 0x000fea0003800200 */
.L_x_1612:
        /* <DEDUP_REMOVED lines=64> */
.L_x_1615:
        /* <DEDUP_REMOVED lines=32> */
.L_x_1617:
[----:B------:R-:W-:Y:S05]  /*6e990*/  BSYNC.RECONVERGENT B1 ;  /* 0x0000000000017941 */ /* 0x000fea0003800200 */
.L_x_1616:
        /* <DEDUP_REMOVED lines=30> */
.L_x_1621:
[----:B------:R-:W-:Y:S05]  /*6eb80*/  BSYNC.RECONVERGENT B3 ;  /* 0x0000000000037941 */ /* 0x000fea0003800200 */
.L_x_1620:
[----:B------:R-:W-:Y:S01]  /*6eb90*/  IADD3 R28, PT, PT, R13, 0x1, RZ ;  /* 0x000000010d1c7810 */ /* 0x000fe20007ffe0ff */
[----:B------:R-:W-:Y:S06]  /*6eba0*/  BRA `(.L_x_1622) ;  /* 0x0000000000087947 */ /* 0x000fec0003800000 */
.L_x_1619:
[----:B------:R-:W-:Y:S01]  /*6ebb0*/  DMUL R26, RZ, R36 ;  /* 0x00000024ff1a7228 */ /* 0x000fe20000000000 */
[----:B------:R-:W-:-:S10]  /*6ebc0*/  IMAD.MOV.U32 R28, RZ, RZ, 0x1 ;  /* 0x00000001ff1c7424 */ /* 0x000fd400078e00ff */
.L_x_1622:
[----:B------:R-:W-:Y:S05]  /*6ebd0*/  BSYNC.RECONVERGENT B2 ;  /* 0x0000000000027941 */ /* 0x000fea0003800200 */
.L_x_1618:
        /* <DEDUP_REMOVED lines=56> */
.L_x_1624:
[----:B------:R-:W-:Y:S01]  /*6ef60*/  DMUL R32, RZ, R36 ;  /* 0x00000024ff207228 */ /* 0x000fe20000000000 */
[----:B------:R-:W-:-:S10]  /*6ef70*/  IMAD.MOV.U32 R20, RZ, RZ, RZ ;  /* 0x000000ffff147224 */ /* 0x000fd400078e00ff */
.L_x_1625:
[----:B------:R-:W-:Y:S05]  /*6ef80*/  BSYNC.RECONVERGENT B2 ;  /* 0x0000000000027941 */ /* 0x000fea0003800200 */
.L_x_1623:
        /* <DEDUP_REMOVED lines=64> */
.L_x_1626:
        /* <DEDUP_REMOVED lines=32> */
.L_x_1628:
[----:B------:R-:W-:Y:S05]  /*6f590*/  BSYNC.RECONVERGENT B1 ;  /* 0x0000000000017941 */ /* 0x000fea0003800200 */
.L_x_1627:
        /* <DEDUP_REMOVED lines=30> */
.L_x_1632:
[----:B------:R-:W-:Y:S05]  /*6f780*/  BSYNC.RECONVERGENT B3 ;  /* 0x0000000000037941 */ /* 0x000fea0003800200 */
.L_x_1631:
[----:B------:R-:W-:Y:S01]  /*6f790*/  IADD3 R28, PT, PT, R13, 0x1, RZ ;  /* 0x000000010d1c7810 */ /* 0x000fe20007ffe0ff */
[----:B------:R-:W-:Y:S06]  /*6f7a0*/  BRA `(.L_x_1633) ;  /* 0x0000000000087947 */ /* 0x000fec0003800000 */
.L_x_1630:
[----:B------:R-:W-:Y:S01]  /*6f7b0*/  DMUL R26, RZ, R36 ;  /* 0x00000024ff1a7228 */ /* 0x000fe20000000000 */
[----:B------:R-:W-:-:S10]  /*6f7c0*/  IMAD.MOV.U32 R28, RZ, RZ, 0x1 ;  /* 0x00000001ff1c7424 */ /* 0x000fd400078e00ff */
.L_x_1633:
[----:B------:R-:W-:Y:S05]  /*6f7d0*/  BSYNC.RECONVERGENT B2 ;  /* 0x0000000000027941 */ /* 0x000fea0003800200 */
.L_x_1629:
        /* <DEDUP_REMOVED lines=56> */
.L_x_1635:
[----:B------:R-:W-:Y:S01]  /*6fb60*/  DMUL R32, RZ, R36 ;  /* 0x00000024ff207228 */ /* 0x000fe20000000000 */
[----:B------:R-:W-:-:S10]  /*6fb70*/  IMAD.MOV.U32 R20, RZ, RZ, RZ ;  /* 0x000000ffff147224 */ /* 0x000fd400078e00ff */
.L_x_1636:
[----:B------:R-:W-:Y:S05]  /*6fb80*/  BSYNC.RECONVERGENT B2 ;  /* 0x0000000000027941 */ /* 0x000fea0003800200 */
.L_x_1634:
        /* <DEDUP_REMOVED lines=64> */
.L_x_1637:
        /* <DEDUP_REMOVED lines=32> */
.L_x_1639:
[----:B------:R-:W-:Y:S05]  /*70190*/  BSYNC.RECONVERGENT B1 ;  /* 0x0000000000017941 */ /* 0x000fea0003800200 */
.L_x_1638:
        /* <DEDUP_REMOVED lines=30> */
.L_x_1643:
[----:B------:R-:W-:Y:S05]  /*70380*/  BSYNC.RECONVERGENT B3 ;  /* 0x0000000000037941 */ /* 0x000fea0003800200 */
.L_x_1642:
[----:B------:R-:W-:Y:S01]  /*70390*/  IADD3 R28, PT, PT, R13, 0x1, RZ ;  /* 0x000000010d1c7810 */ /* 0x000fe20007ffe0ff */
[----:B------:R-:W-:Y:S06]  /*703a0*/  BRA `(.L_x_1644) ;  /* 0x0000000000087947 */ /* 0x000fec0003800000 */
.L_x_1641:
[----:B------:R-:W-:Y:S01]  /*703b0*/  DMUL R26, RZ, R36 ;  /* 0x00000024ff1a7228 */ /* 0x000fe20000000000 */
[----:B------:R-:W-:-:S10]  /*703c0*/  IMAD.MOV.U32 R28, RZ, RZ, 0x1 ;  /* 0x00000001ff1c7424 */ /* 0x000fd400078e00ff */
.L_x_1644:
[----:B------:R-:W-:Y:S05]  /*703d0*/  BSYNC.RECONVERGENT B2 ;  /* 0x0000000000027941 */ /* 0x000fea0003800200 */
.L_x_1640:
        /* <DEDUP_REMOVED lines=56> */
.L_x_1646:
[----:B------:R-:W-:Y:S01]  /*70760*/  DMUL R32, RZ, R36 ;  /* 0x00000024ff207228 */ /* 0x000fe20000000000 */
[----:B------:R-:W-:-:S10]  /*70770*/  IMAD.MOV.U32 R20, RZ, RZ, RZ ;  /* 0x000000ffff147224 */ /* 0x000fd400078e00ff */
.L_x_1647:
[----:B------:R-:W-:Y:S05]  /*70780*/  BSYNC.RECONVERGENT B2 ;  /* 0x0000000000027941 */ /* 0x000fea0003800200 */
.L_x_1645:
        /* <DEDUP_REMOVED lines=64> */
.L_x_1648:
        /* <DEDUP_REMOVED lines=32> */
.L_x_1650:
[----:B------:R-:W-:Y:S05]  /*70d90*/  BSYNC.RECONVERGENT B1 ;  /* 0x0000000000017941 */ /* 0x000fea0003800200 */
.L_x_1649:
        /* <DEDUP_REMOVED lines=30> */
.L_x_1654:
[----:B------:R-:W-:Y:S05]  /*70f80*/  BSYNC.RECONVERGENT B3 ;  /* 0x0000000000037941 */ /* 0x000fea0003800200 */
.L_x_1653:
[----:B------:R-:W-:Y:S01]  /*70f90*/  IADD3 R28, PT, PT, R13, 0x1, RZ ;  /* 0x000000010d1c7810 */ /* 0x000fe20007ffe0ff */
[----:B------:R-:W-:Y:S06]  /*70fa0*/  BRA `(.L_x_1655) ;  /* 0x0000000000087947 */ /* 0x000fec0003800000 */
.L_x_1652:
[----:B------:R-:W-:Y:S01]  /*70fb0*/  DMUL R26, RZ, R36 ;  /* 0x00000024ff1a7228 */ /* 0x000fe20000000000 */
[----:B------:R-:W-:-:S10]  /*70fc0*/  IMAD.MOV.U32 R28, RZ, RZ, 0x1 ;  /* 0x00000001ff1c7424 */ /* 0x000fd400078e00ff */
.L_x_1655:
[----:B------:R-:W-:Y:S05]  /*70fd0*/  BSYNC.RECONVERGENT B2 ;  /* 0x0000000000027941 */ /* 0x000fea0003800200 */
.L_x_1651:
        /* <DEDUP_REMOVED lines=56> */
.L_x_1657:
[----:B------:R-:W-:Y:S01]  /*71360*/  DMUL R32, RZ, R36 ;  /* 0x00000024ff207228 */ /* 0x000fe20000000000 */
[----:B------:R-:W-:-:S10]  /*71370*/  IMAD.MOV.U32 R20, RZ, RZ, RZ ;  /* 0x000000ffff147224 */ /* 0x000fd400078e00ff */
.L_x_1658:
[----:B------:R-:W-:Y:S05]  /*71380*/  BSYNC.RECONVERGENT B2 ;  /* 0x0000000000027941 */ /* 0x000fea0003800200 */
.L_x_1656:
        /* <DEDUP_REMOVED lines=64> */
.L_x_1659:
        /* <DEDUP_REMOVED lines=32> */
.L_x_1661:
[----:B------:R-:W-:Y:S05]  /*71990*/  BSYNC.RECONVERGENT B1 ;  /* 0x0000000000017941 */ /* 0x000fea0003800200 */
.L_x_1660:
        /* <DEDUP_REMOVED lines=30> */
.L_x_1665:
[----:B------:R-:W-:Y:S05]  /*71b80*/  BSYNC.RECONVERGENT B3 ;  /* 0x0000000000037941 */ /* 0x000fea0003800200 */
.L_x_1664:
[----:B------:R-:W-:Y:S01]  /*71b90*/  IADD3 R28, PT, PT, R13, 0x1, RZ ;  /* 0x000000010d1c7810 */ /* 0x000fe20007ffe0ff */
[----:B------:R-:W-:Y:S06]  /*71ba0*/  BRA `(.L_x_1666) ;  /* 0x0000000000087947 */ /* 0x000fec0003800000 */
.L_x_1663:
[----:B------:R-:W-:Y:S01]  /*71bb0*/  DMUL R26, RZ, R36 ;  /* 0x00000024ff1a7228 */ /* 0x000fe20000000000 */
[----:B------:R-:W-:-:S10]  /*71bc0*/  IMAD.MOV.U32 R28, RZ, RZ, 0x1 ;  /* 0x00000001ff1c7424 */ /* 0x000fd400078e00ff */
.L_x_1666:
[----:B------:R-:W-:Y:S05]  /*71bd0*/  BSYNC.RECONVERGENT B2 ;  /* 0x0000000000027941 */ /* 0x000fea0003800200 */
.L_x_1662:
        /* <DEDUP_REMOVED lines=56> */
.L_x_1668:
[----:B------:R-:W-:Y:S01]  /*71f60*/  DMUL R32, RZ, R36 ;  /* 0x00000024ff207228 */ /* 0x000fe20000000000 */
[----:B------:R-:W-:-:S10]  /*71f70*/  IMAD.MOV.U32 R20, RZ, RZ, RZ ;  /* 0x000000ffff147224 */ /* 0x000fd400078e00ff */
.L_x_1669:
[----:B------:R-:W-:Y:S05]  /*71f80*/  BSYNC.RECONVERGENT B2 ;  /* 0x0000000000027941 */ /* 0x000fea0003800200 */
.L_x_1667:
        /* <DEDUP_REMOVED lines=64> */
.L_x_1670:
        /* <DEDUP_REMOVED lines=32> */
.L_x_1672:
[----:B------:R-:W-:Y:S05]  /*72590*/  BSYNC.RECONVERGENT B1 ;  /* 0x0000000000017941 */ /* 0x000fea0003800200 */
.L_x_1671:
        /* <DEDUP_REMOVED lines=30> */
.L_x_1676:
[----:B------:R-:W-:Y:S05]  /*72780*/  BSYNC.RECONVERGENT B3 ;  /* 0x0000000000037941 */ /* 0x000fea0003800200 */
.L_x_1675:
[----:B------:R-:W-:Y:S01]  /*72790*/  IADD3 R28, PT, PT, R13, 0x1, RZ ;  /* 0x000000010d1c7810 */ /* 0x000fe20007ffe0ff */
[----:B------:R-:W-:Y:S06]  /*727a0*/  BRA `(.L_x_1677) ;  /* 0x0000000000087947 */ /* 0x000fec0003800000 */
.L_x_1674:
[----:B------:R-:W-:Y:S01]  /*727b0*/  DMUL R26, RZ, R36 ;  /* 0x00000024ff1a7228 */ /* 0x000fe20000000000 */
[----:B------:R-:W-:-:S10]  /*727c0*/  IMAD.MOV.U32 R28, RZ, RZ, 0x1 ;  /* 0x00000001ff1c7424 */ /* 0x000fd400078e00ff */
.L_x_1677:
[----:B------:R-:W-:Y:S05]  /*727d0*/  BSYNC.RECONVERGENT B2 ;  /* 0x0000000000027941 */ /* 0x000fea0003800200 */
.L_x_1673:
        /* <DEDUP_REMOVED lines=56> */
.L_x_1679:
[----:B------:R-:W-:Y:S01]  /*72b60*/  DMUL R32, RZ, R36 ;  /* 0x00000024ff207228 */ /* 0x000fe20000000000 */
[----:B------:R-:W-:-:S10]  /*72b70*/  IMAD.MOV.U32 R20, RZ, RZ, RZ ;  /* 0x000000ffff147224 */ /* 0x000fd400078e00ff */
.L_x_1680:
[----:B------:R-:W-:Y:S05]  /*72b80*/  BSYNC.RECONVERGENT B2 ;  /* 0x0000000000027941 */ /* 0x000fea0003800200 */
.L_x_1678:
        /* <DEDUP_REMOVED lines=64> */
.L_x_1681:
        /* <DEDUP_REMOVED lines=32> */
.L_x_1683:
[----:B------:R-:W-:Y:S05]  /*73190*/  BSYNC.RECONVERGENT B1 ;  /* 0x0000000000017941 */ /* 0x000fea0003800200 */
.L_x_1682:
        /* <DEDUP_REMOVED lines=30> */
.L_x_1687:
[----:B------:R-:W-:Y:S05]  /*73380*/  BSYNC.RECONVERGENT B3 ;  /* 0x0000000000037941 */ /* 0x000fea0003800200 */
.L_x_1686:
[----:B------:R-:W-:Y:S01]  /*73390*/  IADD3 R28, PT, PT, R13, 0x1, RZ ;  /* 0x000000010d1c7810 */ /* 0x000fe20007ffe0ff */
[----:B------:R-:W-:Y:S06]  /*733a0*/  BRA `(.L_x_1688) ;  /* 0x0000000000087947 */ /* 0x000fec0003800000 */
.L_x_1685:
[----:B------:R-:W-:Y:S01]  /*733b0*/  DMUL R26, RZ, R36 ;  /* 0x00000024ff1a7228 */ /* 0x000fe20000000000 */
[----:B------:R-:W-:-:S10]  /*733c0*/  IMAD.MOV.U32 R28, RZ, RZ, 0x1 ;  /* 0x00000001ff1c7424 */ /* 0x000fd400078e00ff */
.L_x_1688:
[----:B------:R-:W-:Y:S05]  /*733d0*/  BSYNC.RECONVERGENT B2 ;  /* 0x0000000000027941 */ /* 0x000fea0003800200 */
.L_x_1684:
        /* <DEDUP_REMOVED lines=56> */
.L_x_1690:
[----:B------:R-:W-:Y:S01]  /*73760*/  DMUL R32, RZ, R36 ;  /* 0x00000024ff207228 */ /* 0x000fe20000000000 */
[----:B------:R-:W-:-:S10]  /*73770*/  IMAD.MOV.U32 R20, RZ, RZ, RZ ;  /* 0x000000ffff147224 */ /* 0x000fd400078e00ff */
.L_x_1691:
[----:B------:R-:W-:Y:S05]  /*73780*/  BSYNC.RECONVERGENT B2 ;  /* 0x0000000000027941 */ /* 0x000fea0003800200 */
.L_x_1689:
        /* <DEDUP_REMOVED lines=64> */
.L_x_1692:
        /* <DEDUP_REMOVED lines=32> */
.L_x_1694:
[----:B------:R-:W-:Y:S05]  /*73d90*/  BSYNC.RECONVERGENT B1 ;  /* 0x0000000000017941 */ /* 0x000fea0003800200 */
.L_x_1693:
        /* <DEDUP_REMOVED lines=30> */
.L_x_1698:
[----:B------:R-:W-:Y:S05]  /*73f80*/  BSYNC.RECONVERGENT B3 ;  /* 0x0000000000037941 */ /* 0x000fea0003800200 */
.L_x_1697:
[----:B------:R-:W-:Y:S01]  /*73f90*/  IADD3 R28, PT, PT, R13, 0x1, RZ ;  /* 0x000000010d1c7810 */ /* 0x000fe20007ffe0ff */
[----:B------:R-:W-:Y:S06]  /*73fa0*/  BRA `(.L_x_1699) ;  /* 0x0000000000087947 */ /* 0x000fec0003800000 */
.L_x_1696:
[----:B------:R-:W-:Y:S01]  /*73fb0*/  DMUL R26, RZ, R36 ;  /* 0x00000024ff1a7228 */ /* 0x000fe20000000000 */
[----:B------:R-:W-:-:S10]  /*73fc0*/  IMAD.MOV.U32 R28, RZ, RZ, 0x1 ;  /* 0x00000001ff1c7424 */ /* 0x000fd400078e00ff */
.L_x_1699:
[----:B------:R-:W-:Y:S05]  /*73fd0*/  BSYNC.RECONVERGENT B2 ;  /* 0x0000000000027941 */ /* 0x000fea0003800200 */
.L_x_1695:
        /* <DEDUP_REMOVED lines=56> */
.L_x_1701:
[----:B------:R-:W-:Y:S01]  /*74360*/  DMUL R32, RZ, R36 ;  /* 0x00000024ff207228 */ /* 0x000fe20000000000 */
[----:B------:R-:W-:-:S10]  /*74370*/  IMAD.MOV.U32 R20, RZ, RZ, RZ ;  /* 0x000000ffff147224 */ /* 0x000fd400078e00ff */
.L_x_1702:
[----:B------:R-:W-:Y:S05]  /*74380*/  BSYNC.RECONVERGENT B2 ;  /* 0x0000000000027941 */ /* 0x000fea0003800200 */
.L_x_1700:
        /* <DEDUP_REMOVED lines=64> */
.L_x_1703:
        /* <DEDUP_REMOVED lines=32> */
.L_x_1705:
[----:B------:R-:W-:Y:S05]  /*74990*/  BSYNC.RECONVERGENT B1 ;  /* 0x0000000000017941 */ /* 0x000fea0003800200 */
.L_x_1704:
        /* <DEDUP_REMOVED lines=30> */
.L_x_1709:
[----:B------:R-:W-:Y:S05]  /*74b80*/  BSYNC.RECONVERGENT B3 ;  /* 0x0000000000037941 */ /* 0x000fea0003800200 */
.L_x_1708:
[----:B------:R-:W-:Y:S01]  /*74b90*/  IADD3 R28, PT, PT, R13, 0x1, RZ ;  /* 0x000000010d1c7810 */ /* 0x000fe20007ffe0ff */
[----:B------:R-:W-:Y:S06]  /*74ba0*/  BRA `(.L_x_1710) ;  /* 0x0000000000087947 */ /* 0x000fec0003800000 */
.L_x_1707:
[----:B------:R-:W-:Y:S01]  /*74bb0*/  DMUL R26, RZ, R36 ;  /* 0x00000024ff1a7228 */ /* 0x000fe20000000000 */
[----:B------:R-:W-:-:S10]  /*74bc0*/  IMAD.MOV.U32 R28, RZ, RZ, 0x1 ;  /* 0x00000001ff1c7424 */ /* 0x000fd400078e00ff */
.L_x_1710:
[----:B------:R-:W-:Y:S05]  /*74bd0*/  BSYNC.RECONVERGENT B2 ;  /* 0x0000000000027941 */ /* 0x000fea0003800200 */
.L_x_1706:
        /* <DEDUP_REMOVED lines=56> */
.L_x_1712:
[----:B------:R-:W-:Y:S01]  /*74f60*/  DMUL R32, RZ, R36 ;  /* 0x00000024ff207228 */ /* 0x000fe20000000000 */
[----:B------:R-:W-:-:S10]  /*74f70*/  IMAD.MOV.U32 R20, RZ, RZ, RZ ;  /* 0x000000ffff147224 */ /* 0x000fd400078e00ff */
.L_x_1713:
[----:B------:R-:W-:Y:S05]  /*74f80*/  BSYNC.RECONVERGENT B2 ;  /* 0x0000000000027941 */ /* 0x000fea0003800200 */
.L_x_1711:
        /* <DEDUP_REMOVED lines=64> */
.L_x_1714:
        /* <DEDUP_REMOVED lines=32> */
.L_x_1716:
[----:B------:R-:W-:Y:S05]  /*75590*/  BSYNC.RECONVERGENT B1 ;  /* 0x0000000000017941 */ /* 0x000fea0003800200 */
.L_x_1715:
        /* <DEDUP_REMOVED lines=30> */
.L_x_1720:
[----:B------:R-:W-:Y:S05]  /*75780*/  BSYNC.RECONVERGENT B3 ;  /* 0x0000000000037941 */ /* 0x000fea0003800200 */
.L_x_1719:
[----:B------:R-:W-:Y:S01]  /*75790*/  IADD3 R28, PT, PT, R13, 0x1, RZ ;  /* 0x000000010d1c7810 */ /* 0x000fe20007ffe0ff */
[----:B------:R-:W-:Y:S06]  /*757a0*/  BRA `(.L_x_1721) ;  /* 0x0000000000087947 */ /* 0x000fec0003800000 */
.L_x_1718:
[----:B------:R-:W-:Y:S01]  /*757b0*/  DMUL R26, RZ, R36 ;  /* 0x00000024ff1a7228 */ /* 0x000fe20000000000 */
[----:B------:R-:W-:-:S10]  /*757c0*/  IMAD.MOV.U32 R28, RZ, RZ, 0x1 ;  /* 0x00000001ff1c7424 */ /* 0x000fd400078e00ff */
.L_x_1721:
[----:B------:R-:W-:Y:S05]  /*757d0*/  BSYNC.RECONVERGENT B2 ;  /* 0x0000000000027941 */ /* 0x000fea0003800200 */
.L_x_1717:
        /* <DEDUP_REMOVED lines=56> */
.L_x_1723:
[----:B------:R-:W-:Y:S01]  /*75b60*/  DMUL R32, RZ, R36 ;  /* 0x00000024ff207228 */ /* 0x000fe20000000000 */
[----:B------:R-:W-:-:S10]  /*75b70*/  IMAD.MOV.U32 R20, RZ, RZ, RZ ;  /* 0x000000ffff147224 */ /* 0x000fd400078e00ff */
.L_x_1724:
[----:B------:R-:W-:Y:S05]  /*75b80*/  BSYNC.RECONVERGENT B2 ;  /* 0x0000000000027941 */ /* 0x000fea0003800200 */
.L_x_1722:
        /* <DEDUP_REMOVED lines=64> */
.L_x_1725:
        /* <DEDUP_REMOVED lines=32> */
.L_x_1727:
[----:B------:R-:W-:Y:S05]  /*76190*/  BSYNC.RECONVERGENT B1 ;  /* 0x0000000000017941 */ /* 0x000fea0003800200 */
.L_x_1726:
        /* <DEDUP_REMOVED lines=30> */
.L_x_1731:
[----:B------:R-:W-:Y:S05]  /*76380*/  BSYNC.RECONVERGENT B3 ;  /* 0x0000000000037941 */ /* 0x000fea0003800200 */
.L_x_1730:
[----:B------:R-:W-:Y:S01]  /*76390*/  IADD3 R28, PT, PT, R13, 0x1, RZ ;  /* 0x000000010d1c7810 */ /* 0x000fe20007ffe0ff */
[----:B------:R-:W-:Y:S06]  /*763a0*/  BRA `(.L_x_1732) ;  /* 0x0000000000087947 */ /* 0x000fec0003800000 */
.L_x_1729:
[----:B------:R-:W-:Y:S01]  /*763b0*/  DMUL R26, RZ, R36 ;  /* 0x00000024ff1a7228 */ /* 0x000fe20000000000 */
[----:B------:R-:W-:-:S10]  /*763c0*/  IMAD.MOV.U32 R28, RZ, RZ, 0x1 ;  /* 0x00000001ff1c7424 */ /* 0x000fd400078e00ff */
.L_x_1732:
[----:B------:R-:W-:Y:S05]  /*763d0*/  BSYNC.RECONVERGENT B2 ;  /* 0x0000000000027941 */ /* 0x000fea0003800200 */
.L_x_1728:
        /* <DEDUP_REMOVED lines=56> */
.L_x_1734:
[----:B------:R-:W-:Y:S01]  /*76760*/  DMUL R32, RZ, R36 ;  /* 0x00000024ff207228 */ /* 0x000fe20000000000 */
[----:B------:R-:W-:-:S10]  /*76770*/  IMAD.MOV.U32 R20, RZ, RZ, RZ ;  /* 0x000000ffff147224 */ /* 0x000fd400078e00ff */
.L_x_1735:
[----:B------:R-:W-:Y:S05]  /*76780*/  BSYNC.RECONVERGENT B2 ;  /* 0x0000000000027941 */ /* 0x000fea0003800200 */
.L_x_1733:
        /* <DEDUP_REMOVED lines=64> */
.L_x_1736:
        /* <DEDUP_REMOVED lines=32> */
.L_x_1738:
[----:B------:R-:W-:Y:S05]  /*76d90*/  BSYNC.RECONVERGENT B1 ;  /* 0x0000000000017941 */ /* 0x000fea0003800200 */
.L_x_1737:
        /* <DEDUP_REMOVED lines=30> */
.L_x_1742:
[----:B------:R-:W-:Y:S05]  /*76f80*/  BSYNC.RECONVERGENT B3 ;  /* 0x0000000000037941 */ /* 0x000fea0003800200 */
.L_x_1741:
[----:B------:R-:W-:Y:S01]  /*76f90*/  IADD3 R28, PT, PT, R13, 0x1, RZ ;  /* 0x000000010d1c7810 */ /* 0x000fe20007ffe0ff */
[----:B------:R-:W-:Y:S06]  /*76fa0*/  BRA `(.L_x_1743) ;  /* 0x0000000000087947 */ /* 0x000fec0003800000 */
.L_x_1740:
[----:B------:R-:W-:Y:S01]  /*76fb0*/  DMUL R26, RZ, R36 ;  /* 0x00000024ff1a7228 */ /* 0x000fe20000000000 */
[----:B------:R-:W-:-:S10]  /*76fc0*/  IMAD.MOV.U32 R28, RZ, RZ, 0x1 ;  /* 0x00000001ff1c7424 */ /* 0x000fd400078e00ff */
.L_x_1743:
[----:B------:R-:W-:Y:S05]  /*76fd0*/  BSYNC.RECONVERGENT B2 ;  /* 0x0000000000027941 */ /* 0x000fea0003800200 */
.L_x_1739:
        /* <DEDUP_REMOVED lines=56> */
.L_x_1745:
[----:B------:R-:W-:Y:S01]  /*77360*/  DMUL R32, RZ, R36 ;  /* 0x00000024ff207228 */ /* 0x000fe20000000000 */
[----:B------:R-:W-:-:S10]  /*77370*/  IMAD.MOV.U32 R20, RZ, RZ, RZ ;  /* 0x000000ffff147224 */ /* 0x000fd400078e00ff */
.L_x_1746:
[----:B------:R-:W-:Y:S05]  /*77380*/  BSYNC.RECONVERGENT B2 ;  /* 0x0000000000027941 */ /* 0x000fea0003800200 */
.L_x_1744:
        /* <DEDUP_REMOVED lines=64> */
.L_x_1747:
        /* <DEDUP_REMOVED lines=32> */
.L_x_1749:
[----:B------:R-:W-:Y:S05]  /*77990*/  BSYNC.RECONVERGENT B1 ;  /* 0x0000000000017941 */ /* 0x000fea0003800200 */
.L_x_1748:
        /* <DEDUP_REMOVED lines=30> */
.L_x_1753:
[----:B------:R-:W-:Y:S05]  /*77b80*/  BSYNC.RECONVERGENT B3 ;  /* 0x0000000000037941 */ /* 0x000fea0003800200 */
.L_x_1752:
[----:B------:R-:W-:Y:S01]  /*77b90*/  IADD3 R28, PT, PT, R13, 0x1, RZ ;  /* 0x000000010d1c7810 */ /* 0x000fe20007ffe0ff */
[----:B------:R-:W-:Y:S06]  /*77ba0*/  BRA `(.L_x_1754) ;  /* 0x0000000000087947 */ /* 0x000fec0003800000 */
.L_x_1751:
[----:B------:R-:W-:Y:S01]  /*77bb0*/  DMUL R26, RZ, R36 ;  /* 0x00000024ff1a7228 */ /* 0x000fe20000000000 */
[----:B------:R-:W-:-:S10]  /*77bc0*/  IMAD.MOV.U32 R28, RZ, RZ, 0x1 ;  /* 0x00000001ff1c7424 */ /* 0x000fd400078e00ff */
.L_x_1754:
[----:B------:R-:W-:Y:S05]  /*77bd0*/  BSYNC.RECONVERGENT B2 ;  /* 0x0000000000027941 */ /* 0x000fea0003800200 */
.L_x_1750:
        /* <DEDUP_REMOVED lines=56> */
.L_x_1756:
[----:B------:R-:W-:Y:S01]  /*77f60*/  DMUL R32, RZ, R36 ;  /* 0x00000024ff207228 */ /* 0x000fe20000000000 */
[----:B------:R-:W-:-:S10]  /*77f70*/  IMAD.MOV.U32 R20, RZ, RZ, RZ ;  /* 0x000000ffff147224 */ /* 0x000fd400078e00ff */
.L_x_1757:
[----:B------:R-:W-:Y:S05]  /*77f80*/  BSYNC.RECONVERGENT B2 ;  /* 0x0000000000027941 */ /* 0x000fea0003800200 */
.L_x_1755:
        /* <DEDUP_REMOVED lines=64> */
.L_x_1758:
        /* <DEDUP_REMOVED lines=32> */
.L_x_1760:
[----:B------:R-:W-:Y:S05]  /*78590*/  BSYNC.RECONVERGENT B1 ;  /* 0x0000000000017941 */ /* 0x000fea0003800200 */
.L_x_1759:
        /* <DEDUP_REMOVED lines=30> */
.L_x_1764:
[----:B------:R-:W-:Y:S05]  /*78780*/  BSYNC.RECONVERGENT B3 ;  /* 0x0000000000037941 */ /* 0x000fea0003800200 */
.L_x_1763:
[----:B------:R-:W-:Y:S01]  /*78790*/  IADD3 R28, PT, PT, R13, 0x1, RZ ;  /* 0x000000010d1c7810 */ /* 0x000fe20007ffe0ff */
[----:B------:R-:W-:Y:S06]  /*787a0*/  BRA `(.L_x_1765) ;  /* 0x0000000000087947 */ /* 0x000fec0003800000 */
.L_x_1762:
[----:B------:R-:W-:Y:S01]  /*787b0*/  DMUL R26, RZ, R36 ;  /* 0x00000024ff1a7228 */ /* 0x000fe20000000000 */
[----:B------:R-:W-:-:S10]  /*787c0*/  IMAD.MOV.U32 R28, RZ, RZ, 0x1 ;  /* 0x00000001ff1c7424 */ /* 0x000fd400078e00ff */
.L_x_1765:
[----:B------:R-:W-:Y:S05]  /*787d0*/  BSYNC.RECONVERGENT B2 ;  /* 0x0000000000027941 */ /* 0x000fea0003800200 */
.L_x_1761:
        /* <DEDUP_REMOVED lines=56> */
.L_x_1767:
[----:B------:R-:W-:Y:S01]  /*78b60*/  DMUL R32, RZ, R36 ;  /* 0x00000024ff207228 */ /* 0x000fe20000000000 */
[----:B------:R-:W-:-:S10]  /*78b70*/  IMAD.MOV.U32 R20, RZ, RZ, RZ ;  /* 0x000000ffff147224 */ /* 0x000fd400078e00ff */
.L_x_1768:
[----:B------:R-:W-:Y:S05]  /*78b80*/  BSYNC.RECONVERGENT B2 ;  /* 0x0000000000027941 */ /* 0x000fea0003800200 */
.L_x_1766:
        /* <DEDUP_REMOVED lines=64> */
.L_x_1769:
        /* <DEDUP_REMOVED lines=32> */
.L_x_1771:
[----:B------:R-:W-:Y:S05]  /*79190*/  BSYNC.RECONVERGENT B1 ;  /* 0x0000000000017941 */ /* 0x000fea0003800200 */
.L_x_1770:
        /* <DEDUP_REMOVED lines=30> */
.L_x_1775:
[----:B------:R-:W-:Y:S05]  /*79380*/  BSYNC.RECONVERGENT B3 ;  /* 0x0000000000037941 */ /* 0x000fea0003800200 */
.L_x_1774:
[----:B------:R-:W-:Y:S01]  /*79390*/  IADD3 R28, PT, PT, R13, 0x1, RZ ;  /* 0x000000010d1c7810 */ /* 0x000fe20007ffe0ff */
[----:B------:R-:W-:Y:S06]  /*793a0*/  BRA `(.L_x_1776) ;  /* 0x0000000000087947 */ /* 0x000fec0003800000 */
.L_x_1773:
[----:B------:R-:W-:Y:S01]  /*793b0*/  DMUL R26, RZ, R36 ;  /* 0x00000024ff1a7228 */ /* 0x000fe20000000000 */
[----:B------:R-:W-:-:S10]  /*793c0*/  IMAD.MOV.U32 R28, RZ, RZ, 0x1 ;  /* 0x00000001ff1c7424 */ /* 0x000fd400078e00ff */
.L_x_1776:
[----:B------:R-:W-:Y:S05]  /*793d0*/  BSYNC.RECONVERGENT B2 ;  /* 0x0000000000027941 */ /* 0x000fea0003800200 */
.L_x_1772:
        /* <DEDUP_REMOVED lines=56> */
.L_x_1778:
[----:B------:R-:W-:Y:S01]  /*79760*/  DMUL R32, RZ, R36 ;  /* 0x00000024ff207228 */ /* 0x000fe20000000000 */
[----:B------:R-:W-:-:S10]  /*79770*/  IMAD.MOV.U32 R20, RZ, RZ, RZ ;  /* 0x000000ffff147224 */ /* 0x000fd400078e00ff */
.L_x_1779:
[----:B------:R-:W-:Y:S05]  /*79780*/  BSYNC.RECONVERGENT B2 ;  /* 0x0000000000027941 */ /* 0x000fea0003800200 */
.L_x_1777:
        /* <DEDUP_REMOVED lines=64> */
.L_x_1780:
        /* <DEDUP_REMOVED lines=32> */
.L_x_1782:
[----:B------:R-:W-:Y:S05]  /*79d90*/  BSYNC.RECONVERGENT B1 ;  /* 0x0000000000017941 */ /* 0x000fea0003800200 */
.L_x_1781:
        /* <DEDUP_REMOVED lines=30> */
.L_x_1786:
[----:B------:R-:W-:Y:S05]  /*79f80*/  BSYNC.RECONVERGENT B3 ;  /* 0x0000000000037941 */ /* 0x000fea0003800200 */
.L_x_1785:
[----:B------:R-:W-:Y:S01]  /*79f90*/  IADD3 R28, PT, PT, R13, 0x1, RZ ;  /* 0x000000010d1c7810 */ /* 0x000fe20007ffe0ff */
[----:B------:R-:W-:Y:S06]  /*79fa0*/  BRA `(.L_x_1787) ;  /* 0x0000000000087947 */ /* 0x000fec0003800000 */
.L_x_1784:
[----:B------:R-:W-:Y:S01]  /*79fb0*/  DMUL R26, RZ, R36 ;  /* 0x00000024ff1a7228 */ /* 0x000fe20000000000 */
[----:B------:R-:W-:-:S10]  /*79fc0*/  IMAD.MOV.U32 R28, RZ, RZ, 0x1 ;  /* 0x00000001ff1c7424 */ /* 0x000fd400078e00ff */
.L_x_1787:
[----:B------:R-:W-:Y:S05]  /*79fd0*/  BSYNC.RECONVERGENT B2 ;  /* 0x0000000000027941 */ /* 0x000fea0003800200 */
.L_x_1783:
        /* <DEDUP_REMOVED lines=56> */
.L_x_1789:
[----:B------:R-:W-:Y:S01]  /*7a360*/  DMUL R32, RZ, R36 ;  /* 0x00000024ff207228 */ /* 0x000fe20000000000 */
[----:B------:R-:W-:-:S10]  /*7a370*/  IMAD.MOV.U32 R20, RZ, RZ, RZ ;  /* 0x000000ffff147224 */ /* 0x000fd400078e00ff */
.L_x_1790:
[----:B------:R-:W-:Y:S05]  /*7a380*/  BSYNC.RECONVERGENT B2 ;  /* 0x0000000000027941 */ /* 0x000fea0003800200 */
.L_x_1788:
        /* <DEDUP_REMOVED lines=64> */
.L_x_1791:
        /* <DEDUP_REMOVED lines=32> */
.L_x_1793:
[----:B------:R-:W-:Y:S05]  /*7a990*/  BSYNC.RECONVERGENT B1 ;  /* 0x0000000000017941 */ /* 0x000fea0003800200 */
.L_x_1792:
        /* <DEDUP_REMOVED lines=30> */
.L_x_1797:
[----:B------:R-:W-:Y:S05]  /*7ab80*/  BSYNC.RECONVERGENT B3 ;  /* 0x0000000000037941 */ /* 0x000fea0003800200 */
.L_x_1796:
[----:B------:R-:W-:Y:S01]  /*7ab90*/  IADD3 R28, PT, PT, R13, 0x1, RZ ;  /* 0x000000010d1c7810 */ /* 0x000fe20007ffe0ff */
[----:B------:R-:W-:Y:S06]  /*7aba0*/  BRA `(.L_x_1798) ;  /* 0x0000000000087947 */ /* 0x000fec0003800000 */
.L_x_1795:
[----:B------:R-:W-:Y:S01]  /*7abb0*/  DMUL R26, RZ, R36 ;  /* 0x00000024ff1a7228 */ /* 0x000fe20000000000 */
[----:B------:R-:W-:-:S10]  /*7abc0*/  IMAD.MOV.U32 R28, RZ, RZ, 0x1 ;  /* 0x00000001ff1c7424 */ /* 0x000fd400078e00ff */
.L_x_1798:
[----:B------:R-:W-:Y:S05]  /*7abd0*/  BSYNC.RECONVERGENT B2 ;  /* 0x0000000000027941 */ /* 0x000fea0003800200 */
.L_x_1794:
        /* <DEDUP_REMOVED lines=56> */
.L_x_1800:
[----:B------:R-:W-:Y:S01]  /*7af60*/  DMUL R32, RZ, R36 ;  /* 0x00000024ff207228 */ /* 0x000fe20000000000 */
[----:B------:R-:W-:-:S10]  /*7af70*/  IMAD.MOV.U32 R20, RZ, RZ, RZ ;  /* 0x000000ffff147224 */ /* 0x000fd400078e00ff */
.L_x_1801:
[----:B------:R-:W-:Y:S05]  /*7af80*/  BSYNC.RECONVERGENT B2 ;  /* 0x0000000000027941 */ /* 0x000fea0003800200 */
.L_x_1799:
        /* <DEDUP_REMOVED lines=64> */
.L_x_1802:
        /* <DEDUP_REMOVED lines=32> */
.L_x_1804:
[----:B------:R-:W-:Y:S05]  /*7b590*/  BSYNC.RECONVERGENT B1 ;  /* 0x0000000000017941 */ /* 0x000fea0003800200 */
.L_x_1803:
        /* <DEDUP_REMOVED lines=30> */
.L_x_1808:
[----:B------:R-:W-:Y:S05]  /*7b780*/  BSYNC.RECONVERGENT B3 ;  /* 0x0000000000037941 */ /* 0x000fea0003800200 */
.L_x_1807:
[----:B------:R-:W-:Y:S01]  /*7b790*/  IADD3 R28, PT, PT, R13, 0x1, RZ ;  /* 0x000000010d1c7810 */ /* 0x000fe20007ffe0ff */
[----:B------:R-:W-:Y:S06]  /*7b7a0*/  BRA `(.L_x_1809) ;  /* 0x0000000000087947 */ /* 0x000fec0003800000 */
.L_x_1806:
[----:B------:R-:W-:Y:S01]  /*7b7b0*/  DMUL R26, RZ, R36 ;  /* 0x00000024ff1a7228 */ /* 0x000fe20000000000 */
[----:B------:R-:W-:-:S10]  /*7b7c0*/  IMAD.MOV.U32 R28, RZ, RZ, 0x1 ;  /* 0x00000001ff1c7424 */ /* 0x000fd400078e00ff */
.L_x_1809:
[----:B------:R-:W-:Y:S05]  /*7b7d0*/  BSYNC.RECONVERGENT B2 ;  /* 0x0000000000027941 */ /* 0x000fea0003800200 */
.L_x_1805:
        /* <DEDUP_REMOVED lines=56> */
.L_x_1811:
[----:B------:R-:W-:Y:S01]  /*7bb60*/  DMUL R32, RZ, R36 ;  /* 0x00000024ff207228 */ /* 0x000fe20000000000 */
[----:B------:R-:W-:-:S10]  /*7bb70*/  IMAD.MOV.U32 R20, RZ, RZ, RZ ;  /* 0x000000ffff147224 */ /* 0x000fd400078e00ff */
.L_x_1812:
[----:B------:R-:W-:Y:S05]  /*7bb80*/  BSYNC.RECONVERGENT B2 ;  /* 0x0000000000027941 */ /* 0x000fea0003800200 */
.L_x_1810:
        /* <DEDUP_REMOVED lines=64> */
.L_x_1813:
        /* <DEDUP_REMOVED lines=32> */
.L_x_1815:
[----:B------:R-:W-:Y:S05]  /*7c190*/  BSYNC.RECONVERGENT B1 ;  /* 0x0000000000017941 */ /* 0x000fea0003800200 */
.L_x_1814:
        /* <DEDUP_REMOVED lines=30> */
.L_x_1819:
[----:B------:R-:W-:Y:S05]  /*7c380*/  BSYNC.RECONVERGENT B3 ;  /* 0x0000000000037941 */ /* 0x000fea0003800200 */
.L_x_1818:
[----:B------:R-:W-:Y:S01]  /*7c390*/  IADD3 R28, PT, PT, R13, 0x1, RZ ;  /* 0x000000010d1c7810 */ /* 0x000fe20007ffe0ff */
[----:B------:R-:W-:Y:S06]  /*7c3a0*/  BRA `(.L_x_1820) ;  /* 0x0000000000087947 */ /* 0x000fec0003800000 */
.L_x_1817:
[----:B------:R-:W-:Y:S01]  /*7c3b0*/  DMUL R26, RZ, R36 ;  /* 0x00000024ff1a7228 */ /* 0x000fe20000000000 */
[----:B------:R-:W-:-:S10]  /*7c3c0*/  IMAD.MOV.U32 R28, RZ, RZ, 0x1 ;  /* 0x00000001ff1c7424 */ /* 0x000fd400078e00ff */
.L_x_1820:
[----:B------:R-:W-:Y:S05]  /*7c3d0*/  BSYNC.RECONVERGENT B2 ;  /* 0x0000000000027941 */ /* 0x000fea0003800200 */
.L_x_1816:
        /* <DEDUP_REMOVED lines=56> */
.L_x_1822:
[----:B------:R-:W-:Y:S01]  /*7c760*/  DMUL R32, RZ, R36 ;  /* 0x00000024ff207228 */ /* 0x000fe20000000000 */
[----:B------:R-:W-:-:S10]  /*7c770*/  IMAD.MOV.U32 R20, RZ, RZ, RZ ;  /* 0x000000ffff147224 */ /* 0x000fd400078e00ff */
.L_x_1823:
[----:B------:R-:W-:Y:S05]  /*7c780*/  BSYNC.RECONVERGENT B2 ;  /* 0x0000000000027941 */ /* 0x000fea0003800200 */
.L_x_1821:
        /* <DEDUP_REMOVED lines=64> */
.L_x_1824:
        /* <DEDUP_REMOVED lines=32> */
.L_x_1826:
[----:B------:R-:W-:Y:S05]  /*7cd90*/  BSYNC.RECONVERGENT B1 ;  /* 0x0000000000017941 */ /* 0x000fea0003800200 */
.L_x_1825:
        /* <DEDUP_REMOVED lines=30> */
.L_x_1830:
[----:B------:R-:W-:Y:S05]  /*7cf80*/  BSYNC.RECONVERGENT B3 ;  /* 0x0000000000037941 */ /* 0x000fea0003800200 */
.L_x_1829:
[----:B------:R-:W-:Y:S01]  /*7cf90*/  IADD3 R28, PT, PT, R13, 0x1, RZ ;  /* 0x000000010d1c7810 */ /* 0x000fe20007ffe0ff */
[----:B------:R-:W-:Y:S06]  /*7cfa0*/  BRA `(.L_x_1831) ;  /* 0x0000000000087947 */ /* 0x000fec0003800000 */
.L_x_1828:
[----:B------:R-:W-:Y:S01]  /*7cfb0*/  DMUL R26, RZ, R36 ;  /* 0x00000024ff1a7228 */ /* 0x000fe20000000000 */
[----:B------:R-:W-:-:S10]  /*7cfc0*/  IMAD.MOV.U32 R28, RZ, RZ, 0x1 ;  /* 0x00000001ff1c7424 */ /* 0x000fd400078e00ff */
.L_x_1831:
[----:B------:R-:W-:Y:S05]  /*7cfd0*/  BSYNC.RECONVERGENT B2 ;  /* 0x0000000000027941 */ /* 0x000fea0003800200 */
.L_x_1827:
        /* <DEDUP_REMOVED lines=56> */
.L_x_1833:
[----:B------:R-:W-:Y:S01]  /*7d360*/  DMUL R32, RZ, R36 ;  /* 0x00000024ff207228 */ /* 0x000fe20000000000 */
[----:B------:R-:W-:-:S10]  /*7d370*/  IMAD.MOV.U32 R20, RZ, RZ, RZ ;  /* 0x000000ffff147224 */ /* 0x000fd400078e00ff */
.L_x_1834:
[----:B------:R-:W-:Y:S05]  /*7d380*/  BSYNC.RECONVERGENT B2 ;  /* 0x0000000000027941 */ /* 0x000fea0003800200 */
.L_x_1832:
        /* <DEDUP_REMOVED lines=64> */
.L_x_1835:
        /* <DEDUP_REMOVED lines=32> */
.L_x_1837:
[----:B------:R-:W-:Y:S05]  /*7d990*/  BSYNC.RECONVERGENT B1 ;  /* 0x0000000000017941 */ /* 0x000fea0003800200 */
.L_x_1836:
        /* <DEDUP_REMOVED lines=30> */
.L_x_1841:
[----:B------:R-:W-:Y:S05]  /*7db80*/  BSYNC.RECONVERGENT B3 ;  /* 0x0000000000037941 */ /* 0x000fea0003800200 */
.L_x_1840:
[----:B------:R-:W-:Y:S01]  /*7db90*/  IADD3 R28, PT, PT, R13, 0x1, RZ ;  /* 0x000000010d1c7810 */ /* 0x000fe20007ffe0ff */
[----:B------:R-:W-:Y:S06]  /*7dba0*/  BRA `(.L_x_1842) ;  /* 0x0000000000087947 */ /* 0x000fec0003800000 */
.L_x_1839:
[----:B------:R-:W-:Y:S01]  /*7dbb0*/  DMUL R26, RZ, R36 ;  /* 0x00000024ff1a7228 */ /* 0x000fe20000000000 */
[----:B------:R-:W-:-:S10]  /*7dbc0*/  IMAD.MOV.U32 R28, RZ, RZ, 0x1 ;  /* 0x00000001ff1c7424 */ /* 0x000fd400078e00ff */
.L_x_1842:
[----:B------:R-:W-:Y:S05]  /*7dbd0*/  BSYNC.RECONVERGENT B2 ;  /* 0x0000000000027941 */ /* 0x000fea0003800200 */
.L_x_1838:
        /* <DEDUP_REMOVED lines=56> */
.L_x_1844:
[----:B------:R-:W-:Y:S01]  /*7df60*/  DMUL R32, RZ, R36 ;  /* 0x00000024ff207228 */ /* 0x000fe20000000000 */
[----:B------:R-:W-:-:S10]  /*7df70*/  IMAD.MOV.U32 R20, RZ, RZ, RZ ;  /* 0x000000ffff147224 */ /* 0x000fd400078e00ff */
.L_x_1845:
[----:B------:R-:W-:Y:S05]  /*7df80*/  BSYNC.RECONVERGENT B2 ;  /* 0x0000000000027941 */ /* 0x000fea0003800200 */
.L_x_1843:
        /* <DEDUP_REMOVED lines=64> */
.L_x_1846:
        /* <DEDUP_REMOVED lines=32> */
.L_x_1848:
[----:B------:R-:W-:Y:S05]  /*7e590*/  BSYNC.RECONVERGENT B1 ;  /* 0x0000000000017941 */ /* 0x000fea0003800200 */
.L_x_1847:
        /* <DEDUP_REMOVED lines=30> */
.L_x_1852:
[----:B------:R-:W-:Y:S05]  /*7e780*/  BSYNC.RECONVERGENT B3 ;  /* 0x0000000000037941 */ /* 0x000fea0003800200 */
.L_x_1851:
[----:B------:R-:W-:Y:S01]  /*7e790*/  IADD3 R28, PT, PT, R13, 0x1, RZ ;  /* 0x000000010d1c7810 */ /* 0x000fe20007ffe0ff */
[----:B------:R-:W-:Y:S06]  /*7e7a0*/  BRA `(.L_x_1853) ;  /* 0x0000000000087947 */ /* 0x000fec0003800000 */
.L_x_1850:
[----:B------:R-:W-:Y:S01]  /*7e7b0*/  DMUL R26, RZ, R36 ;  /* 0x00000024ff1a7228 */ /* 0x000fe20000000000 */
[----:B------:R-:W-:-:S10]  /*7e7c0*/  IMAD.MOV.U32 R28, RZ, RZ, 0x1 ;  /* 0x00000001ff1c7424 */ /* 0x000fd400078e00ff */
.L_x_1853:
[----:B------:R-:W-:Y:S05]  /*7e7d0*/  BSYNC.RECONVERGENT B2 ;  /* 0x0000000000027941 */ /* 0x000fea0003800200 */
.L_x_1849:
        /* <DEDUP_REMOVED lines=56> */
.L_x_1855:
[----:B------:R-:W-:Y:S01]  /*7eb60*/  DMUL R32, RZ, R36 ;  /* 0x00000024ff207228 */ /* 0x000fe20000000000 */
[----:B------:R-:W-:-:S10]  /*7eb70*/  IMAD.MOV.U32 R20, RZ, RZ, RZ ;  /* 0x000000ffff147224 */ /* 0x000fd400078e00ff */
.L_x_1856:
[----:B------:R-:W-:Y:S05]  /*7eb80*/  BSYNC.RECONVERGENT B2 ;  /* 0x0000000000027941 */ /* 0x000fea0003800200 */
.L_x_1854:
        /* <DEDUP_REMOVED lines=64> */
.L_x_1857:
        /* <DEDUP_REMOVED lines=32> */
.L_x_1859:
[----:B------:R-:W-:Y:S05]  /*7f190*/  BSYNC.RECONVERGENT B1 ;  /* 0x0000000000017941 */ /* 0x000fea0003800200 */
.L_x_1858:
        /* <DEDUP_REMOVED lines=30> */
.L_x_1863:
[----:B------:R-:W-:Y:S05]  /*7f380*/  BSYNC.RECONVERGENT B3 ;  /* 0x0000000000037941 */ /* 0x000fea0003800200 */
.L_x_1862:
[----:B------:R-:W-:Y:S01]  /*7f390*/  IADD3 R28, PT, PT, R13, 0x1, RZ ;  /* 0x000000010d1c7810 */ /* 0x000fe20007ffe0ff */
[----:B------:R-:W-:Y:S06]  /*7f3a0*/  BRA `(.L_x_1864) ;  /* 0x0000000000087947 */ /* 0x000fec0003800000 */
.L_x_1861:
[----:B------:R-:W-:Y:S01]  /*7f3b0*/  DMUL R26, RZ, R36 ;  /* 0x00000024ff1a7228 */ /* 0x000fe20000000000 */
[----:B------:R-:W-:-:S10]  /*7f3c0*/  IMAD.MOV.U32 R28, RZ, RZ, 0x1 ;  /* 0x00000001ff1c7424 */ /* 0x000fd400078e00ff */
.L_x_1864:
[----:B------:R-:W-:Y:S05]  /*7f3d0*/  BSYNC.RECONVERGENT B2 ;  /* 0x0000000000027941 */ /* 0x000fea0003800200 */
.L_x_1860:
        /* <DEDUP_REMOVED lines=56> */
.L_x_1866:
[----:B------:R-:W-:Y:S01]  /*7f760*/  DMUL R32, RZ, R36 ;  /* 0x00000024ff207228 */ /* 0x000fe20000000000 */
[----:B------:R-:W-:-:S10]  /*7f770*/  IMAD.MOV.U32 R20, RZ, RZ, RZ ;  /* 0x000000ffff147224 */ /* 0x000fd400078e00ff */
.L_x_1867:
[----:B------:R-:W-:Y:S05]  /*7f780*/  BSYNC.RECONVERGENT B2 ;  /* 0x0000000000027941 */ /* 0x000fea0003800200 */
.L_x_1865:
        /* <DEDUP_REMOVED lines=64> */
.L_x_1868:
        /* <DEDUP_REMOVED lines=32> */
.L_x_1870:
[----:B------:R-:W-:Y:S05]  /*7fd90*/  BSYNC.RECONVERGENT B1 ;  /* 0x0000000000017941 */ /* 0x000fea0003800200 */
.L_x_1869:
        /* <DEDUP_REMOVED lines=30> */
.L_x_1874:
[----:B------:R-:W-:Y:S05]  /*7ff80*/  BSYNC.RECONVERGENT B3 ;  /* 0x0000000000037941 */ /* 0x000fea0003800200 */
.L_x_1873:
[----:B------:R-:W-:Y:S01]  /*7ff90*/  IADD3 R28, PT, PT, R13, 0x1, RZ ;  /* 0x000000010d1c7810 */ /* 0x000fe20007ffe0ff */
[----:B------:R-:W-:Y:S06]  /*7ffa0*/  BRA `(.L_x_1875) ;  /* 0x0000000000087947 */ /* 0x000fec0003800000 */
.L_x_1872:
[----:B------:R-:W-:Y:S01]  /*7ffb0*/  DMUL R26, RZ, R36 ;  /* 0x00000024ff1a7228 */ /* 0x000fe20000000000 */
[----:B------:R-:W-:-:S10]  /*7ffc0*/  IMAD.MOV.U32 R28, RZ, RZ, 0x1 ;  /* 0x00000001ff1c7424 */ /* 0x000fd400078e00ff */
.L_x_1875:
[----:B------:R-:W-:Y:S05]  /*7ffd0*/  BSYNC.RECONVERGENT B2 ;  /* 0x0000000000027941 */ /* 0x000fea0003800200 */
.L_x_1871:
        /* <DEDUP_REMOVED lines=56> */
.L_x_1877:
[----:B------:R-:W-:Y:S01]  /*80360*/  DMUL R32, RZ, R36 ;  /* 0x00000024ff207228 */ /* 0x000fe20000000000 */
[----:B------:R-:W-:-:S10]  /*80370*/  IMAD.MOV.U32 R20, RZ, RZ, RZ ;  /* 0x000000ffff147224 */ /* 0x000fd400078e00ff */
.L_x_1878:
[----:B------:R-:W-:Y:S05]  /*80380*/  BSYNC.RECONVERGENT B2 ;  /* 0x0000000000027941 */ /* 0x000fea0003800200 */
.L_x_1876:
        /* <DEDUP_REMOVED lines=64> */
.L_x_1879:
        /* <DEDUP_REMOVED lines=32> */
.L_x_1881:
[----:B------:R-:W-:Y:S05]  /*80990*/  BSYNC.RECONVERGENT B1 ;  /* 0x0000000000017941 */ /* 0x000fea0003800200 */
.L_x_1880:
        /* <DEDUP_REMOVED lines=30> */
.L_x_1885:
[----:B------:R-:W-:Y:S05]  /*80b80*/  BSYNC.RECONVERGENT B3 ;  /* 0x0000000000037941 */ /* 0x000fea0003800200 */
.L_x_1884:
[----:B------:R-:W-:Y:S01]  /*80b90*/  IADD3 R28, PT, PT, R13, 0x1, RZ ;  /* 0x000000010d1c7810 */ /* 0x000fe20007ffe0ff */
[----:B------:R-:W-:Y:S06]  /*80ba0*/  BRA `(.L_x_1886) ;  /* 0x0000000000087947 */ /* 0x000fec0003800000 */
.L_x_1883:
[----:B------:R-:W-:Y:S01]  /*80bb0*/  DMUL R26, RZ, R36 ;  /* 0x00000024ff1a7228 */ /* 0x000fe20000000000 */
[----:B------:R-:W-:-:S10]  /*80bc0*/  IMAD.MOV.U32 R28, RZ, RZ, 0x1 ;  /* 0x00000001ff1c7424 */ /* 0x000fd400078e00ff */
.L_x_1886:
[----:B------:R-:W-:Y:S05]  /*80bd0*/  BSYNC.RECONVERGENT B2 ;  /* 0x0000000000027941 */ /* 0x000fea0003800200 */
.L_x_1882:
        /* <DEDUP_REMOVED lines=56> */
.L_x_1888:
[----:B------:R-:W-:Y:S01]  /*80f60*/  DMUL R32, RZ, R36 ;  /* 0x00000024ff207228 */ /* 0x000fe20000000000 */
[----:B------:R-:W-:-:S10]  /*80f70*/  IMAD.MOV.U32 R20, RZ, RZ, RZ ;  /* 0x000000ffff147224 */ /* 0x000fd400078e00ff */
.L_x_1889:
[----:B------:R-:W-:Y:S05]  /*80f80*/  BSYNC.RECONVERGENT B2 ;  /* 0x0000000000027941 */ /* 0x000fea0003800200 */
.L_x_1887:
        /* <DEDUP_REMOVED lines=64> */
.L_x_1890:
        /* <DEDUP_REMOVED lines=32> */
.L_x_1892:
[----:B------:R-:W-:Y:S05]  /*81590*/  BSYNC.RECONVERGENT B1 ;  /* 0x0000000000017941 */ /* 0x000fea0003800200 */
.L_x_1891:
        /* <DEDUP_REMOVED lines=30> */
.L_x_1896:
[----:B------:R-:W-:Y:S05]  /*81780*/  BSYNC.RECONVERGENT B3 ;  /* 0x0000000000037941 */ /* 0x000fea0003800200 */
.L_x_1895:
[----:B------:R-:W-:Y:S01]  /*81790*/  IADD3 R28, PT, PT, R13, 0x1, RZ ;  /* 0x000000010d1c7810 */ /* 0x000fe20007ffe0ff */
[----:B------:R-:W-:Y:S06]  /*817a0*/  BRA `(.L_x_1897) ;  /* 0x0000000000087947 */ /* 0x000fec0003800000 */
.L_x_1894:
[----:B------:R-:W-:Y:S01]  /*817b0*/  DMUL R26, RZ, R36 ;  /* 0x00000024ff1a7228 */ /* 0x000fe20000000000 */
[----:B------:R-:W-:-:S10]  /*817c0*/  IMAD.MOV.U32 R28, RZ, RZ, 0x1 ;  /* 0x00000001ff1c7424 */ /* 0x000fd400078e00ff */
.L_x_1897:
[----:B------:R-:W-:Y:S05]  /*817d0*/  BSYNC.RECONVERGENT B2 ;  /* 0x0000000000027941 */ /* 0x000fea0003800200 */
.L_x_1893:
        /* <DEDUP_REMOVED lines=56> */
.L_x_1899:
[----:B------:R-:W-:Y:S01]  /*81b60*/  DMUL R32, RZ, R36 ;  /* 0x00000024ff207228 */ /* 0x000fe20000000000 */
[----:B------:R-:W-:-:S10]  /*81b70*/  IMAD.MOV.U32 R20, RZ, RZ, RZ ;  /* 0x000000ffff147224 */ /* 0x000fd400078e00ff */
.L_x_1900:
[----:B------:R-:W-:Y:S05]  /*81b80*/  BSYNC.RECONVERGENT B2 ;  /* 0x0000000000027941 */ /* 0x000fea0003800200 */
.L_x_1898:
        /* <DEDUP_REMOVED lines=64> */
.L_x_1901:
        /* <DEDUP_REMOVED lines=32> */
.L_x_1903:
[----:B------:R-:W-:Y:S05]  /*82190*/  BSYNC.RECONVERGENT B1 ;  /* 0x0000000000017941 */ /* 0x000fea0003800200 */
.L_x_1902:
        /* <DEDUP_REMOVED lines=30> */
.L_x_1907:
[----:B------:R-:W-:Y:S05]  /*82380*/  BSYNC.RECONVERGENT B3 ;  /* 0x0000000000037941 */ /* 0x000fea0003800200 */
.L_x_1906:
[----:B------:R-:W-:Y:S01]  /*82390*/  IADD3 R28, PT, PT, R13, 0x1, RZ ;  /* 0x000000010d1c7810 */ /* 0x000fe20007ffe0ff */
[----:B------:R-:W-:Y:S06]  /*823a0*/  BRA `(.L_x_1908) ;  /* 0x0000000000087947 */ /* 0x000fec0003800000 */
.L_x_1905:
[----:B------:R-:W-:Y:S01]  /*823b0*/  DMUL R26, RZ, R36 ;  /* 0x00000024ff1a7228 */ /* 0x000fe20000000000 */
[----:B------:R-:W-:-:S10]  /*823c0*/  IMAD.MOV.U32 R28, RZ, RZ, 0x1 ;  /* 0x00000001ff1c7424 */ /* 0x000fd400078e00ff */
.L_x_1908:
[----:B------:R-:W-:Y:S05]  /*823d0*/  BSYNC.RECONVERGENT B2 ;  /* 0x0000000000027941 */ /* 0x000fea0003800200 */
.L_x_1904:
        /* <DEDUP_REMOVED lines=56> */
.L_x_1910:
[----:B------:R-:W-:Y:S01]  /*82760*/  DMUL R32, RZ, R36 ;  /* 0x00000024ff207228 */ /* 0x000fe20000000000 */
[----:B------:R-:W-:-:S10]  /*82770*/  IMAD.MOV.U32 R20, RZ, RZ, RZ ;  /* 0x000000ffff147224 */ /* 0x000fd400078e00ff */
.L_x_1911:
[----:B------:R-:W-:Y:S05]  /*82780*/  BSYNC.RECONVERGENT B2 ;  /* 0x0000000000027941 */ /* 0x000fea0003800200 */
.L_x_1909:
        /* <DEDUP_REMOVED lines=64> */
.L_x_1912:
        /* <DEDUP_REMOVED lines=32> */
.L_x_1914:
[----:B------:R-:W-:Y:S05]  /*82d90*/  BSYNC.RECONVERGENT B1 ;  /* 0x0000000000017941 */ /* 0x000fea0003800200 */
.L_x_1913:
        /* <DEDUP_REMOVED lines=30> */
.L_x_1918:
[----:B------:R-:W-:Y:S05]  /*82f80*/  BSYNC.RECONVERGENT B3 ;  /* 0x0000000000037941 */ /* 0x000fea0003800200 */
.L_x_1917:
[----:B------:R-:W-:Y:S01]  /*82f90*/  IADD3 R28, PT, PT, R13, 0x1, RZ ;  /* 0x000000010d1c7810 */ /* 0x000fe20007ffe0ff */
[----:B------:R-:W-:Y:S06]  /*82fa0*/  BRA `(.L_x_1919) ;  /* 0x0000000000087947 */ /* 0x000fec0003800000 */
.L_x_1916:
[----:B------:R-:W-:Y:S01]  /*82fb0*/  DMUL R26, RZ, R36 ;  /* 0x00000024ff1a7228 */ /* 0x000fe20000000000 */
[----:B------:R-:W-:-:S10]  /*82fc0*/  IMAD.MOV.U32 R28, RZ, RZ, 0x1 ;  /* 0x00000001ff1c7424 */ /* 0x000fd400078e00ff */
.L_x_1919:
[----:B------:R-:W-:Y:S05]  /*82fd0*/  BSYNC.RECONVERGENT B2 ;  /* 0x0000000000027941 */ /* 0x000fea0003800200 */
.L_x_1915:
        /* <DEDUP_REMOVED lines=56> */
.L_x_1921:
[----:B------:R-:W-:Y:S01]  /*83360*/  DMUL R32, RZ, R36 ;  /* 0x00000024ff207228 */ /* 0x000fe20000000000 */
[----:B------:R-:W-:-:S10]  /*83370*/  IMAD.MOV.U32 R20, RZ, RZ, RZ ;  /* 0x000000ffff147224 */ /* 0x000fd400078e00ff */
.L_x_1922:
[----:B------:R-:W-:Y:S05]  /*83380*/  BSYNC.RECONVERGENT B2 ;  /* 0x0000000000027941 */ /* 0x000fea0003800200 */
.L_x_1920:
        /* <DEDUP_REMOVED lines=64> */
.L_x_1923:
        /* <DEDUP_REMOVED lines=32> */
.L_x_1925:
[----:B------:R-:W-:Y:S05]  /*83990*/  BSYNC.RECONVERGENT B1 ;  /* 0x0000000000017941 */ /* 0x000fea0003800200 */
.L_x_1924:
        /* <DEDUP_REMOVED lines=30> */
.L_x_1929:
[----:B------:R-:W-:Y:S05]  /*83b80*/  BSYNC.RECONVERGENT B3 ;  /* 0x0000000000037941 */ /* 0x000fea0003800200 */
.L_x_1928:
[----:B------:R-:W-:Y:S01]  /*83b90*/  IADD3 R28, PT, PT, R13, 0x1, RZ ;  /* 0x000000010d1c7810 */ /* 0x000fe20007ffe0ff */
[----:B------:R-:W-:Y:S06]  /*83ba0*/  BRA `(.L_x_1930) ;  /* 0x0000000000087947 */ /* 0x000fec0003800000 */
.L_x_1927:
[----:B------:R-:W-:Y:S01]  /*83bb0*/  DMUL R26, RZ, R36 ;  /* 0x00000024ff1a7228 */ /* 0x000fe20000000000 */
[----:B------:R-:W-:-:S10]  /*83bc0*/  IMAD.MOV.U32 R28, RZ, RZ, 0x1 ;  /* 0x00000001ff1c7424 */ /* 0x000fd400078e00ff */
.L_x_1930:
[----:B------:R-:W-:Y:S05]  /*83bd0*/  BSYNC.RECONVERGENT B2 ;  /* 0x0000000000027941 */ /* 0x000fea0003800200 */
.L_x_1926:
        /* <DEDUP_REMOVED lines=56> */
.L_x_1932:
[----:B------:R-:W-:Y:S01]  /*83f60*/  DMUL R32, RZ, R36 ;  /* 0x00000024ff207228 */ /* 0x000fe20000000000 */
[----:B------:R-:W-:-:S10]  /*83f70*/  IMAD.MOV.U32 R20, RZ, RZ, RZ ;  /* 0x000000ffff147224 */ /* 0x000fd400078e00ff */
.L_x_1933:
[----:B------:R-:W-:Y:S05]  /*83f80*/  BSYNC.RECONVERGENT B2 ;  /* 0x0000000000027941 */ /* 0x000fea0003800200 */
.L_x_1931:
        /* <DEDUP_REMOVED lines=64> */
.L_x_1934:
        /* <DEDUP_REMOVED lines=32> */
.L_x_1936:
[----:B------:R-:W-:Y:S05]  /*84590*/  BSYNC.RECONVERGENT B1 ;  /* 0x0000000000017941 */ /* 0x000fea0003800200 */
.L_x_1935:
        /* <DEDUP_REMOVED lines=30> */
.L_x_1940:
[----:B------:R-:W-:Y:S05]  /*84780*/  BSYNC.RECONVERGENT B3 ;  /* 0x0000000000037941 */ /* 0x000fea0003800200 */
.L_x_1939:
[----:B------:R-:W-:Y:S01]  /*84790*/  IADD3 R28, PT, PT, R13, 0x1, RZ ;  /* 0x000000010d1c7810 */ /* 0x000fe20007ffe0ff */
[----:B------:R-:W-:Y:S06]  /*847a0*/  BRA `(.L_x_1941) ;  /* 0x0000000000087947 */ /* 0x000fec0003800000 */
.L_x_1938:
[----:B------:R-:W-:Y:S01]  /*847b0*/  DMUL R26, RZ, R36 ;  /* 0x00000024ff1a7228 */ /* 0x000fe20000000000 */
[----:B------:R-:W-:-:S10]  /*847c0*/  IMAD.MOV.U32 R28, RZ, RZ, 0x1 ;  /* 0x00000001ff1c7424 */ /* 0x000fd400078e00ff */
.L_x_1941:
[----:B------:R-:W-:Y:S05]  /*847d0*/  BSYNC.RECONVERGENT B2 ;  /* 0x0000000000027941 */ /* 0x000fea0003800200 */
.L_x_1937:
        /* <DEDUP_REMOVED lines=56> */
.L_x_1943:
[----:B------:R-:W-:Y:S01]  /*84b60*/  DMUL R32, RZ, R36 ;  /* 0x00000024ff207228 */ /* 0x000fe20000000000 */
[----:B------:R-:W-:-:S10]  /*84b70*/  IMAD.MOV.U32 R20, RZ, RZ, RZ ;  /* 0x000000ffff147224 */ /* 0x000fd400078e00ff */
.L_x_1944:
[----:B------:R-:W-:Y:S05]  /*84b80*/  BSYNC.RECONVERGENT B2 ;  /* 0x0000000000027941 */ /* 0x000fea0003800200 */
.L_x_1942:
        /* <DEDUP_REMOVED lines=64> */
.L_x_1945:
        /* <DEDUP_REMOVED lines=32> */
.L_x_1947:
[----:B------:R-:W-:Y:S05]  /*85190*/  BSYNC.RECONVERGENT B1 ;  /* 0x0000000000017941 */ /* 0x000fea0003800200 */
.L_x_1946:
        /* <DEDUP_REMOVED lines=30> */
.L_x_1951:
[----:B------:R-:W-:Y:S05]  /*85380*/  BSYNC.RECONVERGENT B3 ;  /* 0x0000000000037941 */ /* 0x000fea0003800200 */
.L_x_1950:
[----:B------:R-:W-:Y:S01]  /*85390*/  IADD3 R28, PT, PT, R13, 0x1, RZ ;  /* 0x000000010d1c7810 */ /* 0x000fe20007ffe0ff */
[----:B------:R-:W-:Y:S06]  /*853a0*/  BRA `(.L_x_1952) ;  /* 0x0000000000087947 */ /* 0x000fec0003800000 */
.L_x_1949:
[----:B------:R-:W-:Y:S01]  /*853b0*/  DMUL R26, RZ, R36 ;  /* 0x00000024ff1a7228 */ /* 0x000fe20000000000 */
[----:B------:R-:W-:-:S10]  /*853c0*/  IMAD.MOV.U32 R28, RZ, RZ, 0x1 ;  /* 0x00000001ff1c7424 */ /* 0x000fd400078e00ff */
.L_x_1952:
[----:B------:R-:W-:Y:S05]  /*853d0*/  BSYNC.RECONVERGENT B2 ;  /* 0x0000000000027941 */ /* 0x000fea0003800200 */
.L_x_1948:
        /* <DEDUP_REMOVED lines=56> */
.L_x_1954:
[----:B------:R-:W-:Y:S01]  /*85760*/  DMUL R32, RZ, R36 ;  /* 0x00000024ff207228 */ /* 0x000fe20000000000 */
[----:B------:R-:W-:-:S10]  /*85770*/  IMAD.MOV.U32 R20, RZ, RZ, RZ ;  /* 0x000000ffff147224 */ /* 0x000fd400078e00ff */
.L_x_1955:
[----:B------:R-:W-:Y:S05]  /*85780*/  BSYNC.RECONVERGENT B2 ;  /* 0x0000000000027941 */ /* 0x000fea0003800200 */
.L_x_1953:
        /* <DEDUP_REMOVED lines=64> */
.L_x_1956:
        /* <DEDUP_REMOVED lines=32> */
.L_x_1958:
[----:B------:R-:W-:Y:S05]  /*85d90*/  BSYNC.RECONVERGENT B1 ;  /* 0x0000000000017941 */ /* 0x000fea0003800200 */
.L_x_1957:
        /* <DEDUP_REMOVED lines=30> */
.L_x_1962:
[----:B------:R-:W-:Y:S05]  /*85f80*/  BSYNC.RECONVERGENT B3 ;  /* 0x0000000000037941 */ /* 0x000fea0003800200 */
.L_x_1961:
[----:B------:R-:W-:Y:S01]  /*85f90*/  IADD3 R28, PT, PT, R13, 0x1, RZ ;  /* 0x000000010d1c7810 */ /* 0x000fe20007ffe0ff */
[----:B------:R-:W-:Y:S06]  /*85fa0*/  BRA `(.L_x_1963) ;  /* 0x0000000000087947 */ /* 0x000fec0003800000 */
.L_x_1960:
[----:B------:R-:W-:Y:S01]  /*85fb0*/  DMUL R26, RZ, R36 ;  /* 0x00000024ff1a7228 */ /* 0x000fe20000000000 */
[----:B------:R-:W-:-:S10]  /*85fc0*/  IMAD.MOV.U32 R28, RZ, RZ, 0x1 ;  /* 0x00000001ff1c7424 */ /* 0x000fd400078e00ff */
.L_x_1963:
[----:B------:R-:W-:Y:S05]  /*85fd0*/  BSYNC.RECONVERGENT B2 ;  /* 0x0000000000027941 */ /* 0x000fea0003800200 */
.L_x_1959:
        /* <DEDUP_REMOVED lines=56> */
.L_x_1965:
[----:B------:R-:W-:Y:S01]  /*86360*/  DMUL R32, RZ, R36 ;  /* 0x00000024ff207228 */ /* 0x000fe20000000000 */
[----:B------:R-:W-:-:S10]  /*86370*/  IMAD.MOV.U32 R20, RZ, RZ, RZ ;  /* 0x000000ffff147224 */ /* 0x000fd400078e00ff */
.L_x_1966:
[----:B------:R-:W-:Y:S05]  /*86380*/  BSYNC.RECONVERGENT B2 ;  /* 0x0000000000027941 */ /* 0x000fea0003800200 */
.L_x_1964:
        /* <DEDUP_REMOVED lines=64> */
.L_x_1967:
        /* <DEDUP_REMOVED lines=32> */
.L_x_1969:
[----:B------:R-:W-:Y:S05]  /*86990*/  BSYNC.RECONVERGENT B1 ;  /* 0x0000000000017941 */ /* 0x000fea0003800200 */
.L_x_1968:
        /* <DEDUP_REMOVED lines=30> */
.L_x_1973:
[----:B------:R-:W-:Y:S05]  /*86b80*/  BSYNC.RECONVERGENT B3 ;  /* 0x0000000000037941 */ /* 0x000fea0003800200 */
.L_x_1972:
[----:B------:R-:W-:Y:S01]  /*86b90*/  IADD3 R28, PT, PT, R13, 0x1, RZ ;  /* 0x000000010d1c7810 */ /* 0x000fe20007ffe0ff */
[----:B------:R-:W-:Y:S06]  /*86ba0*/  BRA `(.L_x_1974) ;  /* 0x0000000000087947 */ /* 0x000fec0003800000 */
.L_x_1971:
[----:B------:R-:W-:Y:S01]  /*86bb0*/  DMUL R26, RZ, R36 ;  /* 0x00000024ff1a7228 */ /* 0x000fe20000000000 */
[----:B------:R-:W-:-:S10]  /*86bc0*/  IMAD.MOV.U32 R28, RZ, RZ, 0x1 ;  /* 0x00000001ff1c7424 */ /* 0x000fd400078e00ff */
.L_x_1974:
[----:B------:R-:W-:Y:S05]  /*86bd0*/  BSYNC.RECONVERGENT B2 ;  /* 0x0000000000027941 */ /* 0x000fea0003800200 */
.L_x_1970:
        /* <DEDUP_REMOVED lines=56> */
.L_x_1976:
[----:B------:R-:W-:Y:S01]  /*86f60*/  DMUL R32, RZ, R36 ;  /* 0x00000024ff207228 */ /* 0x000fe20000000000 */
[----:B------:R-:W-:-:S10]  /*86f70*/  IMAD.MOV.U32 R20, RZ, RZ, RZ ;  /* 0x000000ffff147224 */ /* 0x000fd400078e00ff */
.L_x_1977:
[----:B------:R-:W-:Y:S05]  /*86f80*/  BSYNC.RECONVERGENT B2 ;  /* 0x0000000000027941 */ /* 0x000fea0003800200 */
.L_x_1975:
        /* <DEDUP_REMOVED lines=64> */
.L_x_1978:
        /* <DEDUP_REMOVED lines=32> */
.L_x_1980:
[----:B------:R-:W-:Y:S05]  /*87590*/  BSYNC.RECONVERGENT B1 ;  /* 0x0000000000017941 */ /* 0x000fea0003800200 */
.L_x_1979:
        /* <DEDUP_REMOVED lines=30> */
.L_x_1984:
[----:B------:R-:W-:Y:S05]  /*87780*/  BSYNC.RECONVERGENT B3 ;  /* 0x0000000000037941 */ /* 0x000fea0003800200 */
.L_x_1983:
[----:B------:R-:W-:Y:S01]  /*87790*/  IADD3 R28, PT, PT, R13, 0x1, RZ ;  /* 0x000000010d1c7810 */ /* 0x000fe20007ffe0ff */
[----:B------:R-:W-:Y:S06]  /*877a0*/  BRA `(.L_x_1985) ;  /* 0x0000000000087947 */ /* 0x000fec0003800000 */
.L_x_1982:
[----:B------:R-:W-:Y:S01]  /*877b0*/  DMUL R26, RZ, R36 ;  /* 0x00000024ff1a7228 */ /* 0x000fe20000000000 */
[----:B------:R-:W-:-:S10]  /*877c0*/  IMAD.MOV.U32 R28, RZ, RZ, 0x1 ;  /* 0x00000001ff1c7424 */ /* 0x000fd400078e00ff */
.L_x_1985:
[----:B------:R-:W-:Y:S05]  /*877d0*/  BSYNC.RECONVERGENT B2 ;  /* 0x0000000000027941 */ /* 0x000fea0003800200 */
.L_x_1981:
        /* <DEDUP_REMOVED lines=56> */
.L_x_1987:
[----:B------:R-:W-:Y:S01]  /*87b60*/  DMUL R32, RZ, R36 ;  /* 0x00000024ff207228 */ /* 0x000fe20000000000 */
[----:B------:R-:W-:-:S10]  /*87b70*/  IMAD.MOV.U32 R20, RZ, RZ, RZ ;  /* 0x000000ffff147224 */ /* 0x000fd400078e00ff */
.L_x_1988:
[----:B------:R-:W-:Y:S05]  /*87b80*/  BSYNC.RECONVERGENT B2 ;  /* 0x0000000000027941 */ /* 0x000fea0003800200 */
.L_x_1986:
        /* <DEDUP_REMOVED lines=64> */
.L_x_1989:
        /* <DEDUP_REMOVED lines=32> */
.L_x_1991:
[----:B------:R-:W-:Y:S05]  /*88190*/  BSYNC.RECONVERGENT B1 ;  /* 0x0000000000017941 */ /* 0x000fea0003800200 */
.L_x_1990:
        /* <DEDUP_REMOVED lines=30> */
.L_x_1995:
[----:B------:R-:W-:Y:S05]  /*88380*/  BSYNC.RECONVERGENT B3 ;  /* 0x0000000000037941 */ /* 0x000fea0003800200 */
.L_x_1994:
[----:B------:R-:W-:Y:S01]  /*88390*/  IADD3 R28, PT, PT, R13, 0x1, RZ ;  /* 0x000000010d1c7810 */ /* 0x000fe20007ffe0ff */
[----:B------:R-:W-:Y:S06]  /*883a0*/  BRA `(.L_x_1996) ;  /* 0x0000000000087947 */ /* 0x000fec0003800000 */
.L_x_1993:
[----:B------:R-:W-:Y:S01]  /*883b0*/  DMUL R26, RZ, R36 ;  /* 0x00000024ff1a7228 */ /* 0x000fe20000000000 */
[----:B------:R-:W-:-:S10]  /*883c0*/  IMAD.MOV.U32 R28, RZ, RZ, 0x1 ;  /* 0x00000001ff1c7424 */ /* 0x000fd400078e00ff */
.L_x_1996:
[----:B------:R-:W-:Y:S05]  /*883d0*/  BSYNC.RECONVERGENT B2 ;  /* 0x0000000000027941 */ /* 0x000fea0003800200 */
.L_x_1992:
        /* <DEDUP_REMOVED lines=56> */
.L_x_1998:
[----:B------:R-:W-:Y:S01]  /*88760*/  DMUL R32, RZ, R36 ;  /* 0x00000024ff207228 */ /* 0x000fe20000000000 */
[----:B------:R-:W-:-:S10]  /*88770*/  IMAD.MOV.U32 R20, RZ, RZ, RZ ;  /* 0x000000ffff147224 */ /* 0x000fd400078e00ff */
.L_x_1999:
[----:B------:R-:W-:Y:S05]  /*88780*/  BSYNC.RECONVERGENT B2 ;  /* 0x0000000000027941 */ /* 0x000fea0003800200 */
.L_x_1997:
        /* <DEDUP_REMOVED lines=64> */
.L_x_2000:
        /* <DEDUP_REMOVED lines=32> */
.L_x_2002:
[----:B------:R-:W-:Y:S05]  /*88d90*/  BSYNC.RECONVERGENT B1 ;  /* 0x0000000000017941 */ /* 0x000fea0003800200 */
.L_x_2001:
        /* <DEDUP_REMOVED lines=30> */
.L_x_2006:
[----:B------:R-:W-:Y:S05]  /*88f80*/  BSYNC.RECONVERGENT B3 ;  /* 0x0000000000037941 */ /* 0x000fea0003800200 */
.L_x_2005:
[----:B------:R-:W-:Y:S01]  /*88f90*/  IADD3 R28, PT, PT, R13, 0x1, RZ ;  /* 0x000000010d1c7810 */ /* 0x000fe20007ffe0ff */
[----:B------:R-:W-:Y:S06]  /*88fa0*/  BRA `(.L_x_2007) ;  /* 0x0000000000087947 */ /* 0x000fec0003800000 */
.L_x_2004:
[----:B------:R-:W-:Y:S01]  /*88fb0*/  DMUL R26, RZ, R36 ;  /* 0x00000024ff1a7228 */ /* 0x000fe20000000000 */
[----:B------:R-:W-:-:S10]  /*88fc0*/  IMAD.MOV.U32 R28, RZ, RZ, 0x1 ;  /* 0x00000001ff1c7424 */ /* 0x000fd400078e00ff */
.L_x_2007:
[----:B------:R-:W-:Y:S05]  /*88fd0*/  BSYNC.RECONVERGENT B2 ;  /* 0x0000000000027941 */ /* 0x000fea0003800200 */
.L_x_2003:
        /* <DEDUP_REMOVED lines=56> */
.L_x_2009:
[----:B------:R-:W-:Y:S01]  /*89360*/  DMUL R32, RZ, R36 ;  /* 0x00000024ff207228 */ /* 0x000fe20000000000 */
[----:B------:R-:W-:-:S10]  /*89370*/  IMAD.MOV.U32 R20, RZ, RZ, RZ ;  /* 0x000000ffff147224 */ /* 0x000fd400078e00ff */
.L_x_2010:
[----:B------:R-:W-:Y:S05]  /*89380*/  BSYNC.RECONVERGENT B2 ;  /* 0x0000000000027941 */ /* 0x000fea0003800200 */
.L_x_2008:
        /* <DEDUP_REMOVED lines=64> */
.L_x_2011:
        /* <DEDUP_REMOVED lines=32> */
.L_x_2013:
[----:B------:R-:W-:Y:S05]  /*89990*/  BSYNC.RECONVERGENT B1 ;  /* 0x0000000000017941 */ /* 0x000fea0003800200 */
.L_x_2012:
        /* <DEDUP_REMOVED lines=30> */
.L_x_2017:
[----:B------:R-:W-:Y:S05]  /*89b80*/  BSYNC.RECONVERGENT B3 ;  /* 0x0000000000037941 */ /* 0x000fea0003800200 */
.L_x_2016:
[----:B------:R-:W-:Y:S01]  /*89b90*/  IADD3 R28, PT, PT, R13, 0x1, RZ ;  /* 0x000000010d1c7810 */ /* 0x000fe20007ffe0ff */
[----:B------:R-:W-:Y:S06]  /*89ba0*/  BRA `(.L_x_2018) ;  /* 0x0000000000087947 */ /* 0x000fec0003800000 */
.L_x_2015:
[----:B------:R-:W-:Y:S01]  /*89bb0*/  DMUL R26, RZ, R36 ;  /* 0x00000024ff1a7228 */ /* 0x000fe20000000000 */
[----:B------:R-:W-:-:S10]  /*89bc0*/  IMAD.MOV.U32 R28, RZ, RZ, 0x1 ;  /* 0x00000001ff1c7424 */ /* 0x000fd400078e00ff */
.L_x_2018:
[----:B------:R-:W-:Y:S05]  /*89bd0*/  BSYNC.RECONVERGENT B2 ;  /* 0x0000000000027941 */ /* 0x000fea0003800200 */
.L_x_2014:
        /* <DEDUP_REMOVED lines=56> */
.L_x_2020:
[----:B------:R-:W-:Y:S01]  /*89f60*/  DMUL R32, RZ, R36 ;  /* 0x00000024ff207228 */ /* 0x000fe20000000000 */
[----:B------:R-:W-:-:S10]  /*89f70*/  IMAD.MOV.U32 R20, RZ, RZ, RZ ;  /* 0x000000ffff147224 */ /* 0x000fd400078e00ff */
.L_x_2021:
[----:B------:R-:W-:Y:S05]  /*89f80*/  BSYNC.RECONVERGENT B2 ;  /* 0x0000000000027941 */ /* 0x000fea0003800200 */
.L_x_2019:
        /* <DEDUP_REMOVED lines=64> */
.L_x_2022:
        /* <DEDUP_REMOVED lines=32> */
.L_x_2024:
[----:B------:R-:W-:Y:S05]  /*8a590*/  BSYNC.RECONVERGENT B1 ;  /* 0x0000000000017941 */ /* 0x000fea0003800200 */
.L_x_2023:
        /* <DEDUP_REMOVED lines=30> */
.L_x_2028:
[----:B------:R-:W-:Y:S05]  /*8a780*/  BSYNC.RECONVERGENT B3 ;  /* 0x0000000000037941 */ /* 0x000fea0003800200 */
.L_x_2027:
[----:B------:R-:W-:Y:S01]  /*8a790*/  IADD3 R28, PT, PT, R13, 0x1, RZ ;  /* 0x000000010d1c7810 */ /* 0x000fe20007ffe0ff */
[----:B------:R-:W-:Y:S06]  /*8a7a0*/  BRA `(.L_x_2029) ;  /* 0x0000000000087947 */ /* 0x000fec0003800000 */
.L_x_2026:
[----:B------:R-:W-:Y:S01]  /*8a7b0*/  DMUL R26, RZ, R36 ;  /* 0x00000024ff1a7228 */ /* 0x000fe20000000000 */
[----:B------:R-:W-:-:S10]  /*8a7c0*/  IMAD.MOV.U32 R28, RZ, RZ, 0x1 ;  /* 0x00000001ff1c7424 */ /* 0x000fd400078e00ff */
.L_x_2029:
[----:B------:R-:W-:Y:S05]  /*8a7d0*/  BSYNC.RECONVERGENT B2 ;  /* 0x0000000000027941 */ /* 0x000fea0003800200 */
.L_x_2025:
        /* <DEDUP_REMOVED lines=56> */
.L_x_2031:
[----:B------:R-:W-:Y:S01]  /*8ab60*/  DMUL R32, RZ, R36 ;  /* 0x00000024ff207228 */ /* 0x000fe20000000000 */
[----:B------:R-:W-:-:S10]  /*8ab70*/  IMAD.MOV.U32 R20, RZ, RZ, RZ ;  /* 0x000000ffff147224 */ /* 0x000fd400078e00ff */
.L_x_2032:
[----:B------:R-:W-:Y:S05]  /*8ab80*/  BSYNC.RECONVERGENT B2 ;  /* 0x0000000000027941 */ /* 0x000fea0003800200 */
.L_x_2030:
        /* <DEDUP_REMOVED lines=64> */
.L_x_2033:
        /* <DEDUP_REMOVED lines=32> */
.L_x_2035:
[----:B------:R-:W-:Y:S05]  /*8b190*/  BSYNC.RECONVERGENT B1 ;  /* 0x0000000000017941 */ /* 0x000fea0003800200 */
.L_x_2034:
        /* <DEDUP_REMOVED lines=30> */
.L_x_2039:
[----:B------:R-:W-:Y:S05]  /*8b380*/  BSYNC.RECONVERGENT B3 ;  /* 0x0000000000037941 */ /* 0x000fea0003800200 */
.L_x_2038:
[----:B------:R-:W-:Y:S01]  /*8b390*/  IADD3 R28, PT, PT, R13, 0x1, RZ ;  /* 0x000000010d1c7810 */ /* 0x000fe20007ffe0ff */
[----:B------:R-:W-:Y:S06]  /*8b3a0*/  BRA `(.L_x_2040) ;  /* 0x0000000000087947 */ /* 0x000fec0003800000 */
.L_x_2037:
[----:B------:R-:W-:Y:S01]  /*8b3b0*/  DMUL R26, RZ, R36 ;  /* 0x00000024ff1a7228 */ /* 0x000fe20000000000 */
[----:B------:R-:W-:-:S10]  /*8b3c0*/  IMAD.MOV.U32 R28, RZ, RZ, 0x1 ;  /* 0x00000001ff1c7424 */ /* 0x000fd400078e00ff */
.L_x_2040:
[----:B------:R-:W-:Y:S05]  /*8b3d0*/  BSYNC.RECONVERGENT B2 ;  /* 0x0000000000027941 */ /* 0x000fea0003800200 */
.L_x_2036:
        /* <DEDUP_REMOVED lines=56> */
.L_x_2042:
[----:B------:R-:W-:Y:S01]  /*8b760*/  DMUL R32, RZ, R36 ;  /* 0x00000024ff207228 */ /* 0x000fe20000000000 */
[----:B------:R-:W-:-:S10]  /*8b770*/  IMAD.MOV.U32 R20, RZ, RZ, RZ ;  /* 0x000000ffff147224 */ /* 0x000fd400078e00ff */
.L_x_2043:
[----:B------:R-:W-:Y:S05]  /*8b780*/  BSYNC.RECONVERGENT B2 ;  /* 0x0000000000027941 */ /* 0x000fea0003800200 */
.L_x_2041:
        /* <DEDUP_REMOVED lines=64> */
.L_x_2044:
        /* <DEDUP_REMOVED lines=32> */
.L_x_2046:
[----:B------:R-:W-:Y:S05]  /*8bd90*/  BSYNC.RECONVERGENT B1 ;  /* 0x0000000000017941 */ /* 0x000fea0003800200 */
.L_x_2045:
        /* <DEDUP_REMOVED lines=30> */
.L_x_2050:
[----:B------:R-:W-:Y:S05]  /*8bf80*/  BSYNC.RECONVERGENT B3 ;  /* 0x0000000000037941 */ /* 0x000fea0003800200 */
.L_x_2049:
[----:B------:R-:W-:Y:S01]  /*8bf90*/  IADD3 R28, PT, PT, R13, 0x1, RZ ;  /* 0x000000010d1c7810 */ /* 0x000fe20007ffe0ff */
[----:B------:R-:W-:Y:S06]  /*8bfa0*/  BRA `(.L_x_2051) ;  /* 0x0000000000087947 */ /* 0x000fec0003800000 */
.L_x_2048:
[----:B------:R-:W-:Y:S01]  /*8bfb0*/  DMUL R26, RZ, R36 ;  /* 0x00000024ff1a7228 */ /* 0x000fe20000000000 */
[----:B------:R-:W-:-:S10]  /*8bfc0*/  IMAD.MOV.U32 R28, RZ, RZ, 0x1 ;  /* 0x00000001ff1c7424 */ /* 0x000fd400078e00ff */
.L_x_2051:
[----:B------:R-:W-:Y:S05]  /*8bfd0*/  BSYNC.RECONVERGENT B2 ;  /* 0x0000000000027941 */ /* 0x000fea0003800200 */
.L_x_2047:
        /* <DEDUP_REMOVED lines=56> */
.L_x_2053:
[----:B------:R-:W-:Y:S01]  /*8c360*/  DMUL R32, RZ, R36 ;  /* 0x00000024ff207228 */ /* 0x000fe20000000000 */
[----:B------:R-:W-:-:S10]  /*8c370*/  IMAD.MOV.U32 R20, RZ, RZ, RZ ;  /* 0x000000ffff147224 */ /* 0x000fd400078e00ff */
.L_x_2054:
[----:B------:R-:W-:Y:S05]  /*8c380*/  BSYNC.RECONVERGENT B2 ;  /* 0x0000000000027941 */ /* 0x000fea0003800200 */
.L_x_2052:
        /* <DEDUP_REMOVED lines=64> */
.L_x_2055:
        /* <DEDUP_REMOVED lines=32> */
.L_x_2057:
[----:B------:R-:W-:Y:S05]  /*8c990*/  BSYNC.RECONVERGENT B1 ;  /* 0x0000000000017941 */ /* 0x000fea0003800200 */
.L_x_2056:
        /* <DEDUP_REMOVED lines=30> */
.L_x_2061:
[----:B------:R-:W-:Y:S05]  /*8cb80*/  BSYNC.RECONVERGENT B3 ;  /* 0x0000000000037941 */ /* 0x000fea0003800200 */
.L_x_2060:
[----:B------:R-:W-:Y:S01]  /*8cb90*/  IADD3 R28, PT, PT, R13, 0x1, RZ ;  /* 0x000000010d1c7810 */ /* 0x000fe20007ffe0ff */
[----:B------:R-:W-:Y:S06]  /*8cba0*/  BRA `(.L_x_2062) ;  /* 0x0000000000087947 */ /* 0x000fec0003800000 */
.L_x_2059:
[----:B------:R-:W-:Y:S01]  /*8cbb0*/  DMUL R26, RZ, R36 ;  /* 0x00000024ff1a7228 */ /* 0x000fe20000000000 */
[----:B------:R-:W-:-:S10]  /*8cbc0*/  IMAD.MOV.U32 R28, RZ, RZ, 0x1 ;  /* 0x00000001ff1c7424 */ /* 0x000fd400078e00ff */
.L_x_2062:
[----:B------:R-:W-:Y:S05]  /*8cbd0*/  BSYNC.RECONVERGENT B2 ;  /* 0x0000000000027941 */ /* 0x000fea0003800200 */
.L_x_2058:
        /* <DEDUP_REMOVED lines=56> */
.L_x_2064:
[----:B------:R-:W-:Y:S01]  /*8cf60*/  DMUL R32, RZ, R36 ;  /* 0x00000024ff207228 */ /* 0x000fe20000000000 */
[----:B------:R-:W-:-:S10]  /*8cf70*/  IMAD.MOV.U32 R20, RZ, RZ, RZ ;  /* 0x000000ffff147224 */ /* 0x000fd400078e00ff */
.L_x_2065:
[----:B------:R-:W-:Y:S05]  /*8cf80*/  BSYNC.RECONVERGENT B2 ;  /* 0x0000000000027941 */ /* 0x000fea0003800200 */
.L_x_2063:
        /* <DEDUP_REMOVED lines=64> */
.L_x_2066:
        /* <DEDUP_REMOVED lines=32> */
.L_x_2068:
[----:B------:R-:W-:Y:S05]  /*8d590*/  BSYNC.RECONVERGENT B1 ;  /* 0x0000000000017941 */ /* 0x000fea0003800200 */
.L_x_2067:
        /* <DEDUP_REMOVED lines=30> */
.L_x_2072:
[----:B------:R-:W-:Y:S05]  /*8d780*/  BSYNC.RECONVERGENT B3 ;  /* 0x0000000000037941 */ /* 0x000fea0003800200 */
.L_x_2071:
[----:B------:R-:W-:Y:S01]  /*8d790*/  IADD3 R28, PT, PT, R13, 0x1, RZ ;  /* 0x000000010d1c7810 */ /* 0x000fe20007ffe0ff */
[----:B------:R-:W-:Y:S06]  /*8d7a0*/  BRA `(.L_x_2073) ;  /* 0x0000000000087947 */ /* 0x000fec0003800000 */
.L_x_2070:
[----:B------:R-:W-:Y:S01]  /*8d7b0*/  DMUL R26, RZ, R36 ;  /* 0x00000024ff1a7228 */ /* 0x000fe20000000000 */
[----:B------:R-:W-:-:S10]  /*8d7c0*/  IMAD.MOV.U32 R28, RZ, RZ, 0x1 ;  /* 0x00000001ff1c7424 */ /* 0x000fd400078e00ff */
.L_x_2073:
[----:B------:R-:W-:Y:S05]  /*8d7d0*/  BSYNC.RECONVERGENT B2 ;  /* 0x0000000000027941 */ /* 0x000fea0003800200 */
.L_x_2069:
        /* <DEDUP_REMOVED lines=56> */
.L_x_2075:
[----:B------:R-:W-:Y:S01]  /*8db60*/  DMUL R32, RZ, R36 ;  /* 0x00000024ff207228 */ /* 0x000fe20000000000 */
[----:B------:R-:W-:-:S10]  /*8db70*/  IMAD.MOV.U32 R20, RZ, RZ, RZ ;  /* 0x000000ffff147224 */ /* 0x000fd400078e00ff */
.L_x_2076:
[----:B------:R-:W-:Y:S05]  /*8db80*/  BSYNC.RECONVERGENT B2 ;  /* 0x0000000000027941 */ /* 0x000fea0003800200 */
.L_x_2074:
        /* <DEDUP_REMOVED lines=64> */
.L_x_2077:
        /* <DEDUP_REMOVED lines=32> */
.L_x_2079:
[----:B------:R-:W-:Y:S05]  /*8e190*/  BSYNC.RECONVERGENT B1 ;  /* 0x0000000000017941 */ /* 0x000fea0003800200 */
.L_x_2078:
        /* <DEDUP_REMOVED lines=30> */
.L_x_2083:
[----:B------:R-:W-:Y:S05]  /*8e380*/  BSYNC.RECONVERGENT B3 ;  /* 0x0000000000037941 */ /* 0x000fea0003800200 */
.L_x_2082:
[----:B------:R-:W-:Y:S01]  /*8e390*/  IADD3 R28, PT, PT, R13, 0x1, RZ ;  /* 0x000000010d1c7810 */ /* 0x000fe20007ffe0ff */
[----:B------:R-:W-:Y:S06]  /*8e3a0*/  BRA `(.L_x_2084) ;  /* 0x0000000000087947 */ /* 0x000fec0003800000 */
.L_x_2081:
[----:B------:R-:W-:Y:S01]  /*8e3b0*/  DMUL R26, RZ, R36 ;  /* 0x00000024ff1a7228 */ /* 0x000fe20000000000 */
[----:B------:R-:W-:-:S10]  /*8e3c0*/  IMAD.MOV.U32 R28, RZ, RZ, 0x1 ;  /* 0x00000001ff1c7424 */ /* 0x000fd400078e00ff */
.L_x_2084:
[----:B------:R-:W-:Y:S05]  /*8e3d0*/  BSYNC.RECONVERGENT B2 ;  /* 0x0000000000027941 */ /* 0x000fea0003800200 */
.L_x_2080:
        /* <DEDUP_REMOVED lines=56> */
.L_x_2086:
[----:B------:R-:W-:Y:S01]  /*8e760*/  DMUL R32, RZ, R36 ;  /* 0x00000024ff207228 */ /* 0x000fe20000000000 */
[----:B------:R-:W-:-:S10]  /*8e770*/  IMAD.MOV.U32 R20, RZ, RZ, RZ ;  /* 0x000000ffff147224 */ /* 0x000fd400078e00ff */
.L_x_2087:
[----:B------:R-:W-:Y:S05]  /*8e780*/  BSYNC.RECONVERGENT B2 ;  /* 0x0000000000027941 */ /* 0x000fea0003800200 */
.L_x_2085:
        /* <DEDUP_REMOVED lines=64> */
.L_x_2088:
        /* <DEDUP_REMOVED lines=32> */
.L_x_2090:
[----:B------:R-:W-:Y:S05]  /*8ed90*/  BSYNC.RECONVERGENT B1 ;  /* 0x0000000000017941 */ /* 0x000fea0003800200 */
.L_x_2089:
        /* <DEDUP_REMOVED lines=30> */
.L_x_2094:
[----:B------:R-:W-:Y:S05]  /*8ef80*/  BSYNC.RECONVERGENT B3 ;  /* 0x0000000000037941 */ /* 0x000fea0003800200 */
.L_x_2093:
[----:B------:R-:W-:Y:S01]  /*8ef90*/  IADD3 R28, PT, PT, R13, 0x1, RZ ;  /* 0x000000010d1c7810 */ /* 0x000fe20007ffe0ff */
[----:B------:R-:W-:Y:S06]  /*8efa0*/  BRA `(.L_x_2095) ;  /* 0x0000000000087947 */ /* 0x000fec0003800000 */
.L_x_2092:
[----:B------:R-:W-:Y:S01]  /*8efb0*/  DMUL R26, RZ, R36 ;  /* 0x00000024ff1a7228 */ /* 0x000fe20000000000 */
[----:B------:R-:W-:-:S10]  /*8efc0*/  IMAD.MOV.U32 R28, RZ, RZ, 0x1 ;  /* 0x00000001ff1c7424 */ /* 0x000fd400078e00ff */
.L_x_2095:
[----:B------:R-:W-:Y:S05]  /*8efd0*/  BSYNC.RECONVERGENT B2 ;  /* 0x0000000000027941 */ /* 0x000fea0003800200 */
.L_x_2091:
        /* <DEDUP_REMOVED lines=56> */
.L_x_2097:
[----:B------:R-:W-:Y:S01]  /*8f360*/  DMUL R32, RZ, R36 ;  /* 0x00000024ff207228 */ /* 0x000fe20000000000 */
[----:B------:R-:W-:-:S10]  /*8f370*/  IMAD.MOV.U32 R20, RZ, RZ, RZ ;  /* 0x000000ffff147224 */ /* 0x000fd400078e00ff */
.L_x_2098:
[----:B------:R-:W-:Y:S05]  /*8f380*/  BSYNC.RECONVERGENT B2 ;  /* 0x0000000000027941 */ /* 0x000fea0003800200 */
.L_x_2096:
        /* <DEDUP_REMOVED lines=64> */
.L_x_2099:
        /* <DEDUP_REMOVED lines=32> */
.L_x_2101:
[----:B------:R-:W-:Y:S05]  /*8f990*/  BSYNC.RECONVERGENT B1 ;  /* 0x0000000000017941 */ /* 0x000fea0003800200 */
.L_x_2100:
        /* <DEDUP_REMOVED lines=30> */
.L_x_2105:
[----:B------:R-:W-:Y:S05]  /*8fb80*/  BSYNC.RECONVERGENT B3 ;  /* 0x0000000000037941 */ /* 0x000fea0003800200 */
.L_x_2104:
[----:B------:R-:W-:Y:S01]  /*8fb90*/  IADD3 R28, PT, PT, R13, 0x1, RZ ;  /* 0x000000010d1c7810 */ /* 0x000fe20007ffe0ff */
[----:B------:R-:W-:Y:S06]  /*8fba0*/  BRA `(.L_x_2106) ;  /* 0x0000000000087947 */ /* 0x000fec0003800000 */
.L_x_2103:
[----:B------:R-:W-:Y:S01]  /*8fbb0*/  DMUL R26, RZ, R36 ;  /* 0x00000024ff1a7228 */ /* 0x000fe20000000000 */
[----:B------:R-:W-:-:S10]  /*8fbc0*/  IMAD.MOV.U32 R28, RZ, RZ, 0x1 ;  /* 0x00000001ff1c7424 */ /* 0x000fd400078e00ff */
.L_x_2106:
[----:B------:R-:W-:Y:S05]  /*8fbd0*/  BSYNC.RECONVERGENT B2 ;  /* 0x0000000000027941 */ /* 0x000fea0003800200 */
.L_x_2102:
        /* <DEDUP_REMOVED lines=56> */
.L_x_2108:
[----:B------:R-:W-:Y:S01]  /*8ff60*/  DMUL R32, RZ, R36 ;  /* 0x00000024ff207228 */ /* 0x000fe20000000000 */
[----:B------:R-:W-:-:S10]  /*8ff70*/  IMAD.MOV.U32 R20, RZ, RZ, RZ ;  /* 0x000000ffff147224 */ /* 0x000fd400078e00ff */
.L_x_2109:
[----:B------:R-:W-:Y:S05]  /*8ff80*/  BSYNC.RECONVERGENT B2 ;  /* 0x0000000000027941 */ /* 0x000fea0003800200 */
.L_x_2107:
        /* <DEDUP_REMOVED lines=64> */
.L_x_2110:
        /* <DEDUP_REMOVED lines=32> */
.L_x_2112:
[----:B------:R-:W-:Y:S05]  /*90590*/  BSYNC.RECONVERGENT B1 ;  /* 0x0000000000017941 */ /* 0x000fea0003800200 */
.L_x_2111:
        /* <DEDUP_REMOVED lines=30> */
.L_x_2116:
[----:B------:R-:W-:Y:S05]  /*90780*/  BSYNC.RECONVERGENT B3 ;  /* 0x0000000000037941 */ /* 0x000fea0003800200 */
.L_x_2115:
[----:B------:R-:W-:Y:S01]  /*90790*/  IADD3 R28, PT, PT, R13, 0x1, RZ ;  /* 0x000000010d1c7810 */ /* 0x000fe20007ffe0ff */
[----:B------:R-:W-:Y:S06]  /*907a0*/  BRA `(.L_x_2117) ;  /* 0x0000000000087947 */ /* 0x000fec0003800000 */
.L_x_2114:
[----:B------:R-:W-:Y:S01]  /*907b0*/  DMUL R26, RZ, R36 ;  /* 0x00000024ff1a7228 */ /* 0x000fe20000000000 */
[----:B------:R-:W-:-:S10]  /*907c0*/  IMAD.MOV.U32 R28, RZ, RZ, 0x1 ;  /* 0x00000001ff1c7424 */ /* 0x000fd400078e00ff */
.L_x_2117:
[----:B------:R-:W-:Y:S05]  /*907d0*/  BSYNC.RECONVERGENT B2 ;  /* 0x0000000000027941 */ /* 0x000fea0003800200 */
.L_x_2113:
        /* <DEDUP_REMOVED lines=56> */
.L_x_2119:
[----:B------:R-:W-:Y:S01]  /*90b60*/  DMUL R32, RZ, R36 ;  /* 0x00000024ff207228 */ /* 0x000fe20000000000 */
[----:B------:R-:W-:-:S10]  /*90b70*/  IMAD.MOV.U32 R20, RZ, RZ, RZ ;  /* 0x000000ffff147224 */ /* 0x000fd400078e00ff */
.L_x_2120:
[----:B------:R-:W-:Y:S05]  /*90b80*/  BSYNC.RECONVERGENT B2 ;  /* 0x0000000000027941 */ /* 0x000fea0003800200 */
.L_x_2118:
        /* <DEDUP_REMOVED lines=64> */
.L_x_2121:
        /* <DEDUP_REMOVED lines=32> */
.L_x_2123:
[----:B------:R-:W-:Y:S05]  /*91190*/  BSYNC.RECONVERGENT B1 ;  /* 0x0000000000017941 */ /* 0x000fea0003800200 */
.L_x_2122:
        /* <DEDUP_REMOVED lines=30> */
.L_x_2127:
[----:B------:R-:W-:Y:S05]  /*91380*/  BSYNC.RECONVERGENT B3 ;  /* 0x0000000000037941 */ /* 0x000fea0003800200 */
.L_x_2126:
[----:B------:R-:W-:Y:S01]  /*91390*/  IADD3 R28, PT, PT, R13, 0x1, RZ ;  /* 0x000000010d1c7810 */ /* 0x000fe20007ffe0ff */
[----:B------:R-:W-:Y:S06]  /*913a0*/  BRA `(.L_x_2128) ;  /* 0x0000000000087947 */ /* 0x000fec0003800000 */
.L_x_2125:
[----:B------:R-:W-:Y:S01]  /*913b0*/  DMUL R26, RZ, R36 ;  /* 0x00000024ff1a7228 */ /* 0x000fe20000000000 */
[----:B------:R-:W-:-:S10]  /*913c0*/  IMAD.MOV.U32 R28, RZ, RZ, 0x1 ;  /* 0x00000001ff1c7424 */ /* 0x000fd400078e00ff */
.L_x_2128:
[----:B------:R-:W-:Y:S05]  /*913d0*/  BSYNC.RECONVERGENT B2 ;  /* 0x0000000000027941 */ /* 0x000fea0003800200 */
.L_x_2124:
        /* <DEDUP_REMOVED lines=56> */
.L_x_2130:
[----:B------:R-:W-:Y:S01]  /*91760*/  DMUL R32, RZ, R36 ;  /* 0x00000024ff207228 */ /* 0x000fe20000000000 */
[----:B------:R-:W-:-:S10]  /*91770*/  IMAD.MOV.U32 R20, RZ, RZ, RZ ;  /* 0x000000ffff147224 */ /* 0x000fd400078e00ff */
.L_x_2131:
[----:B------:R-:W-:Y:S05]  /*91780*/  BSYNC.RECONVERGENT B2 ;  /* 0x0000000000027941 */ /* 0x000fea0003800200 */
.L_x_2129:
        /* <DEDUP_REMOVED lines=64> */
.L_x_2132:
        /* <DEDUP_REMOVED lines=32> */
.L_x_2134:
[----:B------:R-:W-:Y:S05]  /*91d90*/  BSYNC.RECONVERGENT B1 ;  /* 0x0000000000017941 */ /* 0x000fea0003800200 */
.L_x_2133:
        /* <DEDUP_REMOVED lines=30> */
.L_x_2138:
[----:B------:R-:W-:Y:S05]  /*91f80*/  BSYNC.RECONVERGENT B3 ;  /* 0x0000000000037941 */ /* 0x000fea0003800200 */
.L_x_2137:
[----:B------:R-:W-:Y:S01]  /*91f90*/  IADD3 R28, PT, PT, R13, 0x1, RZ ;  /* 0x000000010d1c7810 */ /* 0x000fe20007ffe0ff */
[----:B------:R-:W-:Y:S06]  /*91fa0*/  BRA `(.L_x_2139) ;  /* 0x0000000000087947 */ /* 0x000fec0003800000 */
.L_x_2136:
[----:B------:R-:W-:Y:S01]  /*91fb0*/  DMUL R26, RZ, R36 ;  /* 0x00000024ff1a7228 */ /* 0x000fe20000000000 */
[----:B------:R-:W-:-:S10]  /*91fc0*/  IMAD.MOV.U32 R28, RZ, RZ, 0x1 ;  /* 0x00000001ff1c7424 */ /* 0x000fd400078e00ff */
.L_x_2139:
[----:B------:R-:W-:Y:S05]  /*91fd0*/  BSYNC.RECONVERGENT B2 ;  /* 0x0000000000027941 */ /* 0x000fea0003800200 */
.L_x_2135:
        /* <DEDUP_REMOVED lines=56> */
.L_x_2141:
[----:B------:R-:W-:Y:S01]  /*92360*/  DMUL R32, RZ, R36 ;  /* 0x00000024ff207228 */ /* 0x000fe20000000000 */
[----:B------:R-:W-:-:S10]  /*92370*/  IMAD.MOV.U32 R20, RZ, RZ, RZ ;  /* 0x000000ffff147224 */ /* 0x000fd400078e00ff */
.L_x_2142:
[----:B------:R-:W-:Y:S05]  /*92380*/  BSYNC.RECONVERGENT B2 ;  /* 0x0000000000027941 */ /* 0x000fea0003800200 */
.L_x_2140:
        /* <DEDUP_REMOVED lines=64> */
.L_x_2143:
        /* <DEDUP_REMOVED lines=32> */
.L_x_2145:
[----:B------:R-:W-:Y:S05]  /*92990*/  BSYNC.RECONVERGENT B1 ;  /* 0x0000000000017941 */ /* 0x000fea0003800200 */
.L_x_2144:
        /* <DEDUP_REMOVED lines=30> */
.L_x_2149:
[----:B------:R-:W-:Y:S05]  /*92b80*/  BSYNC.RECONVERGENT B3 ;  /* 0x0000000000037941 */ /* 0x000fea0003800200 */
.L_x_2148:
[----:B------:R-:W-:Y:S01]  /*92b90*/  IADD3 R28, PT, PT, R13, 0x1, RZ ;  /* 0x000000010d1c7810 */ /* 0x000fe20007ffe0ff */
[----:B------:R-:W-:Y:S06]  /*92ba0*/  BRA `(.L_x_2150) ;  /* 0x0000000000087947 */ /* 0x000fec0003800000 */
.L_x_2147:
[----:B------:R-:W-:Y:S01]  /*92bb0*/  DMUL R26, RZ, R36 ;  /* 0x00000024ff1a7228 */ /* 0x000fe20000000000 */
[----:B------:R-:W-:-:S10]  /*92bc0*/  IMAD.MOV.U32 R28, RZ, RZ, 0x1 ;  /* 0x00000001ff1c7424 */ /* 0x000fd400078e00ff */
.L_x_2150:
[----:B------:R-:W-:Y:S05]  /*92bd0*/  BSYNC.RECONVERGENT B2 ;  /* 0x0000000000027941 */ /* 0x000fea0003800200 */
.L_x_2146:
        /* <DEDUP_REMOVED lines=56> */
.L_x_2152:
[----:B------:R-:W-:Y:S01]  /*92f60*/  DMUL R32, RZ, R36 ;  /* 0x00000024ff207228 */ /* 0x000fe20000000000 */
[----:B------:R-:W-:-:S10]  /*92f70*/  IMAD.MOV.U32 R20, RZ, RZ, RZ ;  /* 0x000000ffff147224 */ /* 0x000fd400078e00ff */
.L_x_2153:
[----:B------:R-:W-:Y:S05]  /*92f80*/  BSYNC.RECONVERGENT B2 ;  /* 0x0000000000027941 */ /* 0x000fea0003800200 */
.L_x_2151:
        /* <DEDUP_REMOVED lines=64> */
.L_x_2154:
        /* <DEDUP_REMOVED lines=32> */
.L_x_2156:
[----:B------:R-:W-:Y:S05]  /*93590*/  BSYNC.RECONVERGENT B1 ;  /* 0x0000000000017941 */ /* 0x000fea0003800200 */
.L_x_2155:
        /* <DEDUP_REMOVED lines=30> */
.L_x_2160:
[----:B------:R-:W-:Y:S05]  /*93780*/  BSYNC.RECONVERGENT B3 ;  /* 0x0000000000037941 */ /* 0x000fea0003800200 */
.L_x_2159:
[----:B------:R-:W-:Y:S01]  /*93790*/  IADD3 R28, PT, PT, R13, 0x1, RZ ;  /* 0x000000010d1c7810 */ /* 0x000fe20007ffe0ff */
[----:B------:R-:W-:Y:S06]  /*937a0*/  BRA `(.L_x_2161) ;  /* 0x0000000000087947 */ /* 0x000fec0003800000 */
.L_x_2158:
[----:B------:R-:W-:Y:S01]  /*937b0*/  DMUL R26, RZ, R36 ;  /* 0x00000024ff1a7228 */ /* 0x000fe20000000000 */
[----:B------:R-:W-:-:S10]  /*937c0*/  IMAD.MOV.U32 R28, RZ, RZ, 0x1 ;  /* 0x00000001ff1c7424 */ /* 0x000fd400078e00ff */
.L_x_2161:
[----:B------:R-:W-:Y:S05]  /*937d0*/  BSYNC.RECONVERGENT B2 ;  /* 0x0000000000027941 */ /* 0x000fea0003800200 */
.L_x_2157:
        /* <DEDUP_REMOVED lines=56> */
.L_x_2163:
[----:B------:R-:W-:Y:S01]  /*93b60*/  DMUL R32, RZ, R36 ;  /* 0x00000024ff207228 */ /* 0x000fe20000000000 */
[----:B------:R-:W-:-:S10]  /*93b70*/  IMAD.MOV.U32 R20, RZ, RZ, RZ ;  /* 0x000000ffff147224 */ /* 0x000fd400078e00ff */
.L_x_2164:
[----:B------:R-:W-:Y:S05]  /*93b80*/  BSYNC.RECONVERGENT B2 ;  /* 0x0000000000027941 */ /* 0x000fea0003800200 */
.L_x_2162:
        /* <DEDUP_REMOVED lines=64> */
.L_x_2165:
        /* <DEDUP_REMOVED lines=32> */
.L_x_2167:
[----:B------:R-:W-:Y:S05]  /*94190*/  BSYNC.RECONVERGENT B1 ;  /* 0x0000000000017941 */ /* 0x000fea0003800200 */
.L_x_2166:
        /* <DEDUP_REMOVED lines=30> */
.L_x_2171:
[----:B------:R-:W-:Y:S05]  /*94380*/  BSYNC.RECONVERGENT B3 ;  /* 0x0000000000037941 */ /* 0x000fea0003800200 */
.L_x_2170:
[----:B------:R-:W-:Y:S01]  /*94390*/  IADD3 R28, PT, PT, R13, 0x1, RZ ;  /* 0x000000010d1c7810 */ /* 0x000fe20007ffe0ff */
[----:B------:R-:W-:Y:S06]  /*943a0*/  BRA `(.L_x_2172) ;  /* 0x0000000000087947 */ /* 0x000fec0003800000 */
.L_x_2169:
[----:B------:R-:W-:Y:S01]  /*943b0*/  DMUL R26, RZ, R36 ;  /* 0x00000024ff1a7228 */ /* 0x000fe20000000000 */
[----:B------:R-:W-:-:S10]  /*943c0*/  IMAD.MOV.U32 R28, RZ, RZ, 0x1 ;  /* 0x00000001ff1c7424 */ /* 0x000fd400078e00ff */
.L_x_2172:
[----:B------:R-:W-:Y:S05]  /*943d0*/  BSYNC.RECONVERGENT B2 ;  /* 0x0000000000027941 */ /* 0x000fea0003800200 */
.L_x_2168:
        /* <DEDUP_REMOVED lines=56> */
.L_x_2174:
[----:B------:R-:W-:Y:S01]  /*94760*/  DMUL R32, RZ, R36 ;  /* 0x00000024ff207228 */ /* 0x000fe20000000000 */
[----:B------:R-:W-:-:S10]  /*94770*/  IMAD.MOV.U32 R20, RZ, RZ, RZ ;  /* 0x000000ffff147224 */ /* 0x000fd400078e00ff */
.L_x_2175:
[----:B------:R-:W-:Y:S05]  /*94780*/  BSYNC.RECONVERGENT B2 ;  /* 0x0000000000027941 */ /* 0x000fea0003800200 */
.L_x_2173:
        /* <DEDUP_REMOVED lines=64> */
.L_x_2176:
        /* <DEDUP_REMOVED lines=32> */
.L_x_2178:
[----:B------:R-:W-:Y:S05]  /*94d90*/  BSYNC.RECONVERGENT B1 ;  /* 0x0000000000017941 */ /* 0x000fea0003800200 */
.L_x_2177:
        /* <DEDUP_REMOVED lines=30> */
.L_x_2182:
[----:B------:R-:W-:Y:S05]  /*94f80*/  BSYNC.RECONVERGENT B3 ;  /* 0x0000000000037941 */ /* 0x000fea0003800200 */
.L_x_2181:
[----:B------:R-:W-:Y:S01]  /*94f90*/  IADD3 R28, PT, PT, R13, 0x1, RZ ;  /* 0x000000010d1c7810 */ /* 0x000fe20007ffe0ff */
[----:B------:R-:W-:Y:S06]  /*94fa0*/  BRA `(.L_x_2183) ;  /* 0x0000000000087947 */ /* 0x000fec0003800000 */
.L_x_2180:
[----:B------:R-:W-:Y:S01]  /*94fb0*/  DMUL R26, RZ, R36 ;  /* 0x00000024ff1a7228 */ /* 0x000fe20000000000 */
[----:B------:R-:W-:-:S10]  /*94fc0*/  IMAD.MOV.U32 R28, RZ, RZ, 0x1 ;  /* 0x00000001ff1c7424 */ /* 0x000fd400078e00ff */
.L_x_2183:
[----:B------:R-:W-:Y:S05]  /*94fd0*/  BSYNC.RECONVERGENT B2 ;  /* 0x0000000000027941 */ /* 0x000fea0003800200 */
.L_x_2179:
        /* <DEDUP_REMOVED lines=56> */
.L_x_2185:
[----:B------:R-:W-:Y:S01]  /*95360*/  DMUL R32, RZ, R36 ;  /* 0x00000024ff207228 */ /* 0x000fe20000000000 */
[----:B------:R-:W-:-:S10]  /*95370*/  IMAD.MOV.U32 R20, RZ, RZ, RZ ;  /* 0x000000ffff147224 */ /* 0x000fd400078e00ff */
.L_x_2186:
[----:B------:R-:W-:Y:S05]  /*95380*/  BSYNC.RECONVERGENT B2 ;  /* 0x0000000000027941 */ /* 0x000fea0003800200 */
.L_x_2184:
        /* <DEDUP_REMOVED lines=64> */
.L_x_2187:
        /* <DEDUP_REMOVED lines=32> */
.L_x_2189:
[----:B------:R-:W-:Y:S05]  /*95990*/  BSYNC.RECONVERGENT B1 ;  /* 0x0000000000017941 */ /* 0x000fea0003800200 */
.L_x_2188:
        /* <DEDUP_REMOVED lines=30> */
.L_x_2193:
[----:B------:R-:W-:Y:S05]  /*95b80*/  BSYNC.RECONVERGENT B3 ;  /* 0x0000000000037941 */ /* 0x000fea0003800200 */
.L_x_2192:
[----:B------:R-:W-:Y:S01]  /*95b90*/  IADD3 R28, PT, PT, R13, 0x1, RZ ;  /* 0x000000010d1c7810 */ /* 0x000fe20007ffe0ff */
[----:B------:R-:W-:Y:S06]  /*95ba0*/  BRA `(.L_x_2194) ;  /* 0x0000000000087947 */ /* 0x000fec0003800000 */
.L_x_2191:
[----:B------:R-:W-:Y:S01]  /*95bb0*/  DMUL R26, RZ, R36 ;  /* 0x00000024ff1a7228 */ /* 0x000fe20000000000 */
[----:B------:R-:W-:-:S10]  /*95bc0*/  IMAD.MOV.U32 R28, RZ, RZ, 0x1 ;  /* 0x00000001ff1c7424 */ /* 0x000fd400078e00ff */
.L_x_2194:
[----:B------:R-:W-:Y:S05]  /*95bd0*/  BSYNC.RECONVERGENT B2 ;  /* 0x0000000000027941 */ /* 0x000fea0003800200 */
.L_x_2190:
        /* <DEDUP_REMOVED lines=56> */
.L_x_2196:
[----:B------:R-:W-:Y:S01]  /*95f60*/  DMUL R32, RZ, R36 ;  /* 0x00000024ff207228 */ /* 0x000fe20000000000 */
[----:B------:R-:W-:-:S10]  /*95f70*/  IMAD.MOV.U32 R20, RZ, RZ, RZ ;  /* 0x000000ffff147224 */ /* 0x000fd400078e00ff */
.L_x_2197:
[----:B------:R-:W-:Y:S05]  /*95f80*/  BSYNC.RECONVERGENT B2 ;  /* 0x0000000000027941 */ /* 0x000fea0003800200 */
.L_x_2195:
        /* <DEDUP_REMOVED lines=64> */
.L_x_2198:
        /* <DEDUP_REMOVED lines=32> */
.L_x_2200:
[----:B------:R-:W-:Y:S05]  /*96590*/  BSYNC.RECONVERGENT B1 ;  /* 0x0000000000017941 */ /* 0x000fea0003800200 */
.L_x_2199:
        /* <DEDUP_REMOVED lines=30> */
.L_x_2204:
[----:B------:R-:W-:Y:S05]  /*96780*/  BSYNC.RECONVERGENT B3 ;  /* 0x0000000000037941 */ /* 0x000fea0003800200 */
.L_x_2203:
[----:B------:R-:W-:Y:S01]  /*96790*/  IADD3 R28, PT, PT, R13, 0x1, RZ ;  /* 0x000000010d1c7810 */ /* 0x000fe20007ffe0ff */
[----:B------:R-:W-:Y:S06]  /*967a0*/  BRA `(.L_x_2205) ;  /* 0x0000000000087947 */ /* 0x000fec0003800000 */
.L_x_2202:
[----:B------:R-:W-:Y:S01]  /*967b0*/  DMUL R26, RZ, R36 ;  /* 0x00000024ff1a7228 */ /* 0x000fe20000000000 */
[----:B------:R-:W-:-:S10]  /*967c0*/  IMAD.MOV.U32 R28, RZ, RZ, 0x1 ;  /* 0x00000001ff1c7424 */ /* 0x000fd400078e00ff */
.L_x_2205:
[----:B------:R-:W-:Y:S05]  /*967d0*/  BSYNC.RECONVERGENT B2 ;  /* 0x0000000000027941 */ /* 0x000fea0003800200 */
.L_x_2201:
        /* <DEDUP_REMOVED lines=56> */
.L_x_2207:
[----:B------:R-:W-:Y:S01]  /*96b60*/  DMUL R32, RZ, R36 ;  /* 0x00000024ff207228 */ /* 0x000fe20000000000 */
[----:B------:R-:W-:-:S10]  /*96b70*/  IMAD.MOV.U32 R20, RZ, RZ, RZ ;  /* 0x000000ffff147224 */ /* 0x000fd400078e00ff */
.L_x_2208:
[----:B------:R-:W-:Y:S05]  /*96b80*/  BSYNC.RECONVERGENT B2 ;  /* 0x0000000000027941 */ /* 0x000fea0003800200 */
.L_x_2206:
        /* <DEDUP_REMOVED lines=64> */
.L_x_2209:
        /* <DEDUP_REMOVED lines=32> */
.L_x_2211:
[----:B------:R-:W-:Y:S05]  /*97190*/  BSYNC.RECONVERGENT B1 ;  /* 0x0000000000017941 */ /* 0x000fea0003800200 */
.L_x_2210:
        /* <DEDUP_REMOVED lines=30> */
.L_x_2215:
[----:B------:R-:W-:Y:S05]  /*97380*/  BSYNC.RECONVERGENT B3 ;  /* 0x0000000000037941 */ /* 0x000fea0003800200 */
.L_x_2214:
[----:B------:R-:W-:Y:S01]  /*97390*/  IADD3 R28, PT, PT, R13, 0x1, RZ ;  /* 0x000000010d1c7810 */ /* 0x000fe20007ffe0ff */
[----:B------:R-:W-:Y:S06]  /*973a0*/  BRA `(.L_x_2216) ;  /* 0x0000000000087947 */ /* 0x000fec0003800000 */
.L_x_2213:
[----:B------:R-:W-:Y:S01]  /*973b0*/  DMUL R26, RZ, R36 ;  /* 0x00000024ff1a7228 */ /* 0x000fe20000000000 */
[----:B------:R-:W-:-:S10]  /*973c0*/  IMAD.MOV.U32 R28, RZ, RZ, 0x1 ;  /* 0x00000001ff1c7424 */ /* 0x000fd400078e00ff */
.L_x_2216:
[----:B------:R-:W-:Y:S05]  /*973d0*/  BSYNC.RECONVERGENT B2 ;  /* 0x0000000000027941 */ /* 0x000fea0003800200 */
.L_x_2212:
        /* <DEDUP_REMOVED lines=56> */
.L_x_2218:
[----:B------:R-:W-:Y:S01]  /*97760*/  DMUL R32, RZ, R36 ;  /* 0x00000024ff207228 */ /* 0x000fe20000000000 */
[----:B------:R-:W-:-:S10]  /*97770*/  IMAD.MOV.U32 R20, RZ, RZ, RZ ;  /* 0x000000ffff147224 */ /* 0x000fd400078e00ff */
.L_x_2219:
[----:B------:R-:W-:Y:S05]  /*97780*/  BSYNC.RECONVERGENT B2 ;  /* 0x0000000000027941 */ /* 0x000fea0003800200 */
.L_x_2217:
        /* <DEDUP_REMOVED lines=64> */
.L_x_2220:
        /* <DEDUP_REMOVED lines=32> */
.L_x_2222:
[----:B------:R-:W-:Y:S05]  /*97d90*/  BSYNC.RECONVERGENT B1 ;  /* 0x0000000000017941 */ /* 0x000fea0003800200 */
.L_x_2221:
        /* <DEDUP_REMOVED lines=30> */
.L_x_2226:
[----:B------:R-:W-:Y:S05]  /*97f80*/  BSYNC.RECONVERGENT B3 ;  /* 0x0000000000037941 */ /* 0x000fea0003800200 */
.L_x_2225:
[----:B------:R-:W-:Y:S01]  /*97f90*/  IADD3 R28, PT, PT, R13, 0x1, RZ ;  /* 0x000000010d1c7810 */ /* 0x000fe20007ffe0ff */
[----:B------:R-:W-:Y:S06]  /*97fa0*/  BRA `(.L_x_2227) ;  /* 0x0000000000087947 */ /* 0x000fec0003800000 */
.L_x_2224:
[----:B------:R-:W-:Y:S01]  /*97fb0*/  DMUL R26, RZ, R36 ;  /* 0x00000024ff1a7228 */ /* 0x000fe20000000000 */
[----:B------:R-:W-:-:S10]  /*97fc0*/  IMAD.MOV.U32 R28, RZ, RZ, 0x1 ;  /* 0x00000001ff1c7424 */ /* 0x000fd400078e00ff */
.L_x_2227:
[----:B------:R-:W-:Y:S05]  /*97fd0*/  BSYNC.RECONVERGENT B2 ;  /* 0x0000000000027941 */ /* 0x000fea0003800200 */
.L_x_2223:
        /* <DEDUP_REMOVED lines=56> */
.L_x_2229:
[----:B------:R-:W-:Y:S01]  /*98360*/  DMUL R32, RZ, R36 ;  /* 0x00000024ff207228 */ /* 0x000fe20000000000 */
[----:B------:R-:W-:-:S10]  /*98370*/  IMAD.MOV.U32 R20, RZ, RZ, RZ ;  /* 0x000000ffff147224 */ /* 0x000fd400078e00ff */
.L_x_2230:
[----:B------:R-:W-:Y:S05]  /*98380*/  BSYNC.RECONVERGENT B2 ;  /* 0x0000000000027941 */ /* 0x000fea0003800200 */
.L_x_2228:
        /* <DEDUP_REMOVED lines=64> */
.L_x_2231:
        /* <DEDUP_REMOVED lines=32> */
.L_x_2233:
[----:B------:R-:W-:Y:S05]  /*98990*/  BSYNC.RECONVERGENT B1 ;  /* 0x0000000000017941 */ /* 0x000fea0003800200 */
.L_x_2232:
        /* <DEDUP_REMOVED lines=30> */
.L_x_2237:
[----:B------:R-:W-:Y:S05]  /*98b80*/  BSYNC.RECONVERGENT B3 ;  /* 0x0000000000037941 */ /* 0x000fea0003800200 */
.L_x_2236:
[----:B------:R-:W-:Y:S01]  /*98b90*/  IADD3 R28, PT, PT, R13, 0x1, RZ ;  /* 0x000000010d1c7810 */ /* 0x000fe20007ffe0ff */
[----:B------:R-:W-:Y:S06]  /*98ba0*/  BRA `(.L_x_2238) ;  /* 0x0000000000087947 */ /* 0x000fec0003800000 */
.L_x_2235:
[----:B------:R-:W-:Y:S01]  /*98bb0*/  DMUL R26, RZ, R36 ;  /* 0x00000024ff1a7228 */ /* 0x000fe20000000000 */
[----:B------:R-:W-:-:S10]  /*98bc0*/  IMAD.MOV.U32 R28, RZ, RZ, 0x1 ;  /* 0x00000001ff1c7424 */ /* 0x000fd400078e00ff */
.L_x_2238:
[----:B------:R-:W-:Y:S05]  /*98bd0*/  BSYNC.RECONVERGENT B2 ;  /* 0x0000000000027941 */ /* 0x000fea0003800200 */
.L_x_2234:
        /* <DEDUP_REMOVED lines=56> */
.L_x_2240:
[----:B------:R-:W-:Y:S01]  /*98f60*/  DMUL R32, RZ, R36 ;  /* 0x00000024ff207228 */ /* 0x000fe20000000000 */
[----:B------:R-:W-:-:S10]  /*98f70*/  IMAD.MOV.U32 R20, RZ, RZ, RZ ;  /* 0x000000ffff147224 */ /* 0x000fd400078e00ff */
.L_x_2241:
[----:B------:R-:W-:Y:S05]  /*98f80*/  BSYNC.RECONVERGENT B2 ;  /* 0x0000000000027941 */ /* 0x000fea0003800200 */
.L_x_2239:
        /* <DEDUP_REMOVED lines=64> */
.L_x_2242:
        /* <DEDUP_REMOVED lines=32> */
.L_x_2244:
[----:B------:R-:W-:Y:S05]  /*99590*/  BSYNC.RECONVERGENT B1 ;  /* 0x0000000000017941 */ /* 0x000fea0003800200 */
.L_x_2243:
        /* <DEDUP_REMOVED lines=30> */
.L_x_2248:
[----:B------:R-:W-:Y:S05]  /*99780*/  BSYNC.RECONVERGENT B3 ;  /* 0x0000000000037941 */ /* 0x000fea0003800200 */
.L_x_2247:
[----:B------:R-:W-:Y:S01]  /*99790*/  IADD3 R28, PT, PT, R13, 0x1, RZ ;  /* 0x000000010d1c7810 */ /* 0x000fe20007ffe0ff */
[----:B------:R-:W-:Y:S06]  /*997a0*/  BRA `(.L_x_2249) ;  /* 0x0000000000087947 */ /* 0x000fec0003800000 */
.L_x_2246:
[----:B------:R-:W-:Y:S01]  /*997b0*/  DMUL R26, RZ, R36 ;  /* 0x00000024ff1a7228 */ /* 0x000fe20000000000 */
[----:B------:R-:W-:-:S10]  /*997c0*/  IMAD.MOV.U32 R28, RZ, RZ, 0x1 ;  /* 0x00000001ff1c7424 */ /* 0x000fd400078e00ff */
.L_x_2249:
[----:B------:R-:W-:Y:S05]  /*997d0*/  BSYNC.RECONVERGENT B2 ;  /* 0x0000000000027941 */ /* 0x000fea0003800200 */
.L_x_2245:
        /* <DEDUP_REMOVED lines=56> */
.L_x_2251:
[----:B------:R-:W-:Y:S01]  /*99b60*/  DMUL R32, RZ, R36 ;  /* 0x00000024ff207228 */ /* 0x000fe20000000000 */
[----:B------:R-:W-:-:S10]  /*99b70*/  IMAD.MOV.U32 R20, RZ, RZ, RZ ;  /* 0x000000ffff147224 */ /* 0x000fd400078e00ff */
.L_x_2252:
[----:B------:R-:W-:Y:S05]  /*99b80*/  BSYNC.RECONVERGENT B2 ;  /* 0x0000000000027941 */ /* 0x000fea0003800200 */
.L_x_2250:
        /* <DEDUP_REMOVED lines=64> */
.L_x_2253:
        /* <DEDUP_REMOVED lines=32> */
.L_x_2255:
[----:B------:R-:W-:Y:S05]  /*9a190*/  BSYNC.RECONVERGENT B1 ;  /* 0x0000000000017941 */ /* 0x000fea0003800200 */
.L_x_2254:
        /* <DEDUP_REMOVED lines=30> */
.L_x_2259:
[----:B------:R-:W-:Y:S05]  /*9a380*/  BSYNC.RECONVERGENT B3 ;  /* 0x0000000000037941 */ /* 0x000fea0003800200 */
.L_x_2258:
[----:B------:R-:W-:Y:S01]  /*9a390*/  IADD3 R28, PT, PT, R13, 0x1, RZ ;  /* 0x000000010d1c7810 */ /* 0x000fe20007ffe0ff */
[----:B------:R-:W-:Y:S06]  /*9a3a0*/  BRA `(.L_x_2260) ;  /* 0x0000000000087947 */ /* 0x000fec0003800000 */
.L_x_2257:
[----:B------:R-:W-:Y:S01]  /*9a3b0*/  DMUL R26, RZ, R36 ;  /* 0x00000024ff1a7228 */ /* 0x000fe20000000000 */
[----:B------:R-:W-:-:S10]  /*9a3c0*/  IMAD.MOV.U32 R28, RZ, RZ, 0x1 ;  /* 0x00000001ff1c7424 */ /* 0x000fd400078e00ff */
.L_x_2260:
[----:B------:R-:W-:Y:S05]  /*9a3d0*/  BSYNC.RECONVERGENT B2 ;  /* 0x0000000000027941 */ /* 0x000fea0003800200 */
.L_x_2256:
        /* <DEDUP_REMOVED lines=56> */
.L_x_2262:
[----:B------:R-:W-:Y:S01]  /*9a760*/  DMUL R32, RZ, R36 ;  /* 0x00000024ff207228 */ /* 0x000fe20000000000 */
[----:B------:R-:W-:-:S10]  /*9a770*/  IMAD.MOV.U32 R20, RZ, RZ, RZ ;  /* 0x000000ffff147224 */ /* 0x000fd400078e00ff */
.L_x_2263:
[----:B------:R-:W-:Y:S05]  /*9a780*/  BSYNC.RECONVERGENT B2 ;  /* 0x0000000000027941 */ /* 0x000fea0003800200 */
.L_x_2261:
        /* <DEDUP_REMOVED lines=64> */
.L_x_2264:
        /* <DEDUP_REMOVED lines=32> */
.L_x_2266:
[----:B------:R-:W-:Y:S05]  /*9ad90*/  BSYNC.RECONVERGENT B1 ;  /* 0x0000000000017941 */ /* 0x000fea0003800200 */
.L_x_2265:
        /* <DEDUP_REMOVED lines=30> */
.L_x_2270:
[----:B------:R-:W-:Y:S05]  /*9af80*/  BSYNC.RECONVERGENT B3 ;  /* 0x0000000000037941 */ /* 0x000fea0003800200 */
.L_x_2269:
[----:B------:R-:W-:Y:S01]  /*9af90*/  IADD3 R28, PT, PT, R13, 0x1, RZ ;  /* 0x000000010d1c7810 */ /* 0x000fe20007ffe0ff */
[----:B------:R-:W-:Y:S06]  /*9afa0*/  BRA `(.L_x_2271) ;  /* 0x0000000000087947 */ /* 0x000fec0003800000 */
.L_x_2268:
[----:B------:R-:W-:Y:S01]  /*9afb0*/  DMUL R26, RZ, R36 ;  /* 0x00000024ff1a7228 */ /* 0x000fe20000000000 */
[----:B------:R-:W-:-:S10]  /*9afc0*/  IMAD.MOV.U32 R28, RZ, RZ, 0x1 ;  /* 0x00000001ff1c7424 */ /* 0x000fd400078e00ff */
.L_x_2271:
[----:B------:R-:W-:Y:S05]  /*9afd0*/  BSYNC.RECONVERGENT B2 ;  /* 0x0000000000027941 */ /* 0x000fea0003800200 */
.L_x_2267:
        /* <DEDUP_REMOVED lines=56> */
.L_x_2273:
[----:B------:R-:W-:Y:S01]  /*9b360*/  DMUL R32, RZ, R36 ;  /* 0x00000024ff207228 */ /* 0x000fe20000000000 */
[----:B------:R-:W-:-:S10]  /*9b370*/  IMAD.MOV.U32 R20, RZ, RZ, RZ ;  /* 0x000000ffff147224 */ /* 0x000fd400078e00ff */
.L_x_2274:
[----:B------:R-:W-:Y:S05]  /*9b380*/  BSYNC.RECONVERGENT B2 ;  /* 0x0000000000027941 */ /* 0x000fea0003800200 */
.L_x_2272:
        /* <DEDUP_REMOVED lines=64> */
.L_x_2275:
        /* <DEDUP_REMOVED lines=32> */
.L_x_2277:
[----:B------:R-:W-:Y:S05]  /*9b990*/  BSYNC.RECONVERGENT B1 ;  /* 0x0000000000017941 */ /* 0x000fea0003800200 */
.L_x_2276:
        /* <DEDUP_REMOVED lines=30> */
.L_x_2281:
[----:B------:R-:W-:Y:S05]  /*9bb80*/  BSYNC.RECONVERGENT B3 ;  /* 0x0000000000037941 */ /* 0x000fea0003800200 */
.L_x_2280:
[----:B------:R-:W-:Y:S01]  /*9bb90*/  IADD3 R28, PT, PT, R13, 0x1, RZ ;  /* 0x000000010d1c7810 */ /* 0x000fe20007ffe0ff */
[----:B------:R-:W-:Y:S06]  /*9bba0*/  BRA `(.L_x_2282) ;  /* 0x0000000000087947 */ /* 0x000fec0003800000 */
.L_x_2279:
[----:B------:R-:W-:Y:S01]  /*9bbb0*/  DMUL R26, RZ, R36 ;  /* 0x00000024ff1a7228 */ /* 0x000fe20000000000 */
[----:B------:R-:W-:-:S10]  /*9bbc0*/  IMAD.MOV.U32 R28, RZ, RZ, 0x1 ;  /* 0x00000001ff1c7424 */ /* 0x000fd400078e00ff */
.L_x_2282:
[----:B------:R-:W-:Y:S05]  /*9bbd0*/  BSYNC.RECONVERGENT B2 ;  /* 0x0000000000027941 */ /* 0x000fea0003800200 */
.L_x_2278:
        /* <DEDUP_REMOVED lines=56> */
.L_x_2284:
[----:B------:R-:W-:Y:S01]  /*9bf60*/  DMUL R32, RZ, R36 ;  /* 0x00000024ff207228 */ /* 0x000fe20000000000 */
[----:B------:R-:W-:-:S10]  /*9bf70*/  IMAD.MOV.U32 R20, RZ, RZ, RZ ;  /* 0x000000ffff147224 */ /* 0x000fd400078e00ff */
.L_x_2285:
[----:B------:R-:W-:Y:S05]  /*9bf80*/  BSYNC.RECONVERGENT B2 ;  /* 0x0000000000027941 */ /* 0x000fea0003800200 */
.L_x_2283:
        /* <DEDUP_REMOVED lines=64> */
.L_x_2286:
        /* <DEDUP_REMOVED lines=32> */
.L_x_2288:
[----:B------:R-:W-:Y:S05]  /*9c590*/  BSYNC.RECONVERGENT B1 ;  /* 0x0000000000017941 */ /* 0x000fea0003800200 */
.L_x_2287:
        /* <DEDUP_REMOVED lines=30> */
.L_x_2292:
[----:B------:R-:W-:Y:S05]  /*9c780*/  BSYNC.RECONVERGENT B3 ;  /* 0x0000000000037941 */ /* 0x000fea0003800200 */
.L_x_2291:
[----:B------:R-:W-:Y:S01]  /*9c790*/  IADD3 R28, PT, PT, R13, 0x1, RZ ;  /* 0x000000010d1c7810 */ /* 0x000fe20007ffe0ff */
[----:B------:R-:W-:Y:S06]  /*9c7a0*/  BRA `(.L_x_2293) ;  /* 0x0000000000087947 */ /* 0x000fec0003800000 */
.L_x_2290:
[----:B------:R-:W-:Y:S01]  /*9c7b0*/  DMUL R26, RZ, R36 ;  /* 0x00000024ff1a7228 */ /* 0x000fe20000000000 */
[----:B------:R-:W-:-:S10]  /*9c7c0*/  IMAD.MOV.U32 R28, RZ, RZ, 0x1 ;  /* 0x00000001ff1c7424 */ /* 0x000fd400078e00ff */
.L_x_2293:
[----:B------:R-:W-:Y:S05]  /*9c7d0*/  BSYNC.RECONVERGENT B2 ;  /* 0x0000000000027941 */ /* 0x000fea0003800200 */
.L_x_2289:
        /* <DEDUP_REMOVED lines=56> */
.L_x_2295:
[----:B------:R-:W-:Y:S01]  /*9cb60*/  DMUL R32, RZ, R36 ;  /* 0x00000024ff207228 */ /* 0x000fe20000000000 */
[----:B------:R-:W-:-:S10]  /*9cb70*/  IMAD.MOV.U32 R20, RZ, RZ, RZ ;  /* 0x000000ffff147224 */ /* 0x000fd400078e00ff */
.L_x_2296:
[----:B------:R-:W-:Y:S05]  /*9cb80*/  BSYNC.RECONVERGENT B2 ;  /* 0x0000000000027941 */ /* 0x000fea0003800200 */
.L_x_2294:
        /* <DEDUP_REMOVED lines=64> */
.L_x_2297:
        /* <DEDUP_REMOVED lines=32> */
.L_x_2299:
[----:B------:R-:W-:Y:S05]  /*9d190*/  BSYNC.RECONVERGENT B1 ;  /* 0x0000000000017941 */ /* 0x000fea0003800200 */
.L_x_2298:
        /* <DEDUP_REMOVED lines=30> */
.L_x_2303:
[----:B------:R-:W-:Y:S05]  /*9d380*/  BSYNC.RECONVERGENT B3 ;  /* 0x0000000000037941 */ /* 0x000fea0003800200 */
.L_x_2302:
[----:B------:R-:W-:Y:S01]  /*9d390*/  IADD3 R28, PT, PT, R13, 0x1, RZ ;  /* 0x000000010d1c7810 */ /* 0x000fe20007ffe0ff */
[----:B------:R-:W-:Y:S06]  /*9d3a0*/  BRA `(.L_x_2304) ;  /* 0x0000000000087947 */ /* 0x000fec0003800000 */
.L_x_2301:
[----:B------:R-:W-:Y:S01]  /*9d3b0*/  DMUL R26, RZ, R36 ;  /* 0x00000024ff1a7228 */ /* 0x000fe20000000000 */
[----:B------:R-:W-:-:S10]  /*9d3c0*/  IMAD.MOV.U32 R28, RZ, RZ, 0x1 ;  /* 0x00000001ff1c7424 */ /* 0x000fd400078e00ff */
.L_x_2304:
[----:B------:R-:W-:Y:S05]  /*9d3d0*/  BSYNC.RECONVERGENT B2 ;  /* 0x0000000000027941 */ /* 0x000fea0003800200 */
.L_x_2300:
        /* <DEDUP_REMOVED lines=56> */
.L_x_2306:
[----:B------:R-:W-:Y:S01]  /*9d760*/  DMUL R32, RZ, R36 ;  /* 0x00000024ff207228 */ /* 0x000fe20000000000 */
[----:B------:R-:W-:-:S10]  /*9d770*/  IMAD.MOV.U32 R20, RZ, RZ, RZ ;  /* 0x000000ffff147224 */ /* 0x000fd400078e00ff */
.L_x_2307:
[----:B------:R-:W-:Y:S05]  /*9d780*/  BSYNC.RECONVERGENT B2 ;  /* 0x0000000000027941 */ /* 0x000fea0003800200 */
.L_x_2305:
        /* <DEDUP_REMOVED lines=64> */
.L_x_2308:
        /* <DEDUP_REMOVED lines=32> */
.L_x_2310:
[----:B------:R-:W-:Y:S05]  /*9dd90*/  BSYNC.RECONVERGENT B1 ;  /* 0x0000000000017941 */ /* 0x000fea0003800200 */
.L_x_2309:
        /* <DEDUP_REMOVED lines=30> */
.L_x_2314:
[----:B------:R-:W-:Y:S05]  /*9df80*/  BSYNC.RECONVERGENT B3 ;  /* 0x0000000000037941 */ /* 0x000fea0003800200 */
.L_x_2313:
[----:B------:R-:W-:Y:S01]  /*9df90*/  IADD3 R28, PT, PT, R13, 0x1, RZ ;  /* 0x000000010d1c7810 */ /* 0x000fe20007ffe0ff */
[----:B------:R-:W-:Y:S06]  /*9dfa0*/  BRA `(.L_x_2315) ;  /* 0x0000000000087947 */ /* 0x000fec0003800000 */
.L_x_2312:
[----:B------:R-:W-:Y:S01]  /*9dfb0*/  DMUL R26, RZ, R36 ;  /* 0x00000024ff1a7228 */ /* 0x000fe20000000000 */
[----:B------:R-:W-:-:S10]  /*9dfc0*/  IMAD.MOV.U32 R28, RZ, RZ, 0x1 ;  /* 0x00000001ff1c7424 */ /* 0x000fd400078e00ff */
.L_x_2315:
[----:B------:R-:W-:Y:S05]  /*9dfd0*/  BSYNC.RECONVERGENT B2 ;  /* 0x0000000000027941 */ /* 0x000fea0003800200 */
.L_x_2311:
        /* <DEDUP_REMOVED lines=56> */
.L_x_2317:
[----:B------:R-:W-:Y:S01]  /*9e360*/  DMUL R32, RZ, R36 ;  /* 0x00000024ff207228 */ /* 0x000fe20000000000 */
[----:B------:R-:W-:-:S10]  /*9e370*/  IMAD.MOV.U32 R20, RZ, RZ, RZ ;  /* 0x000000ffff147224 */ /* 0x000fd400078e00ff */
.L_x_2318:
[----:B------:R-:W-:Y:S05]  /*9e380*/  BSYNC.RECONVERGENT B2 ;  /* 0x0000000000027941 */ /* 0x000fea0003800200 */
.L_x_2316:
        /* <DEDUP_REMOVED lines=64> */
.L_x_2319:
        /* <DEDUP_REMOVED lines=32> */
.L_x_2321:
[----:B------:R-:W-:Y:S05]  /*9e990*/  BSYNC.RECONVERGENT B1 ;  /* 0x0000000000017941 */ /* 0x000fea0003800200 */
.L_x_2320:
        /* <DEDUP_REMOVED lines=30> */
.L_x_2325:
[----:B------:R-:W-:Y:S05]  /*9eb80*/  BSYNC.RECONVERGENT B3 ;  /* 0x0000000000037941 */ /* 0x000fea0003800200 */
.L_x_2324:
[----:B------:R-:W-:Y:S01]  /*9eb90*/  IADD3 R28, PT, PT, R13, 0x1, RZ ;  /* 0x000000010d1c7810 */ /* 0x000fe20007ffe0ff */
[----:B------:R-:W-:Y:S06]  /*9eba0*/  BRA `(.L_x_2326) ;  /* 0x0000000000087947 */ /* 0x000fec0003800000 */
.L_x_2323:
[----:B------:R-:W-:Y:S01]  /*9ebb0*/  DMUL R26, RZ, R36 ;  /* 0x00000024ff1a7228 */ /* 0x000fe20000000000 */
[----:B------:R-:W-:-:S10]  /*9ebc0*/  IMAD.MOV.U32 R28, RZ, RZ, 0x1 ;  /* 0x00000001ff1c7424 */ /* 0x000fd400078e00ff */
.L_x_2326:
[----:B------:R-:W-:Y:S05]  /*9ebd0*/  BSYNC.RECONVERGENT B2 ;  /* 0x0000000000027941 */ /* 0x000fea0003800200 */
.L_x_2322:
        /* <DEDUP_REMOVED lines=56> */
.L_x_2328:
[----:B------:R-:W-:Y:S01]  /*9ef60*/  DMUL R32, RZ, R36 ;  /* 0x00000024ff207228 */ /* 0x000fe20000000000 */
[----:B------:R-:W-:-:S10]  /*9ef70*/  IMAD.MOV.U32 R20, RZ, RZ, RZ ;  /* 0x000000ffff147224 */ /* 0x000fd400078e00ff */
.L_x_2329:
[----:B------:R-:W-:Y:S05]  /*9ef80*/  BSYNC.RECONVERGENT B2 ;  /* 0x0000000000027941 */ /* 0x000fea0003800200 */
.L_x_2327:
        /* <DEDUP_REMOVED lines=64> */
.L_x_2330:
        /* <DEDUP_REMOVED lines=32> */
.L_x_2332:
[----:B------:R-:W-:Y:S05]  /*9f590*/  BSYNC.RECONVERGENT B1 ;  /* 0x0000000000017941 */ /* 0x000fea0003800200 */
.L_x_2331:
        /* <DEDUP_REMOVED lines=30> */
.L_x_2336:
[----:B------:R-:W-:Y:S05]  /*9f780*/  BSYNC.RECONVERGENT B3 ;  /* 0x0000000000037941 */ /* 0x000fea0003800200 */
.L_x_2335:
[----:B------:R-:W-:Y:S01]  /*9f790*/  IADD3 R28, PT, PT, R13, 0x1, RZ ;  /* 0x000000010d1c7810 */ /* 0x000fe20007ffe0ff */
[----:B------:R-:W-:Y:S06]  /*9f7a0*/  BRA `(.L_x_2337) ;  /* 0x0000000000087947 */ /* 0x000fec0003800000 */
.L_x_2334:
[----:B------:R-:W-:Y:S01]  /*9f7b0*/  DMUL R26, RZ, R36 ;  /* 0x00000024ff1a7228 */ /* 0x000fe20000000000 */
[----:B------:R-:W-:-:S10]  /*9f7c0*/  IMAD.MOV.U32 R28, RZ, RZ, 0x1 ;  /* 0x00000001ff1c7424 */ /* 0x000fd400078e00ff */
.L_x_2337:
[----:B------:R-:W-:Y:S05]  /*9f7d0*/  BSYNC.RECONVERGENT B2 ;  /* 0x0000000000027941 */ /* 0x000fea0003800200 */
.L_x_2333:
        /* <DEDUP_REMOVED lines=56> */
.L_x_2339:
[----:B------:R-:W-:Y:S01]  /*9fb60*/  DMUL R32, RZ, R36 ;  /* 0x00000024ff207228 */ /* 0x000fe20000000000 */
[----:B------:R-:W-:-:S10]  /*9fb70*/  IMAD.MOV.U32 R20, RZ, RZ, RZ ;  /* 0x000000ffff147224 */ /* 0x000fd400078e00ff */
.L_x_2340:
[----:B------:R-:W-:Y:S05]  /*9fb80*/  BSYNC.RECONVERGENT B2 ;  /* 0x0000000000027941 */ /* 0x000fea0003800200 */
.L_x_2338:
        /* <DEDUP_REMOVED lines=64> */
.L_x_2341:
        /* <DEDUP_REMOVED lines=32> */
.L_x_2343:
[----:B------:R-:W-:Y:S05]  /*a0190*/  BSYNC.RECONVERGENT B1 ;  /* 0x0000000000017941 */ /* 0x000fea0003800200 */
.L_x_2342:
        /* <DEDUP_REMOVED lines=30> */
.L_x_2347:
[----:B------:R-:W-:Y:S05]  /*a0380*/  BSYNC.RECONVERGENT B3 ;  /* 0x0000000000037941 */ /* 0x000fea0003800200 */
.L_x_2346:
[----:B------:R-:W-:Y:S01]  /*a0390*/  IADD3 R28, PT, PT, R13, 0x1, RZ ;  /* 0x000000010d1c7810 */ /* 0x000fe20007ffe0ff */
[----:B------:R-:W-:Y:S06]  /*a03a0*/  BRA `(.L_x_2348) ;  /* 0x0000000000087947 */ /* 0x000fec0003800000 */
.L_x_2345:
[----:B------:R-:W-:Y:S01]  /*a03b0*/  DMUL R26, RZ, R36 ;  /* 0x00000024ff1a7228 */ /* 0x000fe20000000000 */
[----:B------:R-:W-:-:S10]  /*a03c0*/  IMAD.MOV.U32 R28, RZ, RZ, 0x1 ;  /* 0x00000001ff1c7424 */ /* 0x000fd400078e00ff */
.L_x_2348:
[----:B------:R-:W-:Y:S05]  /*a03d0*/  BSYNC.RECONVERGENT B2 ;  /* 0x0000000000027941 */ /* 0x000fea0003800200 */
.L_x_2344:
        /* <DEDUP_REMOVED lines=56> */
.L_x_2350:
[----:B------:R-:W-:Y:S01]  /*a0760*/  DMUL R32, RZ, R36 ;  /* 0x00000024ff207228 */ /* 0x000fe20000000000 */
[----:B------:R-:W-:-:S10]  /*a0770*/  IMAD.MOV.U32 R20, RZ, RZ, RZ ;  /* 0x000000ffff147224 */ /* 0x000fd400078e00ff */
.L_x_2351:
[----:B------:R-:W-:Y:S05]  /*a0780*/  BSYNC.RECONVERGENT B2 ;  /* 0x0000000000027941 */ /* 0x000fea0003800200 */
.L_x_2349:
        /* <DEDUP_REMOVED lines=64> */
.L_x_2352:
        /* <DEDUP_REMOVED lines=32> */
.L_x_2354:
[----:B------:R-:W-:Y:S05]  /*a0d90*/  BSYNC.RECONVERGENT B1 ;  /* 0x0000000000017941 */ /* 0x000fea0003800200 */
.L_x_2353:
        /* <DEDUP_REMOVED lines=30> */
.L_x_2358:
[----:B------:R-:W-:Y:S05]  /*a0f80*/  BSYNC.RECONVERGENT B3 ;  /* 0x0000000000037941 */ /* 0x000fea0003800200 */
.L_x_2357:
[----:B------:R-:W-:Y:S01]  /*a0f90*/  IADD3 R28, PT, PT, R13, 0x1, RZ ;  /* 0x000000010d1c7810 */ /* 0x000fe20007ffe0ff */
[----:B------:R-:W-:Y:S06]  /*a0fa0*/  BRA `(.L_x_2359) ;  /* 0x0000000000087947 */ /* 0x000fec0003800000 */
.L_x_2356:
[----:B------:R-:W-:Y:S01]  /*a0fb0*/  DMUL R26, RZ, R36 ;  /* 0x00000024ff1a7228 */ /* 0x000fe20000000000 */
[----:B------:R-:W-:-:S10]  /*a0fc0*/  IMAD.MOV.U32 R28, RZ, RZ, 0x1 ;  /* 0x00000001ff1c7424 */ /* 0x000fd400078e00ff */
.L_x_2359:
[----:B------:R-:W-:Y:S05]  /*a0fd0*/  BSYNC.RECONVERGENT B2 ;  /* 0x0000000000027941 */ /* 0x000fea0003800200 */
.L_x_2355:
        /* <DEDUP_REMOVED lines=56> */
.L_x_2361:
[----:B------:R-:W-:Y:S01]  /*a1360*/  DMUL R32, RZ, R36 ;  /* 0x00000024ff207228 */ /* 0x000fe20000000000 */
[----:B------:R-:W-:-:S10]  /*a1370*/  IMAD.MOV.U32 R20, RZ, RZ, RZ ;  /* 0x000000ffff147224 */ /* 0x000fd400078e00ff */
.L_x_2362:
[----:B------:R-:W-:Y:S05]  /*a1380*/  BSYNC.RECONVERGENT B2 ;  /* 0x0000000000027941 */ /* 0x000fea0003800200 */
.L_x_2360:
        /* <DEDUP_REMOVED lines=64> */
.L_x_2363:
        /* <DEDUP_REMOVED lines=32> */
.L_x_2365:
[----:B------:R-:W-:Y:S05]  /*a1990*/  BSYNC.RECONVERGENT B1 ;  /* 0x0000000000017941 */ /* 0x000fea0003800200 */
.L_x_2364:
        /* <DEDUP_REMOVED lines=30> */
.L_x_2369:
[----:B------:R-:W-:Y:S05]  /*a1b80*/  BSYNC.RECONVERGENT B3 ;  /* 0x0000000000037941 */ /* 0x000fea0003800200 */
.L_x_2368:
[----:B------:R-:W-:Y:S01]  /*a1b90*/  IADD3 R28, PT, PT, R13, 0x1, RZ ;  /* 0x000000010d1c7810 */ /* 0x000fe20007ffe0ff */
[----:B------:R-:W-:Y:S06]  /*a1ba0*/  BRA `(.L_x_2370) ;  /* 0x0000000000087947 */ /* 0x000fec0003800000 */
.L_x_2367:
[----:B------:R-:W-:Y:S01]  /*a1bb0*/  DMUL R26, RZ, R36 ;  /* 0x00000024ff1a7228 */ /* 0x000fe20000000000 */
[----:B------:R-:W-:-:S10]  /*a1bc0*/  IMAD.MOV.U32 R28, RZ, RZ, 0x1 ;  /* 0x00000001ff1c7424 */ /* 0x000fd400078e00ff */
.L_x_2370:
[----:B------:R-:W-:Y:S05]  /*a1bd0*/  BSYNC.RECONVERGENT B2 ;  /* 0x0000000000027941 */ /* 0x000fea0003800200 */
.L_x_2366:
        /* <DEDUP_REMOVED lines=56> */
.L_x_2372:
[----:B------:R-:W-:Y:S01]  /*a1f60*/  DMUL R32, RZ, R36 ;  /* 0x00000024ff207228 */ /* 0x000fe20000000000 */
[----:B------:R-:W-:-:S10]  /*a1f70*/  IMAD.MOV.U32 R20, RZ, RZ, RZ ;  /* 0x000000ffff147224 */ /* 0x000fd400078e00ff */
.L_x_2373:
[----:B------:R-:W-:Y:S05]  /*a1f80*/  BSYNC.RECONVERGENT B2 ;  /* 0x0000000000027941 */ /* 0x000fea0003800200 */
.L_x_2371:
        /* <DEDUP_REMOVED lines=64> */
.L_x_2374:
        /* <DEDUP_REMOVED lines=32> */
.L_x_2376:
[----:B------:R-:W-:Y:S05]  /*a2590*/  BSYNC.RECONVERGENT B1 ;  /* 0x0000000000017941 */ /* 0x000fea0003800200 */
.L_x_2375:
        /* <DEDUP_REMOVED lines=30> */
.L_x_2380:
[----:B------:R-:W-:Y:S05]  /*a2780*/  BSYNC.RECONVERGENT B3 ;  /* 0x0000000000037941 */ /* 0x000fea0003800200 */
.L_x_2379:
[----:B------:R-:W-:Y:S01]  /*a2790*/  IADD3 R28, PT, PT, R13, 0x1, RZ ;  /* 0x000000010d1c7810 */ /* 0x000fe20007ffe0ff */
[----:B------:R-:W-:Y:S06]  /*a27a0*/  BRA `(.L_x_2381) ;  /* 0x0000000000087947 */ /* 0x000fec0003800000 */
.L_x_2378:
[----:B------:R-:W-:Y:S01]  /*a27b0*/  DMUL R26, RZ, R36 ;  /* 0x00000024ff1a7228 */ /* 0x000fe20000000000 */
[----:B------:R-:W-:-:S10]  /*a27c0*/  IMAD.MOV.U32 R28, RZ, RZ, 0x1 ;  /* 0x00000001ff1c7424 */ /* 0x000fd400078e00ff */
.L_x_2381:
[----:B------:R-:W-:Y:S05]  /*a27d0*/  BSYNC.RECONVERGENT B2 ;  /* 0x0000000000027941 */ /* 0x000fea0003800200 */
.L_x_2377:
        /* <DEDUP_REMOVED lines=56> */
.L_x_2383:
[----:B------:R-:W-:Y:S01]  /*a2b60*/  DMUL R32, RZ, R36 ;  /* 0x00000024ff207228 */ /* 0x000fe20000000000 */
[----:B------:R-:W-:-:S10]  /*a2b70*/  IMAD.MOV.U32 R20, RZ, RZ, RZ ;  /* 0x000000ffff147224 */ /* 0x000fd400078e00ff */
.L_x_2384:
[----:B------:R-:W-:Y:S05]  /*a2b80*/  BSYNC.RECONVERGENT B2 ;  /* 0x0000000000027941 */ /* 0x000fea0003800200 */
.L_x_2382:
        /* <DEDUP_REMOVED lines=64> */
.L_x_2385:
        /* <DEDUP_REMOVED lines=32> */
.L_x_2387:
[----:B------:R-:W-:Y:S05]  /*a3190*/  BSYNC.RECONVERGENT B1 ;  /* 0x0000000000017941 */ /* 0x000fea0003800200 */
.L_x_2386:
        /* <DEDUP_REMOVED lines=30> */
.L_x_2391:
[----:B------:R-:W-:Y:S05]  /*a3380*/  BSYNC.RECONVERGENT B3 ;  /* 0x0000000000037941 */ /* 0x000fea0003800200 */
.L_x_2390:
[----:B------:R-:W-:Y:S01]  /*a3390*/  IADD3 R28, PT, PT, R13, 0x1, RZ ;  /* 0x000000010d1c7810 */ /* 0x000fe20007ffe0ff */
[----:B------:R-:W-:Y:S06]  /*a33a0*/  BRA `(.L_x_2392) ;  /* 0x0000000000087947 */ /* 0x000fec0003800000 */
.L_x_2389:
[----:B------:R-:W-:Y:S01]  /*a33b0*/  DMUL R26, RZ, R36 ;  /* 0x00000024ff1a7228 */ /* 0x000fe20000000000 */
[----:B------:R-:W-:-:S10]  /*a33c0*/  IMAD.MOV.U32 R28, RZ, RZ, 0x1 ;  /* 0x00000001ff1c7424 */ /* 0x000fd400078e00ff */
.L_x_2392:
[----:B------:R-:W-:Y:S05]  /*a33d0*/  BSYNC.RECONVERGENT B2 ;  /* 0x0000000000027941 */ /* 0x000fea0003800200 */
.L_x_2388:
        /* <DEDUP_REMOVED lines=56> */
.L_x_2394:
[----:B------:R-:W-:Y:S01]  /*a3760*/  DMUL R32, RZ, R36 ;  /* 0x00000024ff207228 */ /* 0x000fe20000000000 */
[----:B------:R-:W-:-:S10]  /*a3770*/  IMAD.MOV.U32 R20, RZ, RZ, RZ ;  /* 0x000000ffff147224 */ /* 0x000fd400078e00ff */
.L_x_2395:
[----:B------:R-:W-:Y:S05]  /*a3780*/  BSYNC.RECONVERGENT B2 ;  /* 0x0000000000027941 */ /* 0x000fea0003800200 */
.L_x_2393:
        /* <DEDUP_REMOVED lines=64> */
.L_x_2396:
        /* <DEDUP_REMOVED lines=32> */
.L_x_2398:
[----:B------:R-:W-:Y:S05]  /*a3d90*/  BSYNC.RECONVERGENT B1 ;  /* 0x0000000000017941 */ /* 0x000fea0003800200 */
.L_x_2397:
        /* <DEDUP_REMOVED lines=30> */
.L_x_2402:
[----:B------:R-:W-:Y:S05]  /*a3f80*/  BSYNC.RECONVERGENT B3 ;  /* 0x0000000000037941 */ /* 0x000fea0003800200 */
.L_x_2401:
[----:B------:R-:W-:Y:S01]  /*a3f90*/  IADD3 R28, PT, PT, R13, 0x1, RZ ;  /* 0x000000010d1c7810 */ /* 0x000fe20007ffe0ff */
[----:B------:R-:W-:Y:S06]  /*a3fa0*/  BRA `(.L_x_2403) ;  /* 0x0000000000087947 */ /* 0x000fec0003800000 */
.L_x_2400:
[----:B------:R-:W-:Y:S01]  /*a3fb0*/  DMUL R26, RZ, R36 ;  /* 0x00000024ff1a7228 */ /* 0x000fe20000000000 */
[----:B------:R-:W-:-:S10]  /*a3fc0*/  IMAD.MOV.U32 R28, RZ, RZ, 0x1 ;  /* 0x00000001ff1c7424 */ /* 0x000fd400078e00ff */
.L_x_2403:
[----:B------:R-:W-:Y:S05]  /*a3fd0*/  BSYNC.RECONVERGENT B2 ;  /* 0x0000000000027941 */ /* 0x000fea0003800200 */
.L_x_2399:
        /* <DEDUP_REMOVED lines=56> */
.L_x_2405:
[----:B------:R-:W-:Y:S01]  /*a4360*/  DMUL R32, RZ, R36 ;  /* 0x00000024ff207228 */ /* 0x000fe20000000000 */
[----:B------:R-:W-:-:S10]  /*a4370*/  IMAD.MOV.U32 R20, RZ, RZ, RZ ;  /* 0x000000ffff147224 */ /* 0x000fd400078e00ff */
.L_x_2406:
[----:B------:R-:W-:Y:S05]  /*a4380*/  BSYNC.RECONVERGENT B2 ;  /* 0x0000000000027941 */ /* 0x000fea0003800200 */
.L_x_2404:
        /* <DEDUP_REMOVED lines=64> */
.L_x_2407:
        /* <DEDUP_REMOVED lines=32> */
.L_x_2409:
[----:B------:R-:W-:Y:S05]  /*a4990*/  BSYNC.RECONVERGENT B1 ;  /* 0x0000000000017941 */ /* 0x000fea0003800200 */
.L_x_2408:
        /* <DEDUP_REMOVED lines=30> */
.L_x_2413:
[----:B------:R-:W-:Y:S05]  /*a4b80*/  BSYNC.RECONVERGENT B3 ;  /* 0x0000000000037941 */ /* 0x000fea0003800200 */
.L_x_2412:
[----:B------:R-:W-:Y:S01]  /*a4b90*/  IADD3 R28, PT, PT, R13, 0x1, RZ ;  /* 0x000000010d1c7810 */ /* 0x000fe20007ffe0ff */
[----:B------:R-:W-:Y:S06]  /*a4ba0*/  BRA `(.L_x_2414) ;  /* 0x0000000000087947 */ /* 0x000fec0003800000 */
.L_x_2411:
[----:B------:R-:W-:Y:S01]  /*a4bb0*/  DMUL R26, RZ, R36 ;  /* 0x00000024ff1a7228 */ /* 0x000fe20000000000 */
[----:B------:R-:W-:-:S10]  /*a4bc0*/  IMAD.MOV.U32 R28, RZ, RZ, 0x1 ;  /* 0x00000001ff1c7424 */ /* 0x000fd400078e00ff */
.L_x_2414:
[----:B------:R-:W-:Y:S05]  /*a4bd0*/  BSYNC.RECONVERGENT B2 ;  /* 0x0000000000027941 */ /* 0x000fea0003800200 */
.L_x_2410:
        /* <DEDUP_REMOVED lines=56> */
.L_x_2416:
[----:B------:R-:W-:Y:S01]  /*a4f60*/  DMUL R32, RZ, R36 ;  /* 0x00000024ff207228 */ /* 0x000fe20000000000 */
[----:B------:R-:W-:-:S10]  /*a4f70*/  IMAD.MOV.U32 R20, RZ, RZ, RZ ;  /* 0x000000ffff147224 */ /* 0x000fd400078e00ff */
.L_x_2417:
[----:B------:R-:W-:Y:S05]  /*a4f80*/  BSYNC.RECONVERGENT B2 ;  /* 0x0000000000027941 */ /* 0x000fea0003800200 */
.L_x_2415:
        /* <DEDUP_REMOVED lines=64> */
.L_x_2418:
        /* <DEDUP_REMOVED lines=32> */
.L_x_2420:
[----:B------:R-:W-:Y:S05]  /*a5590*/  BSYNC.RECONVERGENT B1 ;  /* 0x0000000000017941 */ /* 0x000fea0003800200 */
.L_x_2419:
        /* <DEDUP_REMOVED lines=30> */
.L_x_2424:
[----:B------:R-:W-:Y:S05]  /*a5780*/  BSYNC.RECONVERGENT B3 ;  /* 0x0000000000037941 */ /* 0x000fea0003800200 */
.L_x_2423:
[----:B------:R-:W-:Y:S01]  /*a5790*/  IADD3 R28, PT, PT, R13, 0x1, RZ ;  /* 0x000000010d1c7810 */ /* 0x000fe20007ffe0ff */
[----:B------:R-:W-:Y:S06]  /*a57a0*/  BRA `(.L_x_2425) ;  /* 0x0000000000087947 */ /* 0x000fec0003800000 */
.L_x_2422:
[----:B------:R-:W-:Y:S01]  /*a57b0*/  DMUL R26, RZ, R36 ;  /* 0x00000024ff1a7228 */ /* 0x000fe20000000000 */
[----:B------:R-:W-:-:S10]  /*a57c0*/  IMAD.MOV.U32 R28, RZ, RZ, 0x1 ;  /* 0x00000001ff1c7424 */ /* 0x000fd400078e00ff */
.L_x_2425:
[----:B------:R-:W-:Y:S05]  /*a57d0*/  BSYNC.RECONVERGENT B2 ;  /* 0x0000000000027941 */ /* 0x000fea0003800200 */
.L_x_2421:
        /* <DEDUP_REMOVED lines=56> */
.L_x_2427:
[----:B------:R-:W-:Y:S01]  /*a5b60*/  DMUL R32, RZ, R36 ;  /* 0x00000024ff207228 */ /* 0x000fe20000000000 */
[----:B------:R-:W-:-:S10]  /*a5b70*/  IMAD.MOV.U32 R20, RZ, RZ, RZ ;  /* 0x000000ffff147224 */ /* 0x000fd400078e00ff */
.L_x_2428:
[----:B------:R-:W-:Y:S05]  /*a5b80*/  BSYNC.RECONVERGENT B2 ;  /* 0x0000000000027941 */ /* 0x000fea0003800200 */
.L_x_2426:
        /* <DEDUP_REMOVED lines=64> */
.L_x_2429:
        /* <DEDUP_REMOVED lines=32> */
.L_x_2431:
[----:B------:R-:W-:Y:S05]  /*a6190*/  BSYNC.RECONVERGENT B1 ;  /* 0x0000000000017941 */ /* 0x000fea0003800200 */
.L_x_2430:
        /* <DEDUP_REMOVED lines=30> */
.L_x_2435:
[----:B------:R-:W-:Y:S05]  /*a6380*/  BSYNC.RECONVERGENT B3 ;  /* 0x0000000000037941 */ /* 0x000fea0003800200 */
.L_x_2434:
[----:B------:R-:W-:Y:S01]  /*a6390*/  IADD3 R28, PT, PT, R13, 0x1, RZ ;  /* 0x000000010d1c7810 */ /* 0x000fe20007ffe0ff */
[----:B------:R-:W-:Y:S06]  /*a63a0*/  BRA `(.L_x_2436) ;  /* 0x0000000000087947 */ /* 0x000fec0003800000 */
.L_x_2433:
[----:B------:R-:W-:Y:S01]  /*a63b0*/  DMUL R26, RZ, R36 ;  /* 0x00000024ff1a7228 */ /* 0x000fe20000000000 */
[----:B------:R-:W-:-:S10]  /*a63c0*/  IMAD.MOV.U32 R28, RZ, RZ, 0x1 ;  /* 0x00000001ff1c7424 */ /* 0x000fd400078e00ff */
.L_x_2436:
[----:B------:R-:W-:Y:S05]  /*a63d0*/  BSYNC.RECONVERGENT B2 ;  /* 0x0000000000027941 */ /* 0x000fea0003800200 */
.L_x_2432:
        /* <DEDUP_REMOVED lines=56> */
.L_x_2438:
[----:B------:R-:W-:Y:S01]  /*a6760*/  DMUL R32, RZ, R36 ;  /* 0x00000024ff207228 */ /* 0x000fe20000000000 */
[----:B------:R-:W-:-:S10]  /*a6770*/  IMAD.MOV.U32 R20, RZ, RZ, RZ ;  /* 0x000000ffff147224 */ /* 0x000fd400078e00ff */
.L_x_2439:
[----:B------:R-:W-:Y:S05]  /*a6780*/  BSYNC.RECONVERGENT B2 ;  /* 0x0000000000027941 */ /* 0x000fea0003800200 */
.L_x_2437:
        /* <DEDUP_REMOVED lines=64> */
.L_x_2440:
        /* <DEDUP_REMOVED lines=32> */
.L_x_2442:
[----:B------:R-:W-:Y:S05]  /*a6d90*/  BSYNC.RECONVERGENT B1 ;  /* 0x0000000000017941 */ /* 0x000fea0003800200 */
.L_x_2441:
        /* <DEDUP_REMOVED lines=30> */
.L_x_2446:
[----:B------:R-:W-:Y:S05]  /*a6f80*/  BSYNC.RECONVERGENT B3 ;  /* 0x0000000000037941 */ /* 0x000fea0003800200 */
.L_x_2445:
[----:B------:R-:W-:Y:S01]  /*a6f90*/  IADD3 R28, PT, PT, R13, 0x1, RZ ;  /* 0x000000010d1c7810 */ /* 0x000fe20007ffe0ff */
[----:B------:R-:W-:Y:S06]  /*a6fa0*/  BRA `(.L_x_2447) ;  /* 0x0000000000087947 */ /* 0x000fec0003800000 */
.L_x_2444:
[----:B------:R-:W-:Y:S01]  /*a6fb0*/  DMUL R26, RZ, R36 ;  /* 0x00000024ff1a7228 */ /* 0x000fe20000000000 */
[----:B------:R-:W-:-:S10]  /*a6fc0*/  IMAD.MOV.U32 R28, RZ, RZ, 0x1 ;  /* 0x00000001ff1c7424 */ /* 0x000fd400078e00ff */
.L_x_2447:
[----:B------:R-:W-:Y:S05]  /*a6fd0*/  BSYNC.RECONVERGENT B2 ;  /* 0x0000000000027941 */ /* 0x000fea0003800200 */
.L_x_2443:
        /* <DEDUP_REMOVED lines=56> */
.L_x_2449:
[----:B------:R-:W-:Y:S01]  /*a7360*/  DMUL R32, RZ, R36 ;  /* 0x00000024ff207228 */ /* 0x000fe20000000000 */
[----:B------:R-:W-:-:S10]  /*a7370*/  IMAD.MOV.U32 R20, RZ, RZ, RZ ;  /* 0x000000ffff147224 */ /* 0x000fd400078e00ff */
.L_x_2450:
[----:B------:R-:W-:Y:S05]  /*a7380*/  BSYNC.RECONVERGENT B2 ;  /* 0x0000000000027941 */ /* 0x000fea0003800200 */
.L_x_2448:
        /* <DEDUP_REMOVED lines=64> */
.L_x_2451:
        /* <DEDUP_REMOVED lines=32> */
.L_x_2453:
[----:B------:R-:W-:Y:S05]  /*a7990*/  BSYNC.RECONVERGENT B1 ;  /* 0x0000000000017941 */ /* 0x000fea0003800200 */
.L_x_2452:
        /* <DEDUP_REMOVED lines=30> */
.L_x_2457:
[----:B------:R-:W-:Y:S05]  /*a7b80*/  BSYNC.RECONVERGENT B3 ;  /* 0x0000000000037941 */ /* 0x000fea0003800200 */
.L_x_2456:
[----:B------:R-:W-:Y:S01]  /*a7b90*/  IADD3 R28, PT, PT, R13, 0x1, RZ ;  /* 0x000000010d1c7810 */ /* 0x000fe20007ffe0ff */
[----:B------:R-:W-:Y:S06]  /*a7ba0*/  BRA `(.L_x_2458) ;  /* 0x0000000000087947 */ /* 0x000fec0003800000 */
.L_x_2455:
[----:B------:R-:W-:Y:S01]  /*a7bb0*/  DMUL R26, RZ, R36 ;  /* 0x00000024ff1a7228 */ /* 0x000fe20000000000 */
[----:B------:R-:W-:-:S10]  /*a7bc0*/  IMAD.MOV.U32 R28, RZ, RZ, 0x1 ;  /* 0x00000001ff1c7424 */ /* 0x000fd400078e00ff */
.L_x_2458:
[----:B------:R-:W-:Y:S05]  /*a7bd0*/  BSYNC.RECONVERGENT B2 ;  /* 0x0000000000027941 */ /* 0x000fea0003800200 */
.L_x_2454:
        /* <DEDUP_REMOVED lines=56> */
.L_x_2460:
[----:B------:R-:W-:Y:S01]  /*a7f60*/  DMUL R32, RZ, R36 ;  /* 0x00000024ff207228 */ /* 0x000fe20000000000 */
[----:B------:R-:W-:-:S10]  /*a7f70*/  IMAD.MOV.U32 R20, RZ, RZ, RZ ;  /* 0x000000ffff147224 */ /* 0x000fd400078e00ff */
.L_x_2461:
[----:B------:R-:W-:Y:S05]  /*a7f80*/  BSYNC.RECONVERGENT B2 ;  /* 0x0000000000027941 */ /* 0x000fea0003800200 */
.L_x_2459:
        /* <DEDUP_REMOVED lines=64> */
.L_x_2462:
        /* <DEDUP_REMOVED lines=32> */
.L_x_2464:
[----:B------:R-:W-:Y:S05]  /*a8590*/  BSYNC.RECONVERGENT B1 ;  /* 0x0000000000017941 */ /* 0x000fea0003800200 */
.L_x_2463:
        /* <DEDUP_REMOVED lines=30> */
.L_x_2468:
[----:B------:R-:W-:Y:S05]  /*a8780*/  BSYNC.RECONVERGENT B3 ;  /* 0x0000000000037941 */ /* 0x000fea0003800200 */
.L_x_2467:
[----:B------:R-:W-:Y:S01]  /*a8790*/  IADD3 R28, PT, PT, R13, 0x1, RZ ;  /* 0x000000010d1c7810 */ /* 0x000fe20007ffe0ff */
[----:B------:R-:W-:Y:S06]  /*a87a0*/  BRA `(.L_x_2469) ;  /* 0x0000000000087947 */ /* 0x000fec0003800000 */
.L_x_2466:
[----:B------:R-:W-:Y:S01]  /*a87b0*/  DMUL R26, RZ, R36 ;  /* 0x00000024ff1a7228 */ /* 0x000fe20000000000 */
[----:B------:R-:W-:-:S10]  /*a87c0*/  IMAD.MOV.U32 R28, RZ, RZ, 0x1 ;  /* 0x00000001ff1c7424 */ /* 0x000fd400078e00ff */
.L_x_2469:
[----:B------:R-:W-:Y:S05]  /*a87d0*/  BSYNC.RECONVERGENT B2 ;  /* 0x0000000000027941 */ /* 0x000fea0003800200 */
.L_x_2465:
        /* <DEDUP_REMOVED lines=56> */
.L_x_2471:
[----:B------:R-:W-:Y:S01]  /*a8b60*/  DMUL R32, RZ, R36 ;  /* 0x00000024ff207228 */ /* 0x000fe20000000000 */
[----:B------:R-:W-:-:S10]  /*a8b70*/  IMAD.MOV.U32 R20, RZ, RZ, RZ ;  /* 0x000000ffff147224 */ /* 0x000fd400078e00ff */
.L_x_2472:
[----:B------:R-:W-:Y:S05]  /*a8b80*/  BSYNC.RECONVERGENT B2 ;  /* 0x0000000000027941 */ /* 0x000fea0003800200 */
.L_x_2470:
        /* <DEDUP_REMOVED lines=64> */
.L_x_2473:
        /* <DEDUP_REMOVED lines=32> */
.L_x_2475:
[----:B------:R-:W-:Y:S05]  /*a9190*/  BSYNC.RECONVERGENT B1 ;  /* 0x0000000000017941 */ /* 0x000fea0003800200 */
.L_x_2474:
        /* <DEDUP_REMOVED lines=30> */
.L_x_2479:
[----:B------:R-:W-:Y:S05]  /*a9380*/  BSYNC.RECONVERGENT B3 ;  /* 0x0000000000037941 */ /* 0x000fea0003800200 */
.L_x_2478:
[----:B------:R-:W-:Y:S01]  /*a9390*/  IADD3 R28, PT, PT, R13, 0x1, RZ ;  /* 0x000000010d1c7810 */ /* 0x000fe20007ffe0ff */
[----:B------:R-:W-:Y:S06]  /*a93a0*/  BRA `(.L_x_2480) ;  /* 0x0000000000087947 */ /* 0x000fec0003800000 */
.L_x_2477:
[----:B------:R-:W-:Y:S01]  /*a93b0*/  DMUL R26, RZ, R36 ;  /* 0x00000024ff1a7228 */ /* 0x000fe20000000000 */
[----:B------:R-:W-:-:S10]  /*a93c0*/  IMAD.MOV.U32 R28, RZ, RZ, 0x1 ;  /* 0x00000001ff1c7424 */ /* 0x000fd400078e00ff */
.L_x_2480:
[----:B------:R-:W-:Y:S05]  /*a93d0*/  BSYNC.RECONVERGENT B2 ;  /* 0x0000000000027941 */ /* 0x000fea0003800200 */
.L_x_2476:
        /* <DEDUP_REMOVED lines=56> */
.L_x_2482:
[----:B------:R-:W-:Y:S01]  /*a9760*/  DMUL R32, RZ, R36 ;  /* 0x00000024ff207228 */ /* 0x000fe20000000000 */
[----:B------:R-:W-:-:S10]  /*a9770*/  IMAD.MOV.U32 R20, RZ, RZ, RZ ;  /* 0x000000ffff147224 */ /* 0x000fd400078e00ff */
.L_x_2483:
[----:B------:R-:W-:Y:S05]  /*a9780*/  BSYNC.RECONVERGENT B2 ;  /* 0x0000000000027941 */ /* 0x000fea0003800200 */
.L_x_2481:
        /* <DEDUP_REMOVED lines=64> */
.L_x_2484:
        /* <DEDUP_REMOVED lines=32> */
.L_x_2486:
[----:B------:R-:W-:Y:S05]  /*a9d90*/  BSYNC.RECONVERGENT B1 ;  /* 0x0000000000017941 */ /* 0x000fea0003800200 */
.L_x_2485:
        /* <DEDUP_REMOVED lines=30> */
.L_x_2490:
[----:B------:R-:W-:Y:S05]  /*a9f80*/  BSYNC.RECONVERGENT B3 ;  /* 0x0000000000037941 */ /* 0x000fea0003800200 */
.L_x_2489:
[----:B------:R-:W-:Y:S01]  /*a9f90*/  IADD3 R28, PT, PT, R13, 0x1, RZ ;  /* 0x000000010d1c7810 */ /* 0x000fe20007ffe0ff */
[----:B------:R-:W-:Y:S06]  /*a9fa0*/  BRA `(.L_x_2491) ;  /* 0x0000000000087947 */ /* 0x000fec0003800000 */
.L_x_2488:
[----:B------:R-:W-:Y:S01]  /*a9fb0*/  DMUL R26, RZ, R36 ;  /* 0x00000024ff1a7228 */ /* 0x000fe20000000000 */
[----:B------:R-:W-:-:S10]  /*a9fc0*/  IMAD.MOV.U32 R28, RZ, RZ, 0x1 ;  /* 0x00000001ff1c7424 */ /* 0x000fd400078e00ff */
.L_x_2491:
[----:B------:R-:W-:Y:S05]  /*a9fd0*/  BSYNC.RECONVERGENT B2 ;  /* 0x0000000000027941 */ /* 0x000fea0003800200 */
.L_x_2487:
        /* <DEDUP_REMOVED lines=56> */
.L_x_2493:
[----:B------:R-:W-:Y:S01]  /*aa360*/  DMUL R32, RZ, R36 ;  /* 0x00000024ff207228 */ /* 0x000fe20000000000 */
[----:B------:R-:W-:-:S10]  /*aa370*/  IMAD.MOV.U32 R20, RZ, RZ, RZ ;  /* 0x000000ffff147224 */ /* 0x000fd400078e00ff */
.L_x_2494:
[----:B------:R-:W-:Y:S05]  /*aa380*/  BSYNC.RECONVERGENT B2 ;  /* 0x0000000000027941 */ /* 0x000fea0003800200 */
.L_x_2492:
        /* <DEDUP_REMOVED lines=64> */
.L_x_2495:
        /* <DEDUP_REMOVED lines=32> */
.L_x_2497:
[----:B------:R-:W-:Y:S05]  /*aa990*/  BSYNC.RECONVERGENT B1 ;  /* 0x0000000000017941 */ /* 0x000fea0003800200 */
.L_x_2496:
        /* <DEDUP_REMOVED lines=30> */
.L_x_2501:
[----:B------:R-:W-:Y:S05]  /*aab80*/  BSYNC.RECONVERGENT B3 ;  /* 0x0000000000037941 */ /* 0x000fea0003800200 */
.L_x_2500:
[----:B------:R-:W-:Y:S01]  /*aab90*/  IADD3 R28, PT, PT, R13, 0x1, RZ ;  /* 0x000000010d1c7810 */ /* 0x000fe20007ffe0ff */
[----:B------:R-:W-:Y:S06]  /*aaba0*/  BRA `(.L_x_2502) ;  /* 0x0000000000087947 */ /* 0x000fec0003800000 */
.L_x_2499:
[----:B------:R-:W-:Y:S01]  /*aabb0*/  DMUL R26, RZ, R36 ;  /* 0x00000024ff1a7228 */ /* 0x000fe20000000000 */
[----:B------:R-:W-:-:S10]  /*aabc0*/  IMAD.MOV.U32 R28, RZ, RZ, 0x1 ;  /* 0x00000001ff1c7424 */ /* 0x000fd400078e00ff */
.L_x_2502:
[----:B------:R-:W-:Y:S05]  /*aabd0*/  BSYNC.RECONVERGENT B2 ;  /* 0x0000000000027941 */ /* 0x000fea0003800200 */
.L_x_2498:
        /* <DEDUP_REMOVED lines=56> */
.L_x_2504:
[----:B------:R-:W-:Y:S01]  /*aaf60*/  DMUL R32, RZ, R36 ;  /* 0x00000024ff207228 */ /* 0x000fe20000000000 */
[----:B------:R-:W-:-:S10]  /*aaf70*/  IMAD.MOV.U32 R20, RZ, RZ, RZ ;  /* 0x000000ffff147224 */ /* 0x000fd400078e00ff */
.L_x_2505:
[----:B------:R-:W-:Y:S05]  /*aaf80*/  BSYNC.RECONVERGENT B2 ;  /* 0x0000000000027941 */ /* 0x000fea0003800200 */
.L_x_2503:
        /* <DEDUP_REMOVED lines=64> */
.L_x_2506:
        /* <DEDUP_REMOVED lines=32> */
.L_x_2508:
[----:B------:R-:W-:Y:S05]  /*ab590*/  BSYNC.RECONVERGENT B1 ;  /* 0x0000000000017941 */ /* 0x000fea0003800200 */
.L_x_2507:
        /* <DEDUP_REMOVED lines=30> */
.L_x_2512:
[----:B------:R-:W-:Y:S05]  /*ab780*/  BSYNC.RECONVERGENT B3 ;  /* 0x0000000000037941 */ /* 0x000fea0003800200 */
.L_x_2511:
[----:B------:R-:W-:Y:S01]  /*ab790*/  IADD3 R28, PT, PT, R13, 0x1, RZ ;  /* 0x000000010d1c7810 */ /* 0x000fe20007ffe0ff */
[----:B------:R-:W-:Y:S06]  /*ab7a0*/  BRA `(.L_x_2513) ;  /* 0x0000000000087947 */ /* 0x000fec0003800000 */
.L_x_2510:
[----:B------:R-:W-:Y:S01]  /*ab7b0*/  DMUL R26, RZ, R36 ;  /* 0x00000024ff1a7228 */ /* 0x000fe20000000000 */
[----:B------:R-:W-:-:S10]  /*ab7c0*/  IMAD.MOV.U32 R28, RZ, RZ, 0x1 ;  /* 0x00000001ff1c7424 */ /* 0x000fd400078e00ff */
.L_x_2513:
[----:B------:R-:W-:Y:S05]  /*ab7d0*/  BSYNC.RECONVERGENT B2 ;  /* 0x0000000000027941 */ /* 0x000fea0003800200 */
.L_x_2509:
        /* <DEDUP_REMOVED lines=56> */
.L_x_2515:
[----:B------:R-:W-:Y:S01]  /*abb60*/  DMUL R32, RZ, R36 ;  /* 0x00000024ff207228 */ /* 0x000fe20000000000 */
[----:B------:R-:W-:-:S10]  /*abb70*/  IMAD.MOV.U32 R20, RZ, RZ, RZ ;  /* 0x000000ffff147224 */ /* 0x000fd400078e00ff */
.L_x_2516:
[----:B------:R-:W-:Y:S05]  /*abb80*/  BSYNC.RECONVERGENT B2 ;  /* 0x0000000000027941 */ /* 0x000fea0003800200 */
.L_x_2514:
        /* <DEDUP_REMOVED lines=64> */
.L_x_2517:
        /* <DEDUP_REMOVED lines=32> */
.L_x_2519:
[----:B------:R-:W-:Y:S05]  /*ac190*/  BSYNC.RECONVERGENT B1 ;  /* 0x0000000000017941 */ /* 0x000fea0003800200 */
.L_x_2518:
        /* <DEDUP_REMOVED lines=30> */
.L_x_2523:
[----:B------:R-:W-:Y:S05]  /*ac380*/  BSYNC.RECONVERGENT B3 ;  /* 0x0000000000037941 */ /* 0x000fea0003800200 */
.L_x_2522:
[----:B------:R-:W-:Y:S01]  /*ac390*/  IADD3 R28, PT, PT, R13, 0x1, RZ ;  /* 0x000000010d1c7810 */ /* 0x000fe20007ffe0ff */
[----:B------:R-:W-:Y:S06]  /*ac3a0*/  BRA `(.L_x_2524) ;  /* 0x0000000000087947 */ /* 0x000fec0003800000 */
.L_x_2521:
[----:B------:R-:W-:Y:S01]  /*ac3b0*/  DMUL R26, RZ, R36 ;  /* 0x00000024ff1a7228 */ /* 0x000fe20000000000 */
[----:B------:R-:W-:-:S10]  /*ac3c0*/  IMAD.MOV.U32 R28, RZ, RZ, 0x1 ;  /* 0x00000001ff1c7424 */ /* 0x000fd400078e00ff */
.L_x_2524:
[----:B------:R-:W-:Y:S05]  /*ac3d0*/  BSYNC.RECONVERGENT B2 ;  /* 0x0000000000027941 */ /* 0x000fea0003800200 */
.L_x_2520:
        /* <DEDUP_REMOVED lines=56> */
.L_x_2526:
[----:B------:R-:W-:Y:S01]  /*ac760*/  DMUL R32, RZ, R36 ;  /* 0x00000024ff207228 */ /* 0x000fe20000000000 */
[----:B------:R-:W-:-:S10]  /*ac770*/  IMAD.MOV.U32 R20, RZ, RZ, RZ ;  /* 0x000000ffff147224 */ /* 0x000fd400078e00ff */
.L_x_2527:
[----:B------:R-:W-:Y:S05]  /*ac780*/  BSYNC.RECONVERGENT B2 ;  /* 0x0000000000027941 */ /* 0x000fea0003800200 */
.L_x_2525:
        /* <DEDUP_REMOVED lines=64> */
.L_x_2528:
        /* <DEDUP_REMOVED lines=32> */
.L_x_2530:
[----:B------:R-:W-:Y:S05]  /*acd90*/  BSYNC.RECONVERGENT B1 ;  /* 0x0000000000017941 */ /* 0x000fea0003800200 */
.L_x_2529:
        /* <DEDUP_REMOVED lines=30> */
.L_x_2534:
[----:B------:R-:W-:Y:S05]  /*acf80*/  BSYNC.RECONVERGENT B3 ;  /* 0x0000000000037941 */ /* 0x000fea0003800200 */
.L_x_2533:
[----:B------:R-:W-:Y:S01]  /*acf90*/  IADD3 R28, PT, PT, R13, 0x1, RZ ;  /* 0x000000010d1c7810 */ /* 0x000fe20007ffe0ff */
[----:B------:R-:W-:Y:S06]  /*acfa0*/  BRA `(.L_x_2535) ;  /* 0x0000000000087947 */ /* 0x000fec0003800000 */
.L_x_2532:
[----:B------:R-:W-:Y:S01]  /*acfb0*/  DMUL R26, RZ, R36 ;  /* 0x00000024ff1a7228 */ /* 0x000fe20000000000 */
[----:B------:R-:W-:-:S10]  /*acfc0*/  IMAD.MOV.U32 R28, RZ, RZ, 0x1 ;  /* 0x00000001ff1c7424 */ /* 0x000fd400078e00ff */
.L_x_2535:
[----:B------:R-:W-:Y:S05]  /*acfd0*/  BSYNC.RECONVERGENT B2 ;  /* 0x0000000000027941 */ /* 0x000fea0003800200 */
.L_x_2531:
        /* <DEDUP_REMOVED lines=56> */
.L_x_2537:
[----:B------:R-:W-:Y:S01]  /*ad360*/  DMUL R32, RZ, R36 ;  /* 0x00000024ff207228 */ /* 0x000fe20000000000 */
[----:B------:R-:W-:-:S10]  /*ad370*/  IMAD.MOV.U32 R20, RZ, RZ, RZ ;  /* 0x000000ffff147224 */ /* 0x000fd400078e00ff */
.L_x_2538:
[----:B------:R-:W-:Y:S05]  /*ad380*/  BSYNC.RECONVERGENT B2 ;  /* 0x0000000000027941 */ /* 0x000fea0003800200 */
.L_x_2536:
        /* <DEDUP_REMOVED lines=64> */
.L_x_2539:
        /* <DEDUP_REMOVED lines=32> */
.L_x_2541:
[----:B------:R-:W-:Y:S05]  /*ad990*/  BSYNC.RECONVERGENT B1 ;  /* 0x0000000000017941 */ /* 0x000fea0003800200 */
.L_x_2540:
        /* <DEDUP_REMOVED lines=30> */
.L_x_2545:
[----:B------:R-:W-:Y:S05]  /*adb80*/  BSYNC.RECONVERGENT B3 ;  /* 0x0000000000037941 */ /* 0x000fea0003800200 */
.L_x_2544:
[----:B------:R-:W-:Y:S01]  /*adb90*/  IADD3 R28, PT, PT, R13, 0x1, RZ ;  /* 0x000000010d1c7810 */ /* 0x000fe20007ffe0ff */
[----:B------:R-:W-:Y:S06]  /*adba0*/  BRA `(.L_x_2546) ;  /* 0x0000000000087947 */ /* 0x000fec0003800000 */
.L_x_2543:
[----:B------:R-:W-:Y:S01]  /*adbb0*/  DMUL R26, RZ, R36 ;  /* 0x00000024ff1a7228 */ /* 0x000fe20000000000 */
[----:B------:R-:W-:-:S10]  /*adbc0*/  IMAD.MOV.U32 R28, RZ, RZ, 0x1 ;  /* 0x00000001ff1c7424 */ /* 0x000fd400078e00ff */
.L_x_2546:
[----:B------:R-:W-:Y:S05]  /*adbd0*/  BSYNC.RECONVERGENT B2 ;  /* 0x0000000000027941 */ /* 0x000fea0003800200 */
.L_x_2542:
        /* <DEDUP_REMOVED lines=56> */
.L_x_2548:
[----:B------:R-:W-:Y:S01]  /*adf60*/  DMUL R32, RZ, R36 ;  /* 0x00000024ff207228 */ /* 0x000fe20000000000 */
[----:B------:R-:W-:-:S10]  /*adf70*/  IMAD.MOV.U32 R20, RZ, RZ, RZ ;  /* 0x000000ffff147224 */ /* 0x000fd400078e00ff */
.L_x_2549:
[----:B------:R-:W-:Y:S05]  /*adf80*/  BSYNC.RECONVERGENT B2 ;  /* 0x0000000000027941 */ /* 0x000fea0003800200 */
.L_x_2547:
        /* <DEDUP_REMOVED lines=64> */
.L_x_2550:
        /* <DEDUP_REMOVED lines=32> */
.L_x_2552:
[----:B------:R-:W-:Y:S05]  /*ae590*/  BSYNC.RECONVERGENT B1 ;  /* 0x0000000000017941 */ /* 0x000fea0003800200 */
.L_x_2551:
        /* <DEDUP_REMOVED lines=30> */
.L_x_2556:
[----:B------:R-:W-:Y:S05]  /*ae780*/  BSYNC.RECONVERGENT B3 ;  /* 0x0000000000037941 */ /* 0x000fea0003800200 */
.L_x_2555:
[----:B------:R-:W-:Y:S01]  /*ae790*/  IADD3 R28, PT, PT, R13, 0x1, RZ ;  /* 0x000000010d1c7810 */ /* 0x000fe20007ffe0ff */
[----:B------:R-:W-:Y:S06]  /*ae7a0*/  BRA `(.L_x_2557) ;  /* 0x0000000000087947 */ /* 0x000fec0003800000 */
.L_x_2554:
[----:B------:R-:W-:Y:S01]  /*ae7b0*/  DMUL R26, RZ, R36 ;  /* 0x00000024ff1a7228 */ /* 0x000fe20000000000 */
[----:B------:R-:W-:-:S10]  /*ae7c0*/  IMAD.MOV.U32 R28, RZ, RZ, 0x1 ;  /* 0x00000001ff1c7424 */ /* 0x000fd400078e00ff */
.L_x_2557:
[----:B------:R-:W-:Y:S05]  /*ae7d0*/  BSYNC.RECONVERGENT B2 ;  /* 0x0000000000027941 */ /* 0x000fea0003800200 */
.L_x_2553:
        /* <DEDUP_REMOVED lines=56> */
.L_x_2559:
[----:B------:R-:W-:Y:S01]  /*aeb60*/  DMUL R32, RZ, R36 ;  /* 0x00000024ff207228 */ /* 0x000fe20000000000 */
[----:B------:R-:W-:-:S10]  /*aeb70*/  IMAD.MOV.U32 R20, RZ, RZ, RZ ;  /* 0x000000ffff147224 */ /* 0x000fd400078e00ff */
.L_x_2560:
[----:B------:R-:W-:Y:S05]  /*aeb80*/  BSYNC.RECONVERGENT B2 ;  /* 0x0000000000027941 */ /* 0x000fea0003800200 */
.L_x_2558:
        /* <DEDUP_REMOVED lines=64> */
.L_x_2561:
        /* <DEDUP_REMOVED lines=32> */
.L_x_2563:
[----:B------:R-:W-:Y:S05]  /*af190*/  BSYNC.RECONVERGENT B1 ;  /* 0x0000000000017941 */ /* 0x000fea0003800200 */
.L_x_2562:
        /* <DEDUP_REMOVED lines=30> */
.L_x_2567:
[----:B------:R-:W-:Y:S05]  /*af380*/  BSYNC.RECONVERGENT B3 ;  /* 0x0000000000037941 */ /* 0x000fea0003800200 */
.L_x_2566:
[----:B------:R-:W-:Y:S01]  /*af390*/  IADD3 R28, PT, PT, R13, 0x1, RZ ;  /* 0x000000010d1c7810 */ /* 0x000fe20007ffe0ff */
[----:B------:R-:W-:Y:S06]  /*af3a0*/  BRA `(.L_x_2568) ;  /* 0x0000000000087947 */ /* 0x000fec0003800000 */
.L_x_2565:
[----:B------:R-:W-:Y:S01]  /*af3b0*/  DMUL R26, RZ, R36 ;  /* 0x00000024ff1a7228 */ /* 0x000fe20000000000 */
[----:B------:R-:W-:-:S10]  /*af3c0*/  IMAD.MOV.U32 R28, RZ, RZ, 0x1 ;  /* 0x00000001ff1c7424 */ /* 0x000fd400078e00ff */
.L_x_2568:
[----:B------:R-:W-:Y:S05]  /*af3d0*/  BSYNC.RECONVERGENT B2 ;  /* 0x0000000000027941 */ /* 0x000fea0003800200 */
.L_x_2564:
        /* <DEDUP_REMOVED lines=56> */
.L_x_2570:
[----:B------:R-:W-:Y:S01]  /*af760*/  DMUL R32, RZ, R36 ;  /* 0x00000024ff207228 */ /* 0x000fe20000000000 */
[----:B------:R-:W-:-:S10]  /*af770*/  IMAD.MOV.U32 R20, RZ, RZ, RZ ;  /* 0x000000ffff147224 */ /* 0x000fd400078e00ff */
.L_x_2571:
[----:B------:R-:W-:Y:S05]  /*af780*/  BSYNC.RECONVERGENT B2 ;  /* 0x0000000000027941 */ /* 0x000fea0003800200 */
.L_x_2569:
        /* <DEDUP_REMOVED lines=64> */
.L_x_2572:
        /* <DEDUP_REMOVED lines=32> */
.L_x_2574:
[----:B------:R-:W-:Y:S05]  /*afd90*/  BSYNC.RECONVERGENT B1 ;  /* 0x0000000000017941 */ /* 0x000fea0003800200 */
.L_x_2573:
        /* <DEDUP_REMOVED lines=30> */
.L_x_2578:
[----:B------:R-:W-:Y:S05]  /*aff80*/  BSYNC.RECONVERGENT B3 ;  /* 0x0000000000037941 */ /* 0x000fea0003800200 */
.L_x_2577:
[----:B------:R-:W-:Y:S01]  /*aff90*/  IADD3 R28, PT, PT, R13, 0x1, RZ ;  /* 0x000000010d1c7810 */ /* 0x000fe20007ffe0ff */
[----:B------:R-:W-:Y:S06]  /*affa0*/  BRA `(.L_x_2579) ;  /* 0x0000000000087947 */ /* 0x000fec0003800000 */
.L_x_2576:
[----:B------:R-:W-:Y:S01]  /*affb0*/  DMUL R26, RZ, R36 ;  /* 0x00000024ff1a7228 */ /* 0x000fe20000000000 */
[----:B------:R-:W-:-:S10]  /*affc0*/  IMAD.MOV.U32 R28, RZ, RZ, 0x1 ;  /* 0x00000001ff1c7424 */ /* 0x000fd400078e00ff */
.L_x_2579:
[----:B------:R-:W-:Y:S05]  /*affd0*/  BSYNC.RECONVERGENT B2 ;  /* 0x0000000000027941 */ /* 0x000fea0003800200 */
.L_x_2575:
        /* <DEDUP_REMOVED lines=56> */
.L_x_2581:
[----:B------:R-:W-:Y:S01]  /*b0360*/  DMUL R32, RZ, R36 ;  /* 0x00000024ff207228 */ /* 0x000fe20000000000 */
[----:B------:R-:W-:-:S10]  /*b0370*/  IMAD.MOV.U32 R20, RZ, RZ, RZ ;  /* 0x000000ffff147224 */ /* 0x000fd400078e00ff */
.L_x_2582:
[----:B------:R-:W-:Y:S05]  /*b0380*/  BSYNC.RECONVERGENT B2 ;  /* 0x0000000000027941 */ /* 0x000fea0003800200 */
.L_x_2580:
        /* <DEDUP_REMOVED lines=64> */
.L_x_2583:
        /* <DEDUP_REMOVED lines=32> */
.L_x_2585:
[----:B------:R-:W-:Y:S05]  /*b0990*/  BSYNC.RECONVERGENT B1 ;  /* 0x0000000000017941 */ /* 0x000fea0003800200 */
.L_x_2584:
        /* <DEDUP_REMOVED lines=30> */
.L_x_2589:
[----:B------:R-:W-:Y:S05]  /*b0b80*/  BSYNC.RECONVERGENT B3 ;  /* 0x0000000000037941 */ /* 0x000fea0003800200 */
.L_x_2588:
[----:B------:R-:W-:Y:S01]  /*b0b90*/  IADD3 R28, PT, PT, R13, 0x1, RZ ;  /* 0x000000010d1c7810 */ /* 0x000fe20007ffe0ff */
[----:B------:R-:W-:Y:S06]  /*b0ba0*/  BRA `(.L_x_2590) ;  /* 0x0000000000087947 */ /* 0x000fec0003800000 */
.L_x_2587:
[----:B------:R-:W-:Y:S01]  /*b0bb0*/  DMUL R26, RZ, R36 ;  /* 0x00000024ff1a7228 */ /* 0x000fe20000000000 */
[----:B------:R-:W-:-:S10]  /*b0bc0*/  IMAD.MOV.U32 R28, RZ, RZ, 0x1 ;  /* 0x00000001ff1c7424 */ /* 0x000fd400078e00ff */
.L_x_2590:
[----:B------:R-:W-:Y:S05]  /*b0bd0*/  BSYNC.RECONVERGENT B2 ;  /* 0x0000000000027941 */ /* 0x000fea0003800200 */
.L_x_2586:
        /* <DEDUP_REMOVED lines=56> */
.L_x_2592:
[----:B------:R-:W-:Y:S01]  /*b0f60*/  DMUL R32, RZ, R36 ;  /* 0x00000024ff207228 */ /* 0x000fe20000000000 */
[----:B------:R-:W-:-:S10]  /*b0f70*/  IMAD.MOV.U32 R20, RZ, RZ, RZ ;  /* 0x000000ffff147224 */ /* 0x000fd400078e00ff */
.L_x_2593:
[----:B------:R-:W-:Y:S05]  /*b0f80*/  BSYNC.RECONVERGENT B2 ;  /* 0x0000000000027941 */ /* 0x000fea0003800200 */
.L_x_2591:
        /* <DEDUP_REMOVED lines=64> */
.L_x_2594:
        /* <DEDUP_REMOVED lines=32> */
.L_x_2596:
[----:B------:R-:W-:Y:S05]  /*b1590*/  BSYNC.RECONVERGENT B1 ;  /* 0x0000000000017941 */ /* 0x000fea0003800200 */
.L_x_2595:
        /* <DEDUP_REMOVED lines=30> */
.L_x_2600:
[----:B------:R-:W-:Y:S05]  /*b1780*/  BSYNC.RECONVERGENT B3 ;  /* 0x0000000000037941 */ /* 0x000fea0003800200 */
.L_x_2599:
[----:B------:R-:W-:Y:S01]  /*b1790*/  IADD3 R28, PT, PT, R13, 0x1, RZ ;  /* 0x000000010d1c7810 */ /* 0x000fe20007ffe0ff */
[----:B------:R-:W-:Y:S06]  /*b17a0*/  BRA `(.L_x_2601) ;  /* 0x0000000000087947 */ /* 0x000fec0003800000 */
.L_x_2598:
[----:B------:R-:W-:Y:S01]  /*b17b0*/  DMUL R26, RZ, R36 ;  /* 0x00000024ff1a7228 */ /* 0x000fe20000000000 */
[----:B------:R-:W-:-:S10]  /*b17c0*/  IMAD.MOV.U32 R28, RZ, RZ, 0x1 ;  /* 0x00000001ff1c7424 */ /* 0x000fd400078e00ff */
.L_x_2601:
[----:B------:R-:W-:Y:S05]  /*b17d0*/  BSYNC.RECONVERGENT B2 ;  /* 0x0000000000027941 */ /* 0x000fea0003800200 */
.L_x_2597:
        /* <DEDUP_REMOVED lines=56> */
.L_x_2603:
[----:B------:R-:W-:Y:S01]  /*b1b60*/  DMUL R32, RZ, R36 ;  /* 0x00000024ff207228 */ /* 0x000fe20000000000 */
[----:B------:R-:W-:-:S10]  /*b1b70*/  IMAD.MOV.U32 R20, RZ, RZ, RZ ;  /* 0x000000ffff147224 */ /* 0x000fd400078e00ff */
.L_x_2604:
[----:B------:R-:W-:Y:S05]  /*b1b80*/  BSYNC.RECONVERGENT B2 ;  /* 0x0000000000027941 */ /* 0x000fea0003800200 */
.L_x_2602:
        /* <DEDUP_REMOVED lines=64> */
.L_x_2605:
        /* <DEDUP_REMOVED lines=32> */
.L_x_2607:
[----:B------:R-:W-:Y:S05]  /*b2190*/  BSYNC.RECONVERGENT B1 ;  /* 0x0000000000017941 */ /* 0x000fea0003800200 */
.L_x_2606:
        /* <DEDUP_REMOVED lines=30> */
.L_x_2611:
[----:B------:R-:W-:Y:S05]  /*b2380*/  BSYNC.RECONVERGENT B3 ;  /* 0x0000000000037941 */ /* 0x000fea0003800200 */
.L_x_2610:
[----:B------:R-:W-:Y:S01]  /*b2390*/  IADD3 R28, PT, PT, R13, 0x1, RZ ;  /* 0x000000010d1c7810 */ /* 0x000fe20007ffe0ff */
[----:B------:R-:W-:Y:S06]  /*b23a0*/  BRA `(.L_x_2612) ;  /* 0x0000000000087947 */ /* 0x000fec0003800000 */
.L_x_2609:
[----:B------:R-:W-:Y:S01]  /*b23b0*/  DMUL R26, RZ, R36 ;  /* 0x00000024ff1a7228 */ /* 0x000fe20000000000 */
[----:B------:R-:W-:-:S10]  /*b23c0*/  IMAD.MOV.U32 R28, RZ, RZ, 0x1 ;  /* 0x00000001ff1c7424 */ /* 0x000fd400078e00ff */
.L_x_2612:
[----:B------:R-:W-:Y:S05]  /*b23d0*/  BSYNC.RECONVERGENT B2 ;  /* 0x0000000000027941 */ /* 0x000fea0003800200 */
.L_x_2608:
        /* <DEDUP_REMOVED lines=56> */
.L_x_2614:
[----:B------:R-:W-:Y:S01]  /*b2760*/  DMUL R32, RZ, R36 ;  /* 0x00000024ff207228 */ /* 0x000fe20000000000 */
[----:B------:R-:W-:-:S10]  /*b2770*/  IMAD.MOV.U32 R20, RZ, RZ, RZ ;  /* 0x000000ffff147224 */ /* 0x000fd400078e00ff */
.L_x_2615:
[----:B------:R-:W-:Y:S05]  /*b2780*/  BSYNC.RECONVERGENT B2 ;  /* 0x0000000000027941 */ /* 0x000fea0003800200 */
.L_x_2613:
        /* <DEDUP_REMOVED lines=64> */
.L_x_2616:
        /* <DEDUP_REMOVED lines=32> */
.L_x_2618:
[----:B------:R-:W-:Y:S05]  /*b2d90*/  BSYNC.RECONVERGENT B1 ;  /* 0x0000000000017941 */ /* 0x000fea0003800200 */
.L_x_2617:
        /* <DEDUP_REMOVED lines=30> */
.L_x_2622:
[----:B------:R-:W-:Y:S05]  /*b2f80*/  BSYNC.RECONVERGENT B3 ;  /* 0x0000000000037941 */ /* 0x000fea0003800200 */
.L_x_2621:
[----:B------:R-:W-:Y:S01]  /*b2f90*/  IADD3 R28, PT, PT, R13, 0x1, RZ ;  /* 0x000000010d1c7810 */ /* 0x000fe20007ffe0ff */
[----:B------:R-:W-:Y:S06]  /*b2fa0*/  BRA `(.L_x_2623) ;  /* 0x0000000000087947 */ /* 0x000fec0003800000 */
.L_x_2620:
[----:B------:R-:W-:Y:S01]  /*b2fb0*/  DMUL R26, RZ, R36 ;  /* 0x00000024ff1a7228 */ /* 0x000fe20000000000 */
[----:B------:R-:W-:-:S10]  /*b2fc0*/  IMAD.MOV.U32 R28, RZ, RZ, 0x1 ;  /* 0x00000001ff1c7424 */ /* 0x000fd400078e00ff */
.L_x_2623:
[----:B------:R-:W-:Y:S05]  /*b2fd0*/  BSYNC.RECONVERGENT B2 ;  /* 0x0000000000027941 */ /* 0x000fea0003800200 */
.L_x_2619:
        /* <DEDUP_REMOVED lines=56> */
.L_x_2625:
[----:B------:R-:W-:Y:S01]  /*b3360*/  DMUL R32, RZ, R36 ;  /* 0x00000024ff207228 */ /* 0x000fe20000000000 */
[----:B------:R-:W-:-:S10]  /*b3370*/  IMAD.MOV.U32 R20, RZ, RZ, RZ ;  /* 0x000000ffff147224 */ /* 0x000fd400078e00ff */
.L_x_2626:
[----:B------:R-:W-:Y:S05]  /*b3380*/  BSYNC.RECONVERGENT B2 ;  /* 0x0000000000027941 */ /* 0x000fea0003800200 */
.L_x_2624:
        /* <DEDUP_REMOVED lines=64> */
.L_x_2627:
        /* <DEDUP_REMOVED lines=32> */
.L_x_2629:
[----:B------:R-:W-:Y:S05]  /*b3990*/  BSYNC.RECONVERGENT B1 ;  /* 0x0000000000017941 */ /* 0x000fea0003800200 */
.L_x_2628:
        /* <DEDUP_REMOVED lines=30> */
.L_x_2633:
[----:B------:R-:W-:Y:S05]  /*b3b80*/  BSYNC.RECONVERGENT B3 ;  /* 0x0000000000037941 */ /* 0x000fea0003800200 */
.L_x_2632:
[----:B------:R-:W-:Y:S01]  /*b3b90*/  IADD3 R28, PT, PT, R13, 0x1, RZ ;  /* 0x000000010d1c7810 */ /* 0x000fe20007ffe0ff */
[----:B------:R-:W-:Y:S06]  /*b3ba0*/  BRA `(.L_x_2634) ;  /* 0x0000000000087947 */ /* 0x000fec0003800000 */
.L_x_2631:
[----:B------:R-:W-:Y:S01]  /*b3bb0*/  DMUL R26, RZ, R36 ;  /* 0x00000024ff1a7228 */ /* 0x000fe20000000000 */
[----:B------:R-:W-:-:S10]  /*b3bc0*/  IMAD.MOV.U32 R28, RZ, RZ, 0x1 ;  /* 0x00000001ff1c7424 */ /* 0x000fd400078e00ff */
.L_x_2634:
[----:B------:R-:W-:Y:S05]  /*b3bd0*/  BSYNC.RECONVERGENT B2 ;  /* 0x0000000000027941 */ /* 0x000fea0003800200 */
.L_x_2630:
        /* <DEDUP_REMOVED lines=56> */
.L_x_2636:
[----:B------:R-:W-:Y:S01]  /*b3f60*/  DMUL R32, RZ, R36 ;  /* 0x00000024ff207228 */ /* 0x000fe20000000000 */
[----:B------:R-:W-:-:S10]  /*b3f70*/  IMAD.MOV.U32 R20, RZ, RZ, RZ ;  /* 0x000000ffff147224 */ /* 0x000fd400078e00ff */
.L_x_2637:
[----:B------:R-:W-:Y:S05]  /*b3f80*/  BSYNC.RECONVERGENT B2 ;  /* 0x0000000000027941 */ /* 0x000fea0003800200 */
.L_x_2635:
        /* <DEDUP_REMOVED lines=64> */
.L_x_2638:
        /* <DEDUP_REMOVED lines=32> */
.L_x_2640:
[----:B------:R-:W-:Y:S05]  /*b4590*/  BSYNC.RECONVERGENT B1 ;  /* 0x0000000000017941 */ /* 0x000fea0003800200 */
.L_x_2639:
        /* <DEDUP_REMOVED lines=30> */
.L_x_2644:
[----:B------:R-:W-:Y:S05]  /*b4780*/  BSYNC.RECONVERGENT B3 ;  /* 0x0000000000037941 */ /* 0x000fea0003800200 */
.L_x_2643:
[----:B------:R-:W-:Y:S01]  /*b4790*/  IADD3 R28, PT, PT, R13, 0x1, RZ ;  /* 0x000000010d1c7810 */ /* 0x000fe20007ffe0ff */
[----:B------:R-:W-:Y:S06]  /*b47a0*/  BRA `(.L_x_2645) ;  /* 0x0000000000087947 */ /* 0x000fec0003800000 */
.L_x_2642:
[----:B------:R-:W-:Y:S01]  /*b47b0*/  DMUL R26, RZ, R36 ;  /* 0x00000024ff1a7228 */ /* 0x000fe20000000000 */
[----:B------:R-:W-:-:S10]  /*b47c0*/  IMAD.MOV.U32 R28, RZ, RZ, 0x1 ;  /* 0x00000001ff1c7424 */ /* 0x000fd400078e00ff */
.L_x_2645:
[----:B------:R-:W-:Y:S05]  /*b47d0*/  BSYNC.RECONVERGENT B2 ;  /* 0x0000000000027941 */ /* 0x000fea0003800200 */
.L_x_2641:
        /* <DEDUP_REMOVED lines=56> */
.L_x_2647:
[----:B------:R-:W-:Y:S01]  /*b4b60*/  DMUL R32, RZ, R36 ;  /* 0x00000024ff207228 */ /* 0x000fe20000000000 */
[----:B------:R-:W-:-:S10]  /*b4b70*/  IMAD.MOV.U32 R20, RZ, RZ, RZ ;  /* 0x000000ffff147224 */ /* 0x000fd400078e00ff */
.L_x_2648:
[----:B------:R-:W-:Y:S05]  /*b4b80*/  BSYNC.RECONVERGENT B2 ;  /* 0x0000000000027941 */ /* 0x000fea0003800200 */
.L_x_2646:
        /* <DEDUP_REMOVED lines=64> */
.L_x_2649:
        /* <DEDUP_REMOVED lines=32> */
.L_x_2651:
[----:B------:R-:W-:Y:S05]  /*b5190*/  BSYNC.RECONVERGENT B1 ;  /* 0x0000000000017941 */ /* 0x000fea0003800200 */
.L_x_2650:
        /* <DEDUP_REMOVED lines=30> */
.L_x_2655:
[----:B------:R-:W-:Y:S05]  /*b5380*/  BSYNC.RECONVERGENT B3 ;  /* 0x0000000000037941 */ /* 0x000fea0003800200 */
.L_x_2654:
[----:B------:R-:W-:Y:S01]  /*b5390*/  IADD3 R28, PT, PT, R13, 0x1, RZ ;  /* 0x000000010d1c7810 */ /* 0x000fe20007ffe0ff */
[----:B------:R-:W-:Y:S06]  /*b53a0*/  BRA `(.L_x_2656) ;  /* 0x0000000000087947 */ /* 0x000fec0003800000 */
.L_x_2653:
[----:B------:R-:W-:Y:S01]  /*b53b0*/  DMUL R26, RZ, R36 ;  /* 0x00000024ff1a7228 */ /* 0x000fe20000000000 */
[----:B------:R-:W-:-:S10]  /*b53c0*/  IMAD.MOV.U32 R28, RZ, RZ, 0x1 ;  /* 0x00000001ff1c7424 */ /* 0x000fd400078e00ff */
.L_x_2656:
[----:B------:R-:W-:Y:S05]  /*b53d0*/  BSYNC.RECONVERGENT B2 ;  /* 0x0000000000027941 */ /* 0x000fea0003800200 */
.L_x_2652:
        /* <DEDUP_REMOVED lines=56> */
.L_x_2658:
[----:B------:R-:W-:Y:S01]  /*b5760*/  DMUL R32, RZ, R36 ;  /* 0x00000024ff207228 */ /* 0x000fe20000000000 */
[----:B------:R-:W-:-:S10]  /*b5770*/  IMAD.MOV.U32 R20, RZ, RZ, RZ ;  /* 0x000000ffff147224 */ /* 0x000fd400078e00ff */
.L_x_2659:
[----:B------:R-:W-:Y:S05]  /*b5780*/  BSYNC.RECONVERGENT B2 ;  /* 0x0000000000027941 */ /* 0x000fea0003800200 */
.L_x_2657:
        /* <DEDUP_REMOVED lines=64> */
.L_x_2660:
        /* <DEDUP_REMOVED lines=32> */
.L_x_2662:
[----:B------:R-:W-:Y:S05]  /*b5d90*/  BSYNC.RECONVERGENT B1 ;  /* 0x0000000000017941 */ /* 0x000fea0003800200 */
.L_x_2661:
        /* <DEDUP_REMOVED lines=30> */
.L_x_2666:
[----:B------:R-:W-:Y:S05]  /*b5f80*/  BSYNC.RECONVERGENT B3 ;  /* 0x0000000000037941 */ /* 0x000fea0003800200 */
.L_x_2665:
[----:B------:R-:W-:Y:S01]  /*b5f90*/  IADD3 R28, PT, PT, R13, 0x1, RZ ;  /* 0x000000010d1c7810 */ /* 0x000fe20007ffe0ff */
[----:B------:R-:W-:Y:S06]  /*b5fa0*/  BRA `(.L_x_2667) ;  /* 0x0000000000087947 */ /* 0x000fec0003800000 */
.L_x_2664:
[----:B------:R-:W-:Y:S01]  /*b5fb0*/  DMUL R26, RZ, R36 ;  /* 0x00000024ff1a7228 */ /* 0x000fe20000000000 */
[----:B------:R-:W-:-:S10]  /*b5fc0*/  IMAD.MOV.U32 R28, RZ, RZ, 0x1 ;  /* 0x00000001ff1c7424 */ /* 0x000fd400078e00ff */
.L_x_2667:
[----:B------:R-:W-:Y:S05]  /*b5fd0*/  BSYNC.RECONVERGENT B2 ;  /* 0x0000000000027941 */ /* 0x000fea0003800200 */
.L_x_2663:
        /* <DEDUP_REMOVED lines=56> */
.L_x_2669:
[----:B------:R-:W-:Y:S01]  /*b6360*/  DMUL R32, RZ, R36 ;  /* 0x00000024ff207228 */ /* 0x000fe20000000000 */
[----:B------:R-:W-:-:S10]  /*b6370*/  IMAD.MOV.U32 R20, RZ, RZ, RZ ;  /* 0x000000ffff147224 */ /* 0x000fd400078e00ff */
.L_x_2670:
[----:B------:R-:W-:Y:S05]  /*b6380*/  BSYNC.RECONVERGENT B2 ;  /* 0x0000000000027941 */ /* 0x000fea0003800200 */
.L_x_2668:
        /* <DEDUP_REMOVED lines=64> */
.L_x_2671:
        /* <DEDUP_REMOVED lines=32> */
.L_x_2673:
[----:B------:R-:W-:Y:S05]  /*b6990*/  BSYNC.RECONVERGENT B1 ;  /* 0x0000000000017941 */ /* 0x000fea0003800200 */
.L_x_2672:
        /* <DEDUP_REMOVED lines=30> */
.L_x_2677:
[----:B------:R-:W-:Y:S05]  /*b6b80*/  BSYNC.RECONVERGENT B3 ;  /* 0x0000000000037941 */ /* 0x000fea0003800200 */
.L_x_2676:
[----:B------:R-:W-:Y:S01]  /*b6b90*/  IADD3 R28, PT, PT, R13, 0x1, RZ ;  /* 0x000000010d1c7810 */ /* 0x000fe20007ffe0ff */
[----:B------:R-:W-:Y:S06]  /*b6ba0*/  BRA `(.L_x_2678) ;  /* 0x0000000000087947 */ /* 0x000fec0003800000 */
.L_x_2675:
[----:B------:R-:W-:Y:S01]  /*b6bb0*/  DMUL R26, RZ, R36 ;  /* 0x00000024ff1a7228 */ /* 0x000fe20000000000 */
[----:B------:R-:W-:-:S10]  /*b6bc0*/  IMAD.MOV.U32 R28, RZ, RZ, 0x1 ;  /* 0x00000001ff1c7424 */ /* 0x000fd400078e00ff */
.L_x_2678:
[----:B------:R-:W-:Y:S05]  /*b6bd0*/  BSYNC.RECONVERGENT B2 ;  /* 0x0000000000027941 */ /* 0x000fea0003800200 */
.L_x_2674:
        /* <DEDUP_REMOVED lines=56> */
.L_x_2680:
[----:B------:R-:W-:Y:S01]  /*b6f60*/  DMUL R32, RZ, R36 ;  /* 0x00000024ff207228 */ /* 0x000fe20000000000 */
[----:B------:R-:W-:-:S10]  /*b6f70*/  IMAD.MOV.U32 R20, RZ, RZ, RZ ;  /* 0x000000ffff147224 */ /* 0x000fd400078e00ff */
.L_x_2681:
[----:B------:R-:W-:Y:S05]  /*b6f80*/  BSYNC.RECONVERGENT B2 ;  /* 0x0000000000027941 */ /* 0x000fea0003800200 */
.L_x_2679:
        /* <DEDUP_REMOVED lines=64> */
.L_x_2682:
        /* <DEDUP_REMOVED lines=32> */
.L_x_2684:
[----:B------:R-:W-:Y:S05]  /*b7590*/  BSYNC.RECONVERGENT B1 ;  /* 0x0000000000017941 */ /* 0x000fea0003800200 */
.L_x_2683:
        /* <DEDUP_REMOVED lines=30> */
.L_x_2688:
[----:B------:R-:W-:Y:S05]  /*b7780*/  BSYNC.RECONVERGENT B3 ;  /* 0x0000000000037941 */ /* 0x000fea0003800200 */
.L_x_2687:
[----:B------:R-:W-:Y:S01]  /*b7790*/  IADD3 R28, PT, PT, R13, 0x1, RZ ;  /* 0x000000010d1c7810 */ /* 0x000fe20007ffe0ff */
[----:B------:R-:W-:Y:S06]  /*b77a0*/  BRA `(.L_x_2689) ;  /* 0x0000000000087947 */ /* 0x000fec0003800000 */
.L_x_2686:
[----:B------:R-:W-:Y:S01]  /*b77b0*/  DMUL R26, RZ, R36 ;  /* 0x00000024ff1a7228 */ /* 0x000fe20000000000 */
[----:B------:R-:W-:-:S10]  /*b77c0*/  IMAD.MOV.U32 R28, RZ, RZ, 0x1 ;  /* 0x00000001ff1c7424 */ /* 0x000fd400078e00ff */
.L_x_2689:
[----:B------:R-:W-:Y:S05]  /*b77d0*/  BSYNC.RECONVERGENT B2 ;  /* 0x0000000000027941 */ /* 0x000fea0003800200 */
.L_x_2685:
        /* <DEDUP_REMOVED lines=56> */
.L_x_2691:
[----:B------:R-:W-:Y:S01]  /*b7b60*/  DMUL R32, RZ, R36 ;  /* 0x00000024ff207228 */ /* 0x000fe20000000000 */
[----:B------:R-:W-:-:S10]  /*b7b70*/  IMAD.MOV.U32 R20, RZ, RZ, RZ ;  /* 0x000000ffff147224 */ /* 0x000fd400078e00ff */
.L_x_2692:
[----:B------:R-:W-:Y:S05]  /*b7b80*/  BSYNC.RECONVERGENT B2 ;  /* 0x0000000000027941 */ /* 0x000fea0003800200 */
.L_x_2690:
        /* <DEDUP_REMOVED lines=64> */
.L_x_2693:
        /* <DEDUP_REMOVED lines=32> */
.L_x_2695:
[----:B------:R-:W-:Y:S05]  /*b8190*/  BSYNC.RECONVERGENT B1 ;  /* 0x0000000000017941 */ /* 0x000fea0003800200 */
.L_x_2694:
        /* <DEDUP_REMOVED lines=30> */
.L_x_2699:
[----:B------:R-:W-:Y:S05]  /*b8380*/  BSYNC.RECONVERGENT B3 ;  /* 0x0000000000037941 */ /* 0x000fea0003800200 */
.L_x_2698:
[----:B------:R-:W-:Y:S01]  /*b8390*/  IADD3 R28, PT, PT, R13, 0x1, RZ ;  /* 0x000000010d1c7810 */ /* 0x000fe20007ffe0ff */
[----:B------:R-:W-:Y:S06]  /*b83a0*/  BRA `(.L_x_2700) ;  /* 0x0000000000087947 */ /* 0x000fec0003800000 */
.L_x_2697:
[----:B------:R-:W-:Y:S01]  /*b83b0*/  DMUL R26, RZ, R36 ;  /* 0x00000024ff1a7228 */ /* 0x000fe20000000000 */
[----:B------:R-:W-:-:S10]  /*b83c0*/  IMAD.MOV.U32 R28, RZ, RZ, 0x1 ;  /* 0x00000001ff1c7424 */ /* 0x000fd400078e00ff */
.L_x_2700:
[----:B------:R-:W-:Y:S05]  /*b83d0*/  BSYNC.RECONVERGENT B2 ;  /* 0x0000000000027941 */ /* 0x000fea0003800200 */
.L_x_2696:
        /* <DEDUP_REMOVED lines=56> */
.L_x_2702:
[----:B------:R-:W-:Y:S01]  /*b8760*/  DMUL R32, RZ, R36 ;  /* 0x00000024ff207228 */ /* 0x000fe20000000000 */
[----:B------:R-:W-:-:S10]  /*b8770*/  IMAD.MOV.U32 R20, RZ, RZ, RZ ;  /* 0x000000ffff147224 */ /* 0x000fd400078e00ff */
.L_x_2703:
[----:B------:R-:W-:Y:S05]  /*b8780*/  BSYNC.RECONVERGENT B2 ;  /* 0x0000000000027941 */ /* 0x000fea0003800200 */
.L_x_2701:
        /* <DEDUP_REMOVED lines=64> */
.L_x_2704:
        /* <DEDUP_REMOVED lines=32> */
.L_x_2706:
[----:B------:R-:W-:Y:S05]  /*b8d90*/  BSYNC.RECONVERGENT B1 ;  /* 0x0000000000017941 */ /* 0x000fea0003800200 */
.L_x_2705:
        /* <DEDUP_REMOVED lines=30> */
.L_x_2710:
[----:B------:R-:W-:Y:S05]  /*b8f80*/  BSYNC.RECONVERGENT B3 ;  /* 0x0000000000037941 */ /* 0x000fea0003800200 */
.L_x_2709:
[----:B------:R-:W-:Y:S01]  /*b8f90*/  IADD3 R28, PT, PT, R13, 0x1, RZ ;  /* 0x000000010d1c7810 */ /* 0x000fe20007ffe0ff */
[----:B------:R-:W-:Y:S06]  /*b8fa0*/  BRA `(.L_x_2711) ;  /* 0x0000000000087947 */ /* 0x000fec0003800000 */
.L_x_2708:
[----:B------:R-:W-:Y:S01]  /*b8fb0*/  DMUL R26, RZ, R36 ;  /* 0x00000024ff1a7228 */ /* 0x000fe20000000000 */
[----:B------:R-:W-:-:S10]  /*b8fc0*/  IMAD.MOV.U32 R28, RZ, RZ, 0x1 ;  /* 0x00000001ff1c7424 */ /* 0x000fd400078e00ff */
.L_x_2711:
[----:B------:R-:W-:Y:S05]  /*b8fd0*/  BSYNC.RECONVERGENT B2 ;  /* 0x0000000000027941 */ /* 0x000fea0003800200 */
.L_x_2707:
        /* <DEDUP_REMOVED lines=56> */
.L_x_2713:
[----:B------:R-:W-:Y:S01]  /*b9360*/  DMUL R32, RZ, R36 ;  /* 0x00000024ff207228 */ /* 0x000fe20000000000 */
[----:B------:R-:W-:-:S10]  /*b9370*/  IMAD.MOV.U32 R20, RZ, RZ, RZ ;  /* 0x000000ffff147224 */ /* 0x000fd400078e00ff */
.L_x_2714:
[----:B------:R-:W-:Y:S05]  /*b9380*/  BSYNC.RECONVERGENT B2 ;  /* 0x0000000000027941 */ /* 0x000fea0003800200 */
.L_x_2712:
        /* <DEDUP_REMOVED lines=64> */
.L_x_2715:
        /* <DEDUP_REMOVED lines=32> */
.L_x_2717:
[----:B------:R-:W-:Y:S05]  /*b9990*/  BSYNC.RECONVERGENT B1 ;  /* 0x0000000000017941 */ /* 0x000fea0003800200 */
.L_x_2716:
        /* <DEDUP_REMOVED lines=30> */
.L_x_2721:
[----:B------:R-:W-:Y:S05]  /*b9b80*/  BSYNC.RECONVERGENT B3 ;  /* 0x0000000000037941 */ /* 0x000fea0003800200 */
.L_x_2720:
[----:B------:R-:W-:Y:S01]  /*b9b90*/  IADD3 R28, PT, PT, R13, 0x1, RZ ;  /* 0x000000010d1c7810 */ /* 0x000fe20007ffe0ff */
[----:B------:R-:W-:Y:S06]  /*b9ba0*/  BRA `(.L_x_2722) ;  /* 0x0000000000087947 */ /* 0x000fec0003800000 */
.L_x_2719:
[----:B------:R-:W-:Y:S01]  /*b9bb0*/  DMUL R26, RZ, R36 ;  /* 0x00000024ff1a7228 */ /* 0x000fe20000000000 */
[----:B------:R-:W-:-:S10]  /*b9bc0*/  IMAD.MOV.U32 R28, RZ, RZ, 0x1 ;  /* 0x00000001ff1c7424 */ /* 0x000fd400078e00ff */
.L_x_2722:
[----:B------:R-:W-:Y:S05]  /*b9bd0*/  BSYNC.RECONVERGENT B2 ;  /* 0x0000000000027941 */ /* 0x000fea0003800200 */
.L_x_2718:
        /* <DEDUP_REMOVED lines=56> */
.L_x_2724:
[----:B------:R-:W-:Y:S01]  /*b9f60*/  DMUL R32, RZ, R36 ;  /* 0x00000024ff207228 */ /* 0x000fe20000000000 */
[----:B------:R-:W-:-:S10]  /*b9f70*/  IMAD.MOV.U32 R20, RZ, RZ, RZ ;  /* 0x000000ffff147224 */ /* 0x000fd400078e00ff */
.L_x_2725:
[----:B------:R-:W-:Y:S05]  /*b9f80*/  BSYNC.RECONVERGENT B2 ;  /* 0x0000000000027941 */ /* 0x000fea0003800200 */
.L_x_2723:
        /* <DEDUP_REMOVED lines=64> */
.L_x_2726:
        /* <DEDUP_REMOVED lines=32> */
.L_x_2728:
[----:B------:R-:W-:Y:S05]  /*ba590*/  BSYNC.RECONVERGENT B1 ;  /* 0x0000000000017941 */ /* 0x000fea0003800200 */
.L_x_2727:
        /* <DEDUP_REMOVED lines=30> */
.L_x_2732:
[----:B------:R-:W-:Y:S05]  /*ba780*/  BSYNC.RECONVERGENT B3 ;  /* 0x0000000000037941 */ /* 0x000fea0003800200 */
.L_x_2731:
[----:B------:R-:W-:Y:S01]  /*ba790*/  IADD3 R28, PT, PT, R13, 0x1, RZ ;  /* 0x000000010d1c7810 */ /* 0x000fe20007ffe0ff */
[----:B------:R-:W-:Y:S06]  /*ba7a0*/  BRA `(.L_x_2733) ;  /* 0x0000000000087947 */ /* 0x000fec0003800000 */
.L_x_2730:
[----:B------:R-:W-:Y:S01]  /*ba7b0*/  DMUL R26, RZ, R36 ;  /* 0x00000024ff1a7228 */ /* 0x000fe20000000000 */
[----:B------:R-:W-:-:S10]  /*ba7c0*/  IMAD.MOV.U32 R28, RZ, RZ, 0x1 ;  /* 0x00000001ff1c7424 */ /* 0x000fd400078e00ff */
.L_x_2733:
[----:B------:R-:W-:Y:S05]  /*ba7d0*/  BSYNC.RECONVERGENT B2 ;  /* 0x0000000000027941 */ /* 0x000fea0003800200 */
.L_x_2729:
        /* <DEDUP_REMOVED lines=56> */
.L_x_2735:
[----:B------:R-:W-:Y:S01]  /*bab60*/  DMUL R32, RZ, R36 ;  /* 0x00000024ff207228 */ /* 0x000fe20000000000 */
[----:B------:R-:W-:-:S10]  /*bab70*/  IMAD.MOV.U32 R20, RZ, RZ, RZ ;  /* 0x000000ffff147224 */ /* 0x000fd400078e00ff */
.L_x_2736:
[----:B------:R-:W-:Y:S05]  /*bab80*/  BSYNC.RECONVERGENT B2 ;  /* 0x0000000000027941 */ /* 0x000fea0003800200 */
.L_x_2734:
        /* <DEDUP_REMOVED lines=64> */
.L_x_2737:
        /* <DEDUP_REMOVED lines=32> */
.L_x_2739:
[----:B------:R-:W-:Y:S05]  /*bb190*/  BSYNC.RECONVERGENT B1 ;  /* 0x0000000000017941 */ /* 0x000fea0003800200 */
.L_x_2738:
        /* <DEDUP_REMOVED lines=30> */
.L_x_2743:
[----:B------:R-:W-:Y:S05]  /*bb380*/  BSYNC.RECONVERGENT B3 ;  /* 0x0000000000037941 */ /* 0x000fea0003800200 */
.L_x_2742:
[----:B------:R-:W-:Y:S01]  /*bb390*/  IADD3 R28, PT, PT, R13, 0x1, RZ ;  /* 0x000000010d1c7810 */ /* 0x000fe20007ffe0ff */
[----:B------:R-:W-:Y:S06]  /*bb3a0*/  BRA `(.L_x_2744) ;  /* 0x0000000000087947 */ /* 0x000fec0003800000 */
.L_x_2741:
[----:B------:R-:W-:Y:S01]  /*bb3b0*/  DMUL R26, RZ, R36 ;  /* 0x00000024ff1a7228 */ /* 0x000fe20000000000 */
[----:B------:R-:W-:-:S10]  /*bb3c0*/  IMAD.MOV.U32 R28, RZ, RZ, 0x1 ;  /* 0x00000001ff1c7424 */ /* 0x000fd400078e00ff */
.L_x_2744:
[----:B------:R-:W-:Y:S05]  /*bb3d0*/  BSYNC.RECONVERGENT B2 ;  /* 0x0000000000027941 */ /* 0x000fea0003800200 */
.L_x_2740:
        /* <DEDUP_REMOVED lines=56> */
.L_x_2746:
[----:B------:R-:W-:Y:S01]  /*bb760*/  DMUL R32, RZ, R36 ;  /* 0x00000024ff207228 */ /* 0x000fe20000000000 */
[----:B------:R-:W-:-:S10]  /*bb770*/  IMAD.MOV.U32 R20, RZ, RZ, RZ ;  /* 0x000000ffff147224 */ /* 0x000fd400078e00ff */
.L_x_2747:
[----:B------:R-:W-:Y:S05]  /*bb780*/  BSYNC.RECONVERGENT B2 ;  /* 0x0000000000027941 */ /* 0x000fea0003800200 */
.L_x_2745:
        /* <DEDUP_REMOVED lines=64> */
.L_x_2748:
        /* <DEDUP_REMOVED lines=32> */
.L_x_2750:
[----:B------:R-:W-:Y:S05]  /*bbd90*/  BSYNC.RECONVERGENT B1 ;  /* 0x0000000000017941 */ /* 0x000fea0003800200 */
.L_x_2749:
        /* <DEDUP_REMOVED lines=30> */
.L_x_2754:
[----:B------:R-:W-:Y:S05]  /*bbf80*/  BSYNC.RECONVERGENT B3 ;  /* 0x0000000000037941 */ /* 0x000fea0003800200 */
.L_x_2753:
[----:B------:R-:W-:Y:S01]  /*bbf90*/  IADD3 R28, PT, PT, R13, 0x1, RZ ;  /* 0x000000010d1c7810 */ /* 0x000fe20007ffe0ff */
[----:B------:R-:W-:Y:S06]  /*bbfa0*/  BRA `(.L_x_2755) ;  /* 0x0000000000087947 */ /* 0x000fec0003800000 */
.L_x_2752:
[----:B------:R-:W-:Y:S01]  /*bbfb0*/  DMUL R26, RZ, R36 ;  /* 0x00000024ff1a7228 */ /* 0x000fe20000000000 */
[----:B------:R-:W-:-:S10]  /*bbfc0*/  IMAD.MOV.U32 R28, RZ, RZ, 0x1 ;  /* 0x00000001ff1c7424 */ /* 0x000fd400078e00ff */
.L_x_2755:
[----:B------:R-:W-:Y:S05]  /*bbfd0*/  BSYNC.RECONVERGENT B2 ;  /* 0x0000000000027941 */ /* 0x000fea0003800200 */
.L_x_2751:
        /* <DEDUP_REMOVED lines=56> */
.L_x_2757:
[----:B------:R-:W-:Y:S01]  /*bc360*/  DMUL R32, RZ, R36 ;  /* 0x00000024ff207228 */ /* 0x000fe20000000000 */
[----:B------:R-:W-:-:S10]  /*bc370*/  IMAD.MOV.U32 R20, RZ, RZ, RZ ;  /* 0x000000ffff147224 */ /* 0x000fd400078e00ff */
.L_x_2758:
[----:B------:R-:W-:Y:S05]  /*bc380*/  BSYNC.RECONVERGENT B2 ;  /* 0x0000000000027941 */ /* 0x000fea0003800200 */
.L_x_2756:
        /* <DEDUP_REMOVED lines=64> */
.L_x_2759:
        /* <DEDUP_REMOVED lines=32> */
.L_x_2761:
[----:B------:R-:W-:Y:S05]  /*bc990*/  BSYNC.RECONVERGENT B1 ;  /* 0x0000000000017941 */ /* 0x000fea0003800200 */
.L_x_2760:
        /* <DEDUP_REMOVED lines=30> */
.L_x_2765:
[----:B------:R-:W-:Y:S05]  /*bcb80*/  BSYNC.RECONVERGENT B3 ;  /* 0x0000000000037941 */ /* 0x000fea0003800200 */
.L_x_2764:
[----:B------:R-:W-:Y:S01]  /*bcb90*/  IADD3 R28, PT, PT, R13, 0x1, RZ ;  /* 0x000000010d1c7810 */ /* 0x000fe20007ffe0ff */
[----:B------:R-:W-:Y:S06]  /*bcba0*/  BRA `(.L_x_2766) ;  /* 0x0000000000087947 */ /* 0x000fec0003800000 */
.L_x_2763:
[----:B------:R-:W-:Y:S01]  /*bcbb0*/  DMUL R26, RZ, R36 ;  /* 0x00000024ff1a7228 */ /* 0x000fe20000000000 */
[----:B------:R-:W-:-:S10]  /*bcbc0*/  IMAD.MOV.U32 R28, RZ, RZ, 0x1 ;  /* 0x00000001ff1c7424 */ /* 0x000fd400078e00ff */
.L_x_2766:
[----:B------:R-:W-:Y:S05]  /*bcbd0*/  BSYNC.RECONVERGENT B2 ;  /* 0x0000000000027941 */ /* 0x000fea0003800200 */
.L_x_2762:
        /* <DEDUP_REMOVED lines=56> */
.L_x_2768:
[----:B------:R-:W-:Y:S01]  /*bcf60*/  DMUL R32, RZ, R36 ;  /* 0x00000024ff207228 */ /* 0x000fe20000000000 */
[----:B------:R-:W-:-:S10]  /*bcf70*/  IMAD.MOV.U32 R20, RZ, RZ, RZ ;  /* 0x000000ffff147224 */ /* 0x000fd400078e00ff */
.L_x_2769:
[----:B------:R-:W-:Y:S05]  /*bcf80*/  BSYNC.RECONVERGENT B2 ;  /* 0x0000000000027941 */ /* 0x000fea0003800200 */
.L_x_2767:
        /* <DEDUP_REMOVED lines=64> */
.L_x_2770:
        /* <DEDUP_REMOVED lines=32> */
.L_x_2772:
[----:B------:R-:W-:Y:S05]  /*bd590*/  BSYNC.RECONVERGENT B1 ;  /* 0x0000000000017941 */ /* 0x000fea0003800200 */
.L_x_2771:
        /* <DEDUP_REMOVED lines=30> */
.L_x_2776:
[----:B------:R-:W-:Y:S05]  /*bd780*/  BSYNC.RECONVERGENT B3 ;  /* 0x0000000000037941 */ /* 0x000fea0003800200 */
.L_x_2775:
[----:B------:R-:W-:Y:S01]  /*bd790*/  IADD3 R28, PT, PT, R13, 0x1, RZ ;  /* 0x000000010d1c7810 */ /* 0x000fe20007ffe0ff */
[----:B------:R-:W-:Y:S06]  /*bd7a0*/  BRA `(.L_x_2777) ;  /* 0x0000000000087947 */ /* 0x000fec0003800000 */
.L_x_2774:
[----:B------:R-:W-:Y:S01]  /*bd7b0*/  DMUL R26, RZ, R36 ;  /* 0x00000024ff1a7228 */ /* 0x000fe20000000000 */
[----:B------:R-:W-:-:S10]  /*bd7c0*/  IMAD.MOV.U32 R28, RZ, RZ, 0x1 ;  /* 0x00000001ff1c7424 */ /* 0x000fd400078e00ff */
.L_x_2777:
[----:B------:R-:W-:Y:S05]  /*bd7d0*/  BSYNC.RECONVERGENT B2 ;  /* 0x0000000000027941 */ /* 0x000fea0003800200 */
.L_x_2773:
        /* <DEDUP_REMOVED lines=56> */
.L_x_2779:
[----:B------:R-:W-:Y:S01]  /*bdb60*/  DMUL R32, RZ, R36 ;  /* 0x00000024ff207228 */ /* 0x000fe20000000000 */
[----:B------:R-:W-:-:S10]  /*bdb70*/  IMAD.MOV.U32 R20, RZ, RZ, RZ ;  /* 0x000000ffff147224 */ /* 0x000fd400078e00ff */
.L_x_2780:
[----:B------:R-:W-:Y:S05]  /*bdb80*/  BSYNC.RECONVERGENT B2 ;  /* 0x0000000000027941 */ /* 0x000fea0003800200 */
.L_x_2778:
        /* <DEDUP_REMOVED lines=64> */
.L_x_2781:
        /* <DEDUP_REMOVED lines=32> */
.L_x_2783:
[----:B------:R-:W-:Y:S05]  /*be190*/  BSYNC.RECONVERGENT B1 ;  /* 0x0000000000017941 */ /* 0x000fea0003800200 */
.L_x_2782:
        /* <DEDUP_REMOVED lines=30> */
.L_x_2787:
[----:B------:R-:W-:Y:S05]  /*be380*/  BSYNC.RECONVERGENT B3 ;  /* 0x0000000000037941 */ /* 0x000fea0003800200 */
.L_x_2786:
[----:B------:R-:W-:Y:S01]  /*be390*/  IADD3 R28, PT, PT, R13, 0x1, RZ ;  /* 0x000000010d1c7810 */ /* 0x000fe20007ffe0ff */
[----:B------:R-:W-:Y:S06]  /*be3a0*/  BRA `(.L_x_2788) ;  /* 0x0000000000087947 */ /* 0x000fec0003800000 */
.L_x_2785:
[----:B------:R-:W-:Y:S01]  /*be3b0*/  DMUL R26, RZ, R36 ;  /* 0x00000024ff1a7228 */ /* 0x000fe20000000000 */
[----:B------:R-:W-:-:S10]  /*be3c0*/  IMAD.MOV.U32 R28, RZ, RZ, 0x1 ;  /* 0x00000001ff1c7424 */ /* 0x000fd400078e00ff */
.L_x_2788:
[----:B------:R-:W-:Y:S05]  /*be3d0*/  BSYNC.RECONVERGENT B2 ;  /* 0x0000000000027941 */ /* 0x000fea0003800200 */
.L_x_2784:
        /* <DEDUP_REMOVED lines=56> */
.L_x_2790:
[----:B------:R-:W-:Y:S01]  /*be760*/  DMUL R32, RZ, R36 ;  /* 0x00000024ff207228 */ /* 0x000fe20000000000 */
[----:B------:R-:W-:-:S10]  /*be770*/  IMAD.MOV.U32 R20, RZ, RZ, RZ ;  /* 0x000000ffff147224 */ /* 0x000fd400078e00ff */
.L_x_2791:
[----:B------:R-:W-:Y:S05]  /*be780*/  BSYNC.RECONVERGENT B2 ;  /* 0x0000000000027941 */ /* 0x000fea0003800200 */
.L_x_2789:
        /* <DEDUP_REMOVED lines=64> */
.L_x_2792:
        /* <DEDUP_REMOVED lines=32> */
.L_x_2794:
[----:B------:R-:W-:Y:S05]  /*bed90*/  BSYNC.RECONVERGENT B1 ;  /* 0x0000000000017941 */ /* 0x000fea0003800200 */
.L_x_2793:
        /* <DEDUP_REMOVED lines=30> */
.L_x_2798:
[----:B------:R-:W-:Y:S05]  /*bef80*/  BSYNC.RECONVERGENT B3 ;  /* 0x0000000000037941 */ /* 0x000fea0003800200 */
.L_x_2797:
[----:B------:R-:W-:Y:S01]  /*bef90*/  IADD3 R28, PT, PT, R13, 0x1, RZ ;  /* 0x000000010d1c7810 */ /* 0x000fe20007ffe0ff */
[----:B------:R-:W-:Y:S06]  /*befa0*/  BRA `(.L_x_2799) ;  /* 0x0000000000087947 */ /* 0x000fec0003800000 */
.L_x_2796:
[----:B------:R-:W-:Y:S01]  /*befb0*/  DMUL R26, RZ, R36 ;  /* 0x00000024ff1a7228 */ /* 0x000fe20000000000 */
[----:B------:R-:W-:-:S10]  /*befc0*/  IMAD.MOV.U32 R28, RZ, RZ, 0x1 ;  /* 0x00000001ff1c7424 */ /* 0x000fd400078e00ff */
.L_x_2799:
[----:B------:R-:W-:Y:S05]  /*befd0*/  BSYNC.RECONVERGENT B2 ;  /* 0x0000000000027941 */ /* 0x000fea0003800200 */
.L_x_2795:
        /* <DEDUP_REMOVED lines=56> */
.L_x_2801:
[----:B------:R-:W-:Y:S01]  /*bf360*/  DMUL R38, RZ, R36 ;  /* 0x00000024ff267228 */ /* 0x000fe20000000000 */
[----:B------:R-:W-:-:S10]  /*bf370*/  IMAD.MOV.U32 R32, RZ, RZ, RZ ;  /* 0x000000ffff207224 */ /* 0x000fd400078e00ff */
.L_x_2802:
[----:B------:R-:W-:Y:S05]  /*bf380*/  BSYNC.RECONVERGENT B2 ;  /* 0x0000000000027941 */ /* 0x000fea0003800200 */
.L_x_2800:
[----:B------:R-:W-:Y:S01]  /*bf390*/  IMAD.SHL.U32 R12, R32, 0x40, RZ ;  /* 0x00000040200c7824 */ /* 0x000fe200078e00ff */
[----:B------:R-:W2:Y:S04]  /*bf3a0*/  LDG.E.64 R26, desc[UR16][R8.64+0x17f0] ;  /* 0x0017f010081a7981 */ /* 0x000ea8000c1e1b00 */
[----:B------:R-:W-:Y:S01]  /*bf3b0*/  LOP3.LUT R12, R12, 0x40, RZ, 0xc0, !PT ;  /* 0x000000400c0c7812 */ /* 0x000fe200078ec0ff */
[----:B------:R-:W3:Y:S03]  /*bf3c0*/  LDG.E.64 R28, desc[UR16][R8.64+0x17e8] ;  /* 0x0017e810081c7981 */ /* 0x000ee6000c1e1b00 */
[----:B------:R-:W-:Y:S01]  /*bf3d0*/  IADD3 R20, P0, PT, R12, UR20, RZ ;  /* 0x000000140c147c10 */ /* 0x000fe2000ff1e0ff */
[----:B------:R2:W4:Y:S04]  /*bf3e0*/  LDG.E.64 R30, desc[UR16][R8.64+0x17f8] ;  /* 0x0017f810081e7981 */ /* 0x000528000c1e1b00 */
[----:B------:R-:W-:-:S05]  /*bf3f0*/  IMAD.X R21, RZ, RZ, UR21, P0 ;  /* 0x00000015ff157e24 */ /* 0x000fca00080e06ff */
[----:B------:R-:W5:Y:S04]  /*bf400*/  LDG.E.128.CONSTANT R12, desc[UR16][R20.64] ;  /* 0x00000010140c7981 */ /* 0x000f68000c1e9d00 */
[----:B------:R-:W3:Y:S01]  /*bf410*/  LDG.E.128.CONSTANT R16, desc[UR16][R20.64+0x10] ;  /* 0x0000101014107981 */ /* 0x000ee2000c1e9d00 */
[----:B------:R-:W-:Y:S02]  /*bf420*/  LOP3.LUT R22, R32, 0x1, RZ, 0xc0, !PT ;  /* 0x0000000120167812 */ /* 0x000fe400078ec0ff */
[----:B------:R-:W-:Y:S02]  /*bf430*/  MOV R23, 0x3da8ff83 ;  /* 0x3da8ff8300177802 */ /* 0x000fe40000000f00 */
[----:B------:R-:W-:Y:S01]  /*bf440*/  ISETP.NE.U32.AND P0, PT, R22, 0x1, PT ;  /* 0x000000011600780c */ /* 0x000fe20003f05070 */
[----:B------:R-:W-:Y:S01]  /*bf450*/  IMAD.MOV.U32 R22, RZ, RZ, 0x20fd8164 ;  /* 0x20fd8164ff167424 */ /* 0x000fe200078e00ff */
[----:B------:R-:W-:-:S02]  /*bf460*/  DMUL R36, R38, R38 ;  /* 0x0000002626247228 */ /* 0x000fc40000000000 */
[----:B------:R-:W-:Y:S02]  /*bf470*/  FSEL R23, -R23, 0.11223486810922622681, !P0 ;  /* 0x3de5db6517177808 */ /* 0x000fe40004000100 */
[----:B------:R-:W-:-:S06]  /*bf480*/  FSEL R22, R22, -8.06006814911005101289e+34, !P0 ;  /* 0xf9785eba16167808 */ /* 0x000fcc0004000000 */
[----:B-----5:R-:W-:Y:S01]  /*bf490*/  DFMA R12, R36, R22, R12 ;  /* 0x00000016240c722b */ /* 0x020fe2000000000c */
[----:B------:R-:W5:Y:S01]  /*bf4a0*/  LDG.E.128.CONSTANT R20, desc[UR16][R20.64+0x20] ;  /* 0x0000201014147981 */ /* 0x000f62000c1e9d00 */
[----:B--2---:R-:W-:-:S06]  /*bf4b0*/  DADD R8, R26, -UR10 ;  /* 0x8000000a1a087e29 */ /* 0x004fcc0008000000 */
[----:B------:R-:W-:-:S08]  /*bf4c0*/  DFMA R12, R36, R12, R14 ;  /* 0x0000000c240c722b */ /* 0x000fd0000000000e */
[----:B---3--:R-:W-:Y:S02]  /*bf4d0*/  DFMA R16, R36, R12, R16 ;  /* 0x0000000c2410722b */ /* 0x008fe40000000010 */
[----:B------:R-:W-:Y:S02]  /*bf4e0*/  DMUL R12, R8, R8 ;  /* 0x00000008080c7228 */ /* 0x000fe40000000000 */
[----:B------:R-:W-:Y:S02]  /*bf4f0*/  DADD R8, R28, -UR8 ;  /* 0x800000081c087e29 */ /* 0x000fe40008000000 */
[----:B----4-:R-:W-:-:S06]  /*bf500*/  DADD R34, R30, -UR18 ;  /* 0x800000121e227e29 */ /* 0x010fcc0008000000 */
[----:B------:R-:W-:Y:S02]  /*bf510*/  DFMA R12, R8, R8, R12 ;  /* 0x00000008080c722b */ /* 0x000fe4000000000c */
[----:B------:R-:W-:-:S06]  /*bf520*/  DFMA R16, R36, R16, R18 ;  /* 0x000000102410722b */ /* 0x000fcc0000000012 */
[----:B------:R-:W-:-:S06]  /*bf530*/  DFMA R34, R34, R34, R12 ;  /* 0x000000222222722b */ /* 0x000fcc000000000c */
[----:B------:R-:W0:Y:S04]  /*bf540*/  MUFU.RSQ64H R13, R35 ;  /* 0x00000023000d7308 */ /* 0x000e280000001c00 */
[----:B------:R-:W-:Y:S02]  /*bf550*/  VIADD R12, R35, 0xfcb00000 ;  /* 0xfcb00000230c7836 */ /* 0x000fe40000000000 */
[----:B------:R-:W-:-:S04]  /*bf560*/  IMAD.MOV.U32 R14, RZ, RZ, 0x0 ;  /* 0x00000000ff0e7424 */ /* 0x000fc800078e00ff */
[----:B0-----:R-:W-:Y:S01]  /*bf570*/  DMUL R8, R12, R12 ;  /* 0x0000000c0c087228 */ /* 0x001fe20000000000 */
[----:B------:R-:W-:-:S07]  /*bf580*/  IMAD.MOV.U32 R15, RZ, RZ, 0x3fd80000 ;  /* 0x3fd80000ff0f7424 */ /* 0x000fce00078e00ff */
[----:B------:R-:W-:-:S08]  /*bf590*/  DFMA R8, R34, -R8, 1 ;  /* 0x3ff000002208742b */ /* 0x000fd00000000808 */
[----:B------:R-:W-:Y:S02]  /*bf5a0*/  DFMA R14, R8, R14, 0.5 ;  /* 0x3fe00000080e742b */ /* 0x000fe4000000000e */
[----:B-----5:R-:W-:-:S08]  /*bf5b0*/  DFMA R16, R36, R16, R20 ;  /* 0x000000102410722b */ /* 0x020fd00000000014 */
[----:B------:R-:W-:-:S08]  /*bf5c0*/  DFMA R22, R36, R16, R22 ;  /* 0x000000102416722b */ /* 0x000fd00000000016 */
[----:B------:R-:W-:Y:S02]  /*bf5d0*/  DFMA R38, R22, R38, R38 ;  /* 0x000000261626722b */ /* 0x000fe40000000026 */
[----:B------:R-:W-:Y:S02]  /*bf5e0*/  DFMA R22, R36, R22, 1 ;  /* 0x3ff000002416742b */ /* 0x000fe40000000016 */
[----:B------:R-:W-:-:S08]  /*bf5f0*/  DMUL R16, R12, R8 ;  /* 0x000000080c107228 */ /* 0x000fd00000000000 */
[----:B------:R-:W-:Y:S02]  /*bf600*/  FSEL R18, R22, R38, !P0 ;  /* 0x0000002616127208 */ /* 0x000fe40004000000 */
[----:B------:R-:W-:Y:S01]  /*bf610*/  FSEL R19, R23, R39, !P0 ;  /* 0x0000002717137208 */ /* 0x000fe20004000000 */
[----:B------:R-:W-:-:S05]  /*bf620*/  DFMA R16, R14, R16, R12 ;  /* 0x000000100e10722b */ /* 0x000fca000000000c */
[----:B------:R-:W-:Y:S01]  /*bf630*/  DADD R8, RZ, -R18 ;  /* 0x00000000ff087229 */ /* 0x000fe20000000812 */
[----:B------:R-:W-:Y:S02]  /*bf640*/  LOP3.LUT P0, RZ, R32, 0x2, RZ, 0xc0, !PT ;  /* 0x0000000220ff7812 */ /* 0x000fe4000780c0ff */
[----:B------:R-:W-:-:S07]  /*bf650*/  DMUL R20, R34, R16 ;  /* 0x0000001022147228 */ /* 0x000fce0000000000 */
        /* <DEDUP_REMOVED lines=9> */
[----:B------:R-:W-:Y:S01]  /*bf6f0*/  MOV R14, R20 ;  /* 0x00000014000e7202 */ /* 0x000fe20000000f00 */
[----:B------:R-:W-:Y:S01]  /*bf700*/  IMAD.MOV.U32 R20, RZ, RZ, R12 ;  /* 0x000000ffff147224 */ /* 0x000fe200078e000c */
[----:B------:R-:W-:Y:S01]  /*bf710*/  MOV R12, 0xbf780 ;  /* 0x000bf780000c7802 */ /* 0x000fe20000000f00 */
[----:B------:R-:W-:Y:S02]  /*bf720*/  IMAD.MOV.U32 R22, RZ, RZ, R34 ;  /* 0x000000ffff167224 */ /* 0x000fe400078e0022 */
[----:B------:R-:W-:Y:S02]  /*bf730*/  IMAD.MOV.U32 R19, RZ, RZ, R35 ;  /* 0x000000ffff137224 */ /* 0x000fe400078e0023 */
[----:B------:R-:W-:Y:S02]  /*bf740*/  IMAD.MOV.U32 R18, RZ, RZ, R32 ;  /* 0x000000ffff127224 */ /* 0x000fe400078e0020 */
[----:B------:R-:W-:Y:S02]  /*bf750*/  IMAD.MOV.U32 R17, RZ, RZ, R33 ;  /* 0x000000ffff117224 */ /* 0x000fe400078e0021 */
[----:B------:R-:W-:-:S07]  /*bf760*/  IMAD.MOV.U32 R13, RZ, RZ, R21 ;  /* 0x000000ffff0d7224 */ /* 0x000fce00078e0015 */
[----:B------:R-:W-:Y:S05]  /*bf770*/  CALL.REL.NOINC `($__internal_0_$__cuda_sm20_dsqrt_rn_f64_mediumpath_v1) ;  /* 0x0000000c00187944 */ /* 0x000fea0003c00000 */
[----:B------:R-:W-:Y:S02]  /*bf780*/  IMAD.MOV.U32 R8, RZ, RZ, R14 ;  /* 0x000000ffff087224 */ /* 0x000fe400078e000e */
[----:B------:R-:W-:-:S07]  /*bf790*/  IMAD.MOV.U32 R9, RZ, RZ, R13 ;  /* 0x000000ffff097224 */ /* 0x000fce00078e000d */
.L_x_2803:
        /* <DEDUP_REMOVED lines=10> */
[----:B------:R-:W-:-:S04]  /*bf840*/  IADD3 R20, PT, PT, R19, -0x3500000, RZ ;  /* 0xfcb0000013147810 */ /* 0x000fc80007ffe0ff */
[----:B------:R-:W-:Y:S02]  /*bf850*/  ISETP.GE.U32.AND P0, PT, R20, 0x7ca00000, PT ;  /* 0x7ca000001400780c */ /* 0x000fe40003f06070 */
        /* <DEDUP_REMOVED lines=18> */
[----:B------:R-:W-:Y:S01]  /*bf980*/  MOV R16, R14 ;  /* 0x0000000e00107202 */ /* 0x000fe20000000f00 */
[----:B------:R-:W-:-:S07]  /*bf990*/  IMAD.MOV.U32 R17, RZ, RZ, R13 ;  /* 0x000000ffff117224 */ /* 0x000fce00078e000d */
.L_x_2805:
[----:B------:R-:W-:Y:S05]  /*bf9a0*/  BSYNC.RECONVERGENT B1 ;  /* 0x0000000000017941 */ /* 0x000fea0003800200 */
.L_x_2804:
        /* <DEDUP_REMOVED lines=29> */
[----:B------:R-:W-:-:S07]  /*bfb80*/  MOV R27, R19 ;  /* 0x00000013001b7202 */ /* 0x000fce0000000f00 */
.L_x_2809:
[----:B------:R-:W-:Y:S05]  /*bfb90*/  BSYNC.RECONVERGENT B3 ;  /* 0x0000000000037941 */ /* 0x000fea0003800200 */
.L_x_2808:
[----:B------:R-:W-:Y:S01]  /*bfba0*/  VIADD R28, R13, 0x1 ;  /* 0x000000010d1c7836 */ /* 0x000fe20000000000 */
[----:B------:R-:W-:Y:S06]  /*bfbb0*/  BRA `(.L_x_2810) ;  /* 0x0000000000087947 */ /* 0x000fec0003800000 */
.L_x_2807:
[----:B------:R-:W-:Y:S01]  /*bfbc0*/  DMUL R26, RZ, R8 ;  /* 0x00000008ff1a7228 */ /* 0x000fe20000000000 */
[----:B------:R-:W-:-:S10]  /*bfbd0*/  IMAD.MOV.U32 R28, RZ, RZ, 0x1 ;  /* 0x00000001ff1c7424 */ /* 0x000fd400078e00ff */
.L_x_2810:
[----:B------:R-:W-:Y:S05]  /*bfbe0*/  BSYNC.RECONVERGENT B2 ;  /* 0x0000000000027941 */ /* 0x000fea0003800200 */
.L_x_2806:
        /* <DEDUP_REMOVED lines=48> */
[----:B------:R-:W-:Y:S01]  /*bfef0*/  BSSY.RECONVERGENT B3, `(.L_x_2814) ;  /* 0x0000005000037945 */ /* 0x000fe20003800200 */
[----:B------:R-:W-:Y:S01]  /*bff00*/  IMAD.MOV.U32 R18, RZ, RZ, R8 ;  /* 0x000000ffff127224 */ /* 0x000fe200078e0008 */
[----:B------:R-:W-:Y:S01]  /*bff10*/  MOV R26, 0xbff40 ;  /* 0x000bff40001a7802 */ /* 0x000fe20000000f00 */
[----:B------:R-:W-:-:S07]  /*bff20*/  IMAD.MOV.U32 R27, RZ, RZ, R9 ;  /* 0x000000ffff1b7224 */ /* 0x000fce00078e0009 */
[----:B------:R-:W-:Y:S05]  /*bff30*/  CALL.REL.NOINC `($_Z6kernelILl1048576ELl1048576EEv4d3_tPKS0_S2_Pd$__internal_trig_reduction_slowpathd) ;  /* 0x0000000400dc7944 */ /* 0x000fea0003c00000 */
[----:B------:R-:W-:Y:S05]  /*bff40*/  BSYNC.RECONVERGENT B3 ;  /* 0x0000000000037941 */ /* 0x000fea0003800200 */
.L_x_2814:
[----:B------:R-:W-:Y:S01]  /*bff50*/  IMAD.MOV.U32 R26, RZ, RZ, R13 ;  /* 0x000000ffff1a7224 */ /* 0x000fe200078e000d */
[----:B------:R-:W-:Y:S01]  /*bff60*/  MOV R28, R18 ;  /* 0x00000012001c7202 */ /* 0x000fe20000000f00 */
[----:B------:R-:W-:Y:S01]  /*bff70*/  IMAD.MOV.U32 R29, RZ, RZ, R19 ;  /* 0x000000ffff1d7224 */ /* 0x000fe200078e0013 */
[----:B------:R-:W-:Y:S06]  /*bff80*/  BRA `(.L_x_2813) ;  /* 0x0000000000087947 */ /* 0x000fec0003800000 */
.L_x_2812:
[----:B------:R-:W-:Y:S01]  /*bff90*/  DMUL R28, RZ, R8 ;  /* 0x00000008ff1c7228 */ /* 0x000fe20000000000 */
[----:B------:R-:W-:-:S10]  /*bffa0*/  IMAD.MOV.U32 R26, RZ, RZ, RZ ;  /* 0x000000ffff1a7224 */ /* 0x000fd400078e00ff */
.L_x_2813:
[----:B------:R-:W-:Y:S05]  /*bffb0*/  BSYNC.RECONVERGENT B2 ;  /* 0x0000000000027941 */ /* 0x000fea0003800200 */
.L_x_2811:
        /* <DEDUP_REMOVED lines=9> */
[----:B------:R-:W-:Y:S01]  /*c0050*/  MOV R32, 0x20fd8164 ;  /* 0x20fd816400207802 */ /* 0x000fe20000000f00 */
[----:B------:R-:W-:Y:S01]  /*c0060*/  UIADD3 UR4, UP0, UPT, UR4, 0x100, URZ ;  /* 0x0000010004047890 */ /* 0x000fe2000ff1e0ff */
[----:B------:R-:W-:Y:S01]  /*c0070*/  ISETP.NE.U32.AND P0, PT, R8, 0x1, PT ;  /* 0x000000010800780c */ /* 0x000fe20003f05070 */
[----:B------:R-:W-:-:S02]  /*c0080*/  DMUL R8, R28, R28 ;  /* 0x0000001c1c087228 */ /* 0x000fc40000000000 */
[----:B------:R-:W-:Y:S01]  /*c0090*/  UIADD3.X UR5, UPT, UPT, URZ, UR5, URZ, UP0, !UPT ;  /* 0x00000005ff057290 */ /* 0x000fe200087fe4ff */
[----:B------:R-:W-:Y:S01]  /*c00a0*/  FSEL R32, R32, -8.06006814911005101289e+34, !P0 ;  /* 0xf9785eba20207808 */ /* 0x000fe20004000000 */
[----:B------:R-:W-:Y:S01]  /*c00b0*/  UISETP.NE.U32.AND UP0, UPT, UR4, 0x100000, UPT ;  /* 0x001000000400788c */ /* 0x000fe2000bf05070 */
[----:B------:R-:W-:-:S03]  /*c00c0*/  FSEL R33, -R27, 0.11223486810922622681, !P0 ;  /* 0x3de5db651b217808 */ /* 0x000fc60004000100 */
[----:B------:R-:W-:-:S03]  /*c00d0*/  UISETP.NE.AND.EX UP0, UPT, UR5, URZ, UPT, UP0 ;  /* 0x000000ff0500728c */ /* 0x000fc6000bf05300 */
        /* <DEDUP_REMOVED lines=15> */
[----:B------:R-:W-:Y:S10]  /*c01d0*/  BRA.U UP0, `(.L_x_2815) ;  /* 0xfffff3fd00d87547 */ /* 0x000ff4000b83ffff */
[----:B------:R-:W-:Y:S01]  /*c01e0*/  DMUL R24, R24, R24 ;  /* 0x0000001818187228 */ /* 0x000fe20000000000 */
[----:B------:R-:W-:Y:S01]  /*c01f0*/  IMAD.MOV.U32 R4, RZ, RZ, 0x0 ;  /* 0x00000000ff047424 */ /* 0x000fe200078e00ff */
[----:B------:R-:W-:Y:S01]  /*c0200*/  BSSY.RECONVERGENT B1, `(.L_x_2816) ;  /* 0x0000019000017945 */ /* 0x000fe20003800200 */
[----:B------:R-:W-:-:S05]  /*c0210*/  IMAD.MOV.U32 R5, RZ, RZ, 0x3fd80000 ;  /* 0x3fd80000ff057424 */ /* 0x000fca00078e00ff */
        /* <DEDUP_REMOVED lines=10> */
[----:B------:R-:W-:Y:S01]  /*c02c0*/  IADD3 R3, PT, PT, R17, -0x100000, RZ ;  /* 0xfff0000011037810 */ /* 0x000fe20007ffe0ff */
[----:B------:R-:W-:-:S05]  /*c02d0*/  IMAD.MOV.U32 R2, RZ, RZ, R16 ;  /* 0x000000ffff027224 */ /* 0x000fca00078e0010 */
        /* <DEDUP_REMOVED lines=10> */
[----:B------:R-:W-:-:S07]  /*c0380*/  IMAD.MOV.U32 R15, RZ, RZ, R13 ;  /* 0x000000ffff0f7224 */ /* 0x000fce00078e000d */
.L_x_2817:
[----:B------:R-:W-:Y:S05]  /*c0390*/  BSYNC.RECONVERGENT B1 ;  /* 0x0000000000017941 */ /* 0x000fea0003800200 */
.L_x_2816:
[----:B------:R-:W0:Y:S02]  /*c03a0*/  LDC.64 R2, c[0x0][0x3a8] ;  /* 0x0000ea00ff027b82 */ /* 0x000e240000000a00 */
[----:B0-----:R-:W-:-:S05]  /*c03b0*/  IMAD.WIDE.U32 R2, R0, 0x8, R2 ;  /* 0x0000000800027825 */ /* 0x001fca00078e0002 */
[----:B------:R-:W-:Y:S01]  /*c03c0*/  STG.E.64 desc[UR16][R2.64], R14 ;  /* 0x0000000e02007986 */ /* 0x000fe2000c101b10 */
[----:B------:R-:W-:Y:S05]  /*c03d0*/  EXIT ;  /* 0x000000000000794d */ /* 0x000fea0003800000 */
        .weak           $__internal_0_$__cuda_sm20_dsqrt_rn_f64_mediumpath_v1
        .type           $__internal_0_$__cuda_sm20_dsqrt_rn_f64_mediumpath_v1,@function
        .size           $__internal_0_$__cuda_sm20_dsqrt_rn_f64_mediumpath_v1,($_Z6kernelILl1048576ELl1048576EEv4d3_tPKS0_S2_Pd$__internal_trig_reduction_slowpathd - $__internal_0_$__cuda_sm20_dsqrt_rn_f64_mediumpath_v1)
$__internal_0_$__cuda_sm20_dsqrt_rn_f64_mediumpath_v1:
[----:B------:R-:W-:Y:S01]  /*c03e0*/  ISETP.GE.U32.AND P0, PT, R20, -0x3400000, PT ;  /* 0xfcc000001400780c */ /* 0x000fe20003f06070 */
[----:B------:R-:W-:Y:S01]  /*c03f0*/  IMAD.MOV.U32 R23, RZ, RZ, R19 ;  /* 0x000000ffff177224 */ /* 0x000fe200078e0013 */
[----:B------:R-:W-:Y:S01]  /*c0400*/  BSSY.RECONVERGENT B0, `(.L_x_2818) ;  /* 0x0000026000007945 */ /* 0x000fe20003800200 */
[----:B------:R-:W-:Y:S01]  /*c0410*/  IMAD.MOV.U32 R19, RZ, RZ, R17 ;  /* 0x000000ffff137224 */ /* 0x000fe200078e0011 */
[----:B------:R-:W-:Y:S01]  /*c0420*/  MOV R17, R15 ;  /* 0x0000000f00117202 */ /* 0x000fe20000000f00 */
[----:B------:R-:W-:-:S08]  /*c0430*/  IMAD.MOV.U32 R15, RZ, RZ, R13 ;  /* 0x000000ffff0f7224 */ /* 0x000fd000078e000d */
[----:B------:R-:W-:Y:S05]  /*c0440*/  @!P0 BRA `(.L_x_2819) ;  /* 0x0000000000208947 */ /* 0x000fea0003800000 */
[----:B------:R-:W-:-:S10]  /*c0450*/  DFMA.RM R16, R18, R16, R14 ;  /* 0x000000101210722b */ /* 0x000fd4000000400e */
[----:B------:R-:W-:-:S05]  /*c0460*/  IADD3 R14, P0, PT, R16, 0x1, RZ ;  /* 0x00000001100e7810 */ /* 0x000fca0007f1e0ff */
[----:B------:R-:W-:-:S06]  /*c0470*/  IMAD.X R15, RZ, RZ, R17, P0 ;  /* 0x000000ffff0f7224 */ /* 0x000fcc00000e0611 */
[----:B------:R-:W-:-:S08]  /*c0480*/  DFMA.RP R22, -R16, R14, R22 ;  /* 0x0000000e1016722b */ /* 0x000fd00000008116 */
[----:B------:R-:W-:-:S06]  /*c0490*/  DSETP.GT.AND P0, PT, R22, RZ, PT ;  /* 0x000000ff1600722a */ /* 0x000fcc0003f04000 */
[----:B------:R-:W-:Y:S02]  /*c04a0*/  FSEL R14, R14, R16, P0 ;  /* 0x000000100e0e7208 */ /* 0x000fe40000000000 */
[----:B------:R-:W-:Y:S01]  /*c04b0*/  FSEL R15, R15, R17, P0 ;  /* 0x000000110f0f7208 */ /* 0x000fe20000000000 */
[----:B------:R-:W-:Y:S06]  /*c04c0*/  BRA `(.L_x_2820) ;  /* 0x0000000000647947 */ /* 0x000fec0003800000 */
.L_x_2819:
[----:B------:R-:W-:-:S14]  /*c04d0*/  DSETP.NE.AND P0, PT, R22, RZ, PT ;  /* 0x000000ff1600722a */ /* 0x000fdc0003f05000 */
[----:B------:R-:W-:Y:S05]  /*c04e0*/  @!P0 BRA `(.L_x_2821) ;  /* 0x0000000000588947 */ /* 0x000fea0003800000 */
[----:B------:R-:W-:-:S13]  /*c04f0*/  ISETP.GE.AND P0, PT, R23, RZ, PT ;  /* 0x000000ff1700720c */ /* 0x000fda0003f06270 */
[----:B------:R-:W-:Y:S02]  /*c0500*/  @!P0 IMAD.MOV.U32 R14, RZ, RZ, 0x0 ;  /* 0x00000000ff0e8424 */ /* 0x000fe400078e00ff */
[----:B------:R-:W-:Y:S01]  /*c0510*/  @!P0 IMAD.MOV.U32 R15, RZ, RZ, -0x80000 ;  /* 0xfff80000ff0f8424 */ /* 0x000fe200078e00ff */
[----:B------:R-:W-:Y:S06]  /*c0520*/  @!P0 BRA `(.L_x_2820) ;  /* 0x00000000004c8947 */ /* 0x000fec0003800000 */
[----:B------:R-:W-:-:S13]  /*c0530*/  ISETP.GT.AND P0, PT, R23, 0x7fefffff, PT ;  /* 0x7fefffff1700780c */ /* 0x000fda0003f04270 */
[----:B------:R-:W-:Y:S05]  /*c0540*/  @P0 BRA `(.L_x_2821) ;  /* 0x0000000000400947 */ /* 0x000fea0003800000 */
[----:B------:R-:W-:Y:S01]  /*c0550*/  DMUL R22, R22, 8.11296384146066816958e+31 ;  /* 0x4690000016167828 */ /* 0x000fe20000000000 */
[----:B------:R-:W-:Y:S01]  /*c0560*/  MOV R18, RZ ;  /* 0x000000ff00127202 */ /* 0x000fe20000000f00 */
[----:B------:R-:W-:Y:S02]  /*c0570*/  IMAD.MOV.U32 R14, RZ, RZ, 0x0 ;  /* 0x00000000ff0e7424 */ /* 0x000fe400078e00ff */
[----:B------:R-:W-:Y:S02]  /*c0580*/  IMAD.MOV.U32 R15, RZ, RZ, 0x3fd80000 ;  /* 0x3fd80000ff0f7424 */ /* 0x000fe400078e00ff */
[----:B------:R-:W0:Y:S02]  /*c0590*/  MUFU.RSQ64H R19, R23 ;  /* 0x0000001700137308 */ /* 0x000e240000001c00 */
[----:B0-----:R-:W-:-:S08]  /*c05a0*/  DMUL R16, R18, R18 ;  /* 0x0000001212107228 */ /* 0x001fd00000000000 */
[----:B------:R-:W-:-:S08]  /*c05b0*/  DFMA R16, R22, -R16, 1 ;  /* 0x3ff000001610742b */ /* 0x000fd00000000810 */
[----:B------:R-:W-:Y:S02]  /*c05c0*/  DFMA R14, R16, R14, 0.5 ;  /* 0x3fe00000100e742b */ /* 0x000fe4000000000e */
[----:B------:R-:W-:-:S08]  /*c05d0*/  DMUL R16, R18, R16 ;  /* 0x0000001012107228 */ /* 0x000fd00000000000 */
[----:B------:R-:W-:-:S08]  /*c05e0*/  DFMA R16, R14, R16, R18 ;  /* 0x000000100e10722b */ /* 0x000fd00000000012 */
[----:B------:R-:W-:Y:S02]  /*c05f0*/  DMUL R14, R22, R16 ;  /* 0x00000010160e7228 */ /* 0x000fe40000000000 */
[----:B------:R-:W-:-:S06]  /*c0600*/  VIADD R17, R17, 0xfff00000 ;  /* 0xfff0000011117836 */ /* 0x000fcc0000000000 */
[----:B------:R-:W-:-:S08]  /*c0610*/  DFMA R18, R14, -R14, R22 ;  /* 0x8000000e0e12722b */ /* 0x000fd00000000016 */
[----:B------:R-:W-:-:S10]  /*c0620*/  DFMA R14, R16, R18, R14 ;  /* 0x00000012100e722b */ /* 0x000fd4000000000e */
[----:B------:R-:W-:Y:S01]  /*c0630*/  VIADD R15, R15, 0xfcb00000 ;  /* 0xfcb000000f0f7836 */ /* 0x000fe20000000000 */
[----:B------:R-:W-:Y:S06]  /*c0640*/  BRA `(.L_x_2820) ;  /* 0x0000000000047947 */ /* 0x000fec0003800000 */
.L_x_2821:
[----:B------:R-:W-:-:S11]  /*c0650*/  DADD R14, R22, R22 ;  /* 0x00000000160e7229 */ /* 0x000fd60000000016 */
.L_x_2820:
[----:B------:R-:W-:Y:S05]  /*c0660*/  BSYNC.RECONVERGENT B0 ;  /* 0x0000000000007941 */ /* 0x000fea0003800200 */
.L_x_2818:
[----:B------:R-:W-:Y:S01]  /*c0670*/  IMAD.MOV.U32 R16, RZ, RZ, R12 ;  /* 0x000000ffff107224 */ /* 0x000fe200078e000c */
[----:B------:R-:W-:Y:S01]  /*c0680*/  MOV R13, R15 ;  /* 0x0000000f000d7202 */ /* 0x000fe20000000f00 */
[----:B------:R-:W-:-:S04]  /*c0690*/  IMAD.MOV.U32 R17, RZ, RZ, 0x0 ;  /* 0x00000000ff117424 */ /* 0x000fc800078e00ff */
[----:B------:R-:W-:Y:S05]  /*c06a0*/  RET.REL.NODEC R16 `(_Z6kernelILl1048576ELl1048576EEv4d3_tPKS0_S2_Pd) ;  /* 0xfffff3f810547950 */ /* 0x000fea0003c3ffff */
        .type           $_Z6kernelILl1048576ELl1048576EEv4d3_tPKS0_S2_Pd$__internal_trig_reduction_slowpathd,@function
        .size           $_Z6kernelILl1048576ELl1048576EEv4d3_tPKS0_S2_Pd$__internal_trig_reduction_slowpathd,(.L_x_2831 - $_Z6kernelILl1048576ELl1048576EEv4d3_tPKS0_S2_Pd$__internal_trig_reduction_slowpathd)
$_Z6kernelILl1048576ELl1048576EEv4d3_tPKS0_S2_Pd$__internal_trig_reduction_slowpathd:
[----:B------:R-:W-:Y:S01]  /*c06b0*/  SHF.R.U32.HI R29, RZ, 0x14, R27 ;  /* 0x00000014ff1d7819 */ /* 0x000fe2000001161b */
[----:B------:R-:W-:-:S03]  /*c06c0*/  IMAD.MOV.U32 R13, RZ, RZ, RZ ;  /* 0x000000ffff0d7224 */ /* 0x000fc600078e00ff */
[----:B------:R-:W-:-:S04]  /*c06d0*/  LOP3.LUT R12, R29, 0x7ff, RZ, 0xc0, !PT ;  /* 0x000007ff1d0c7812 */ /* 0x000fc800078ec0ff */
[----:B------:R-:W-:-:S13]  /*c06e0*/  ISETP.NE.AND P0, PT, R12, 0x7ff, PT ;  /* 0x000007ff0c00780c */ /* 0x000fda0003f05270 */
[----:B------:R-:W-:Y:S05]  /*c06f0*/  @!P0 BRA `(.L_x_2822) ;  /* 0x0000000800488947 */ /* 0x000fea0003800000 */
[----:B------:R-:W-:Y:S01]  /*c0700*/  VIADD R13, R12, 0xfffffc00 ;  /* 0xfffffc000c0d7836 */ /* 0x000fe20000000000 */
[----:B------:R-:W-:Y:S01]  /*c0710*/  BSSY.RECONVERGENT B0, `(.L_x_2823) ;  /* 0x000002f000007945 */ /* 0x000fe20003800200 */
[----:B------:R-:W-:-:S03]  /*c0720*/  CS2R R34, SRZ ;  /* 0x0000000000227805 */ /* 0x000fc6000001ff00 */
[----:B------:R-:W-:Y:S02]  /*c0730*/  SHF.R.U32.HI R12, RZ, 0x6, R13 ;  /* 0x00000006ff0c7819 */ /* 0x000fe4000001160d */
[----:B------:R-:W-:Y:S02]  /*c0740*/  ISETP.GE.U32.AND P0, PT, R13, 0x80, PT ;  /* 0x000000800d00780c */ /* 0x000fe40003f06070 */
[C---:B------:R-:W-:Y:S02]  /*c0750*/  IADD3 R13, PT, PT, -R12.reuse, 0x13, RZ ;  /* 0x000000130c0d7810 */ /* 0x040fe40007ffe1ff */
[----:B------:R-:W-:Y:S02]  /*c0760*/  IADD3 R19, PT, PT, -R12, 0xf, RZ ;  /* 0x0000000f0c137810 */ /* 0x000fe40007ffe1ff */
[----:B------:R-:W-:-:S04]  /*c0770*/  SEL R13, R13, 0x12, P0 ;  /* 0x000000120d0d7807 */ /* 0x000fc80000000000 */
[----:B------:R-:W-:-:S13]  /*c0780*/  ISETP.GE.AND P0, PT, R19, R13, PT ;  /* 0x0000000d1300720c */ /* 0x000fda0003f06270 */
[----:B------:R-:W-:Y:S05]  /*c0790*/  @P0 BRA `(.L_x_2824) ;  /* 0x0000000000980947 */ /* 0x000fea0003800000 */
[----:B------:R-:W0:Y:S01]  /*c07a0*/  LDC.64 R30, c[0x0][0x358] ;  /* 0x0000d600ff1e7b82 */ /* 0x000e220000000a00 */
[C---:B------:R-:W-:Y:S01]  /*c07b0*/  SHF.L.U64.HI R14, R18.reuse, 0xb, R27 ;  /* 0x0000000b120e7819 */ /* 0x040fe2000001021b */
[----:B------:R-:W-:Y:S01]  /*c07c0*/  BSSY.RECONVERGENT B1, `(.L_x_2825) ;  /* 0x0000022000017945 */ /* 0x000fe20003800200 */
[----:B------:R-:W-:Y:S01]  /*c07d0*/  SHF.L.U32 R18, R18, 0xb, RZ ;  /* 0x0000000b12127819 */ /* 0x000fe200000006ff */
[----:B------:R-:W-:Y:S01]  /*c07e0*/  IMAD.MOV.U32 R21, RZ, RZ, RZ ;  /* 0x000000ffff157224 */ /* 0x000fe200078e00ff */
[----:B------:R-:W-:Y:S02]  /*c07f0*/  IADD3 R22, PT, PT, RZ, -R12, -R13 ;  /* 0x8000000cff167210 */ /* 0x000fe40007ffe80d */
[----:B------:R-:W-:Y:S02]  /*c0800*/  CS2R R34, SRZ ;  /* 0x0000000000227805 */ /* 0x000fe4000001ff00 */
[----:B------:R-:W-:-:S07]  /*c0810*/  LOP3.LUT R14, R14, 0x80000000, RZ, 0xfc, !PT ;  /* 0x800000000e0e7812 */ /* 0x000fce00078efcff */
.L_x_2826:
[----:B------:R-:W1:Y:S01]  /*c0820*/  LDC.64 R16, c[0x4][RZ] ;  /* 0x01000000ff107b82 */ /* 0x000e620000000a00 */
[----:B0-----:R-:W-:Y:S02]  /*c0830*/  R2UR UR6, R30 ;  /* 0x000000001e0672ca */ /* 0x001fe400000e0000 */
[----:B------:R-:W-:Y:S01]  /*c0840*/  R2UR UR7, R31 ;  /* 0x000000001f0772ca */ /* 0x000fe200000e0000 */
[----:B-1----:R-:W-:-:S12]  /*c0850*/  IMAD.WIDE R32, R19, 0x8, R16 ;  /* 0x0000000813207825 */ /* 0x002fd800078e0210 */
[----:B------:R-:W2:Y:S01]  /*c0860*/  LDG.E.64.CONSTANT R32, desc[UR6][R32.64] ;  /* 0x0000000620207981 */ /* 0x000ea2000c1e9b00 */
[----:B------:R-:W-:Y:S02]  /*c0870*/  VIADD R22, R22, 0x1 ;  /* 0x0000000116167836 */ /* 0x000fe40000000000 */
[C---:B------:R-:W-:Y:S02]  /*c0880*/  IMAD R23, R21.reuse, 0x8, R1 ;  /* 0x0000000815177824 */ /* 0x040fe400078e0201 */
[----:B------:R-:W-:Y:S02]  /*c0890*/  VIADD R21, R21, 0x1 ;  /* 0x0000000115157836 */ /* 0x000fe40000000000 */
[----:B------:R-:W-:Y:S02]  /*c08a0*/  VIADD R19, R19, 0x1 ;  /* 0x0000000113137836 */ /* 0x000fe40000000000 */
[----:B--2---:R-:W-:-:S04]  /*c08b0*/  IMAD.WIDE.U32 R34, P2, R32, R18, R34 ;  /* 0x0000001220227225 */ /* 0x004fc80007840022 */
[C---:B------:R-:W-:Y:S02]  /*c08c0*/  IMAD R16, R32.reuse, R14, RZ ;  /* 0x0000000e20107224 */ /* 0x040fe400078e02ff */
[----:B------:R-:W-:Y:S02]  /*c08d0*/  IMAD R15, R33, R18, RZ ;  /* 0x00000012210f7224 */ /* 0x000fe400078e02ff */
[----:B------:R-:W-:Y:S01]  /*c08e0*/  IMAD.HI.U32 R20, R32, R14, RZ ;  /* 0x0000000e20147227 */ /* 0x000fe200078e00ff */
[----:B------:R-:W-:-:S03]  /*c08f0*/  IADD3 R16, P0, PT, R16, R35, RZ ;  /* 0x0000002310107210 */ /* 0x000fc60007f1e0ff */
[----:B------:R-:W-:Y:S01]  /*c0900*/  IMAD.X R20, RZ, RZ, R20, P2 ;  /* 0x000000ffff147224 */ /* 0x000fe200010e0614 */
[----:B------:R-:W-:Y:S01]  /*c0910*/  IADD3 R35, P1, PT, R15, R16, RZ ;  /* 0x000000100f237210 */ /* 0x000fe20007f3e0ff */
[----:B------:R-:W-:-:S04]  /*c0920*/  IMAD.HI.U32 R15, R33, R18, RZ ;  /* 0x00000012210f7227 */ /* 0x000fc800078e00ff */
[----:B------:R-:W-:Y:S01]  /*c0930*/  IMAD.HI.U32 R16, R33, R14, RZ ;  /* 0x0000000e21107227 */ /* 0x000fe200078e00ff */
[----:B------:R-:W-:Y:S01]  /*c0940*/  IADD3.X R20, P0, PT, R15, R20, RZ, P0, !PT ;  /* 0x000000140f147210 */ /* 0x000fe2000071e4ff */
[----:B------:R0:W-:Y:S02]  /*c0950*/  STL.64 [R23], R34 ;  /* 0x0000002217007387 */ /* 0x0001e40000100a00 */
[----:B------:R-:W-:Y:S01]  /*c0960*/  IMAD R17, R33, R14, RZ ;  /* 0x0000000e21117224 */ /* 0x000fe200078e02ff */
[----:B------:R-:W-:Y:S02]  /*c0970*/  IADD3.X R15, PT, PT, R16, RZ, RZ, P0, !PT ;  /* 0x000000ff100f7210 */ /* 0x000fe400007fe4ff */
[----:B------:R-:W-:Y:S02]  /*c0980*/  ISETP.NE.AND P0, PT, R22, -0xf, PT ;  /* 0xfffffff11600780c */ /* 0x000fe40003f05270 */
[----:B------:R-:W-:-:S05]  /*c0990*/  IADD3.X R20, P1, PT, R17, R20, RZ, P1, !PT ;  /* 0x0000001411147210 */ /* 0x000fca0000f3e4ff */
[----:B------:R-:W-:Y:S02]  /*c09a0*/  IMAD.X R15, RZ, RZ, R15, P1 ;  /* 0x000000ffff0f7224 */ /* 0x000fe400008e060f */
[----:B0-----:R-:W-:-:S03]  /*c09b0*/  IMAD.MOV.U32 R34, RZ, RZ, R20 ;  /* 0x000000ffff227224 */ /* 0x001fc600078e0014 */
[----:B------:R-:W-:Y:S01]  /*c09c0*/  MOV R35, R15 ;  /* 0x0000000f00237202 */ /* 0x000fe20000000f00 */
[----:B------:R-:W-:Y:S06]  /*c09d0*/  @P0 BRA `(.L_x_2826) ;  /* 0xfffffffc00900947 */ /* 0x000fec000383ffff */
[----:B------:R-:W-:Y:S05]  /*c09e0*/  BSYNC.RECONVERGENT B1 ;  /* 0x0000000000017941 */ /* 0x000fea0003800200 */
.L_x_2825:
[----:B------:R-:W-:-:S07]  /*c09f0*/  IMAD.MOV.U32 R19, RZ, RZ, R13 ;  /* 0x000000ffff137224 */ /* 0x000fce00078e000d */
.L_x_2824:
[----:B------:R-:W-:Y:S05]  /*c0a00*/  BSYNC.RECONVERGENT B0 ;  /* 0x0000000000007941 */ /* 0x000fea0003800200 */
.L_x_2823:
[----:B------:R-:W-:Y:S01]  /*c0a10*/  LOP3.LUT P0, R29, R29, 0x3f, RZ, 0xc0, !PT ;  /* 0x0000003f1d1d7812 */ /* 0x000fe2000780c0ff */
[----:B------:R-:W-:-:S04]  /*c0a20*/  IMAD.IADD R12, R12, 0x1, R19 ;  /* 0x000000010c0c7824 */ /* 0x000fc800078e0213 */
[----:B------:R-:W-:-:S05]  /*c0a30*/  IMAD.U32 R22, R12, 0x8, R1 ;  /* 0x000000080c167824 */ /* 0x000fca00078e0001 */
[----:B------:R0:W-:Y:S04]  /*c0a40*/  STL.64 [R22+-0x78], R34 ;  /* 0xffff882216007387 */ /* 0x0001e80000100a00 */
[----:B------:R-:W2:Y:S04]  /*c0a50*/  @P0 LDL.64 R16, [R1+0x8] ;  /* 0x0000080001100983 */ /* 0x000ea80000100a00 */
[----:B------:R-:W3:Y:S04]  /*c0a60*/  LDL.64 R14, [R1+0x10] ;  /* 0x00001000010e7983 */ /* 0x000ee80000100a00 */
[----:B------:R-:W4:Y:S01]  /*c0a70*/  LDL.64 R12, [R1+0x18] ;  /* 0x00001800010c7983 */ /* 0x000f220000100a00 */
[----:B------:R-:W-:Y:S01]  /*c0a80*/  BSSY.RECONVERGENT B0, `(.L_x_2827) ;  /* 0x0000035000007945 */ /* 0x000fe20003800200 */
[----:B--2---:R-:W-:-:S02]  /*c0a90*/  @P0 SHF.R.U64 R21, R16, 0x1, R17 ;  /* 0x0000000110150819 */ /* 0x004fc40000001211 */
[----:B------:R-:W-:Y:S02]  /*c0aa0*/  @P0 SHF.R.U32.HI R23, RZ, 0x1, R17 ;  /* 0x00000001ff170819 */ /* 0x000fe40000011611 */
[----:B------:R-:W-:Y:S02]  /*c0ab0*/  @P0 LOP3.LUT R16, R29, 0x3f, RZ, 0x3c, !PT ;  /* 0x0000003f1d100812 */ /* 0x000fe400078e3cff */
[C---:B---3--:R-:W-:Y:S02]  /*c0ac0*/  @P0 SHF.L.U32 R20, R14.reuse, R29, RZ ;  /* 0x0000001d0e140219 */ /* 0x048fe400000006ff */
[----:B------:R-:W-:Y:S02]  /*c0ad0*/  @P0 SHF.R.U64 R21, R21, R16, R23 ;  /* 0x0000001015150219 */ /* 0x000fe40000001217 */
[--C-:B------:R-:W-:Y:S02]  /*c0ae0*/  @P0 SHF.R.U32.HI R17, RZ, 0x1, R15.reuse ;  /* 0x00000001ff110819 */ /* 0x100fe4000001160f */
[----:B------:R-:W-:-:S02]  /*c0af0*/  @P0 SHF.R.U64 R18, R14, 0x1, R15 ;  /* 0x000000010e120819 */ /* 0x000fc4000000120f */
[----:B------:R-:W-:Y:S02]  /*c0b00*/  @P0 SHF.L.U64.HI R19, R14, R29, R15 ;  /* 0x0000001d0e130219 */ /* 0x000fe4000001020f */
[-C--:B0-----:R-:W-:Y:S02]  /*c0b10*/  @P0 SHF.R.U32.HI R22, RZ, R16.reuse, R23 ;  /* 0x00000010ff160219 */ /* 0x081fe40000011617 */
[----:B------:R-:W-:Y:S02]  /*c0b20*/  @P0 LOP3.LUT R14, R20, R21, RZ, 0xfc, !PT ;  /* 0x00000015140e0212 */ /* 0x000fe400078efcff */
[----:B----4-:R-:W-:Y:S02]  /*c0b30*/  @P0 SHF.L.U32 R23, R12, R29, RZ ;  /* 0x0000001d0c170219 */ /* 0x010fe400000006ff */
[----:B------:R-:W-:Y:S02]  /*c0b40*/  @P0 SHF.R.U64 R18, R18, R16, R17 ;  /* 0x0000001012120219 */ /* 0x000fe40000001211 */
[----:B------:R-:W-:-:S02]  /*c0b50*/  @P0 LOP3.LUT R15, R19, R22, RZ, 0xfc, !PT ;  /* 0x00000016130f0212 */ /* 0x000fc400078efcff */
[----:B------:R-:W-:Y:S01]  /*c0b60*/  @P0 SHF.R.U32.HI R16, RZ, R16, R17 ;  /* 0x00000010ff100219 */ /* 0x000fe20000011611 */
[----:B------:R-:W-:Y:S01]  /*c0b70*/  IMAD.SHL.U32 R17, R14, 0x4, RZ ;  /* 0x000000040e117824 */ /* 0x000fe200078e00ff */
[----:B------:R-:W-:Y:S02]  /*c0b80*/  @P0 SHF.L.U64.HI R29, R12, R29, R13 ;  /* 0x0000001d0c1d0219 */ /* 0x000fe4000001020d */
[----:B------:R-:W-:Y:S02]  /*c0b90*/  @P0 LOP3.LUT R12, R23, R18, RZ, 0xfc, !PT ;  /* 0x00000012170c0212 */ /* 0x000fe400078efcff */
[----:B------:R-:W-:Y:S02]  /*c0ba0*/  SHF.L.U64.HI R14, R14, 0x2, R15 ;  /* 0x000000020e0e7819 */ /* 0x000fe4000001020f */
[----:B------:R-:W-:Y:S02]  /*c0bb0*/  @P0 LOP3.LUT R13, R29, R16, RZ, 0xfc, !PT ;  /* 0x000000101d0d0212 */ /* 0x000fe400078efcff */
[----:B------:R-:W-:-:S02]  /*c0bc0*/  SHF.L.W.U32.HI R15, R15, 0x2, R12 ;  /* 0x000000020f0f7819 */ /* 0x000fc40000010e0c */
[----:B------:R-:W-:Y:S02]  /*c0bd0*/  IADD3 RZ, P0, PT, RZ, -R17, RZ ;  /* 0x80000011ffff7210 */ /* 0x000fe40007f1e0ff */
[----:B------:R-:W-:Y:S02]  /*c0be0*/  LOP3.LUT R19, RZ, R14, RZ, 0x33, !PT ;  /* 0x0000000eff137212 */ /* 0x000fe400078e33ff */
[----:B------:R-:W-:Y:S02]  /*c0bf0*/  SHF.L.W.U32.HI R16, R12, 0x2, R13 ;  /* 0x000000020c107819 */ /* 0x000fe40000010e0d */
[----:B------:R-:W-:Y:S02]  /*c0c00*/  LOP3.LUT R18, RZ, R15, RZ, 0x33, !PT ;  /* 0x0000000fff127212 */ /* 0x000fe400078e33ff */
[----:B------:R-:W-:Y:S02]  /*c0c10*/  IADD3.X R19, P0, PT, RZ, R19, RZ, P0, !PT ;  /* 0x00000013ff137210 */ /* 0x000fe4000071e4ff */
[----:B------:R-:W-:-:S02]  /*c0c20*/  LOP3.LUT R21, RZ, R16, RZ, 0x33, !PT ;  /* 0x00000010ff157212 */ /* 0x000fc400078e33ff */
[C---:B------:R-:W-:Y:S02]  /*c0c30*/  ISETP.GT.U32.AND P2, PT, R15.reuse, -0x1, PT ;  /* 0xffffffff0f00780c */ /* 0x040fe40003f44070 */
[----:B------:R-:W-:Y:S02]  /*c0c40*/  IADD3.X R18, P1, PT, RZ, R18, RZ, P0, !PT ;  /* 0x00000012ff127210 */ /* 0x000fe4000073e4ff */
[C---:B------:R-:W-:Y:S02]  /*c0c50*/  ISETP.GT.AND.EX P0, PT, R16.reuse, -0x1, PT, P2 ;  /* 0xffffffff1000780c */ /* 0x040fe40003f04320 */
[----:B------:R-:W-:Y:S02]  /*c0c60*/  IADD3.X R21, PT, PT, RZ, R21, RZ, P1, !PT ;  /* 0x00000015ff157210 */ /* 0x000fe40000ffe4ff */
[----:B------:R-:W-:Y:S02]  /*c0c70*/  SEL R15, R15, R18, P0 ;  /* 0x000000120f0f7207 */ /* 0x000fe40000000000 */
[----:B------:R-:W-:-:S02]  /*c0c80*/  SEL R12, R16, R21, P0 ;  /* 0x00000015100c7207 */ /* 0x000fc40000000000 */
[----:B------:R-:W-:Y:S02]  /*c0c90*/  SEL R14, R14, R19, P0 ;  /* 0x000000130e0e7207 */ /* 0x000fe40000000000 */
[----:B------:R-:W-:-:S03]  /*c0ca0*/  ISETP.NE.U32.AND P1, PT, R12, RZ, PT ;  /* 0x000000ff0c00720c */ /* 0x000fc60003f25070 */
[----:B------:R-:W-:Y:S01]  /*c0cb0*/  @!P0 IMAD.MOV R17, RZ, RZ, -R17 ;  /* 0x000000ffff118224 */ /* 0x000fe200078e0a11 */
[----:B------:R-:W-:-:S04]  /*c0cc0*/  SEL R21, R15, R12, !P1 ;  /* 0x0000000c0f157207 */ /* 0x000fc80004800000 */
[----:B------:R-:W0:Y:S02]  /*c0cd0*/  FLO.U32 R18, R21 ;  /* 0x0000001500127300 */ /* 0x000e2400000e0000 */
[C---:B0-----:R-:W-:Y:S02]  /*c0ce0*/  IADD3 R20, PT, PT, -R18.reuse, 0x1f, RZ ;  /* 0x0000001f12147810 */ /* 0x041fe40007ffe1ff */
[----:B------:R-:W-:-:S03]  /*c0cf0*/  IADD3 R18, PT, PT, -R18, 0x3f, RZ ;  /* 0x0000003f12127810 */ /* 0x000fc60007ffe1ff */
[----:B------:R-:W-:-:S05]  /*c0d00*/  @P1 IMAD.MOV R18, RZ, RZ, R20 ;  /* 0x000000ffff121224 */ /* 0x000fca00078e0214 */
[----:B------:R-:W-:-:S13]  /*c0d10*/  ISETP.NE.AND P1, PT, R18, RZ, PT ;  /* 0x000000ff1200720c */ /* 0x000fda0003f25270 */
[----:B------:R-:W-:Y:S05]  /*c0d20*/  @!P1 BRA `(.L_x_2828) ;  /* 0x0000000000289947 */ /* 0x000fea0003800000 */
[C---:B------:R-:W-:Y:S02]  /*c0d30*/  LOP3.LUT R20, R18.reuse, 0x3f, RZ, 0xc0, !PT ;  /* 0x0000003f12147812 */ /* 0x040fe400078ec0ff */
[--C-:B------:R-:W-:Y:S02]  /*c0d40*/  SHF.R.U64 R17, R17, 0x1, R14.reuse ;  /* 0x0000000111117819 */ /* 0x100fe4000000120e */
[----:B------:R-:W-:Y:S02]  /*c0d50*/  SHF.R.U32.HI R14, RZ, 0x1, R14 ;  /* 0x00000001ff0e7819 */ /* 0x000fe4000001160e */
[----:B------:R-:W-:Y:S02]  /*c0d60*/  LOP3.LUT R19, R18, 0x3f, RZ, 0xc, !PT ;  /* 0x0000003f12137812 */ /* 0x000fe400078e0cff */
[CC--:B------:R-:W-:Y:S02]  /*c0d70*/  SHF.L.U64.HI R12, R15.reuse, R20.reuse, R12 ;  /* 0x000000140f0c7219 */ /* 0x0c0fe4000001020c */
[----:B------:R-:W-:-:S02]  /*c0d80*/  SHF.L.U32 R15, R15, R20, RZ ;  /* 0x000000140f0f7219 */ /* 0x000fc400000006ff */
[-CC-:B------:R-:W-:Y:S02]  /*c0d90*/  SHF.R.U64 R20, R17, R19.reuse, R14.reuse ;  /* 0x0000001311147219 */ /* 0x180fe4000000120e */
[----:B------:R-:W-:Y:S02]  /*c0da0*/  SHF.R.U32.HI R19, RZ, R19, R14 ;  /* 0x00000013ff137219 */ /* 0x000fe4000001160e */
[----:B------:R-:W-:Y:S02]  /*c0db0*/  LOP3.LUT R15, R15, R20, RZ, 0xfc, !PT ;  /* 0x000000140f0f7212 */ /* 0x000fe400078efcff */
[----:B------:R-:W-:-:S07]  /*c0dc0*/  LOP3.LUT R12, R12, R19, RZ, 0xfc, !PT ;  /* 0x000000130c0c7212 */ /* 0x000fce00078efcff */
.L_x_2828:
[----:B------:R-:W-:Y:S05]  /*c0dd0*/  BSYNC.RECONVERGENT B0 ;  /* 0x0000000000007941 */ /* 0x000fea0003800200 */
.L_x_2827:
[----:B------:R-:W-:Y:S01]  /*c0de0*/  IMAD.WIDE.U32 R22, R15, 0x2168c235, RZ ;  /* 0x2168c2350f167825 */ /* 0x000fe200078e00ff */
[----:B------:R-:W-:-:S03]  /*c0df0*/  SHF.R.U32.HI R13, RZ, 0x1e, R13 ;  /* 0x0000001eff0d7819 */ /* 0x000fc6000001160d */
[----:B------:R-:W-:Y:S01]  /*c0e00*/  IMAD.MOV.U32 R20, RZ, RZ, R23 ;  /* 0x000000ffff147224 */ /* 0x000fe200078e0017 */
[----:B------:R-:W-:Y:S01]  /*c0e10*/  IADD3 RZ, P1, PT, R22, R22, RZ ;  /* 0x0000001616ff7210 */ /* 0x000fe20007f3e0ff */
[----:B------:R-:W-:Y:S01]  /*c0e20*/  IMAD.MOV.U32 R21, RZ, RZ, RZ ;  /* 0x000000ffff157224 */ /* 0x000fe200078e00ff */
[----:B------:R-:W-:Y:S01]  /*c0e30*/  LEA.HI R13, R16, R13, RZ, 0x1 ;  /* 0x0000000d100d7211 */ /* 0x000fe200078f08ff */
[----:B------:R-:W-:-:S04]  /*c0e40*/  IMAD.HI.U32 R14, R12, -0x36f0255e, RZ ;  /* 0xc90fdaa20c0e7827 */ /* 0x000fc800078e00ff */
[----:B------:R-:W-:-:S04]  /*c0e50*/  IMAD.WIDE.U32 R20, R15, -0x36f0255e, R20 ;  /* 0xc90fdaa20f147825 */ /* 0x000fc800078e0014 */
[C---:B------:R-:W-:Y:S02]  /*c0e60*/  IMAD R17, R12.reuse, -0x36f0255e, RZ ;  /* 0xc90fdaa20c117824 */ /* 0x040fe400078e02ff */
[----:B------:R-:W-:-:S05]  /*c0e70*/  IMAD.WIDE.U32 R20, P2, R12, 0x2168c235, R20 ;  /* 0x2168c2350c147825 */ /* 0x000fca0007840014 */
[----:B------:R-:W-:Y:S02]  /*c0e80*/  IADD3.X R14, PT, PT, R14, RZ, RZ, P2, !PT ;  /* 0x000000ff0e0e7210 */ /* 0x000fe400017fe4ff */
[----:B------:R-:W-:Y:S02]  /*c0e90*/  IADD3 R17, P2, PT, R17, R21, RZ ;  /* 0x0000001511117210 */ /* 0x000fe40007f5e0ff */
[----:B------:R-:W-:Y:S02]  /*c0ea0*/  IADD3.X RZ, P1, PT, R20, R20, RZ, P1, !PT ;  /* 0x0000001414ff7210 */ /* 0x000fe40000f3e4ff */
[C---:B------:R-:W-:Y:S01]  /*c0eb0*/  ISETP.GT.U32.AND P3, PT, R17.reuse, RZ, PT ;  /* 0x000000ff1100720c */ /* 0x040fe20003f64070 */
[----:B------:R-:W-:Y:S01]  /*c0ec0*/  IMAD.X R15, RZ, RZ, R14, P2 ;  /* 0x000000ffff0f7224 */ /* 0x000fe200010e060e */
[----:B------:R-:W-:-:S04]  /*c0ed0*/  IADD3.X R14, P2, PT, R17, R17, RZ, P1, !PT ;  /* 0x00000011110e7210 */ /* 0x000fc80000f5e4ff */
[C---:B------:R-:W-:Y:S01]  /*c0ee0*/  ISETP.GT.AND.EX P1, PT, R15.reuse, RZ, PT, P3 ;  /* 0x000000ff0f00720c */ /* 0x040fe20003f24330 */
[----:B------:R-:W-:-:S03]  /*c0ef0*/  IMAD.X R12, R15, 0x1, R15, P2 ;  /* 0x000000010f0c7824 */ /* 0x000fc600010e060f */
[----:B------:R-:W-:Y:S02]  /*c0f00*/  SEL R14, R14, R17, P1 ;  /* 0x000000110e0e7207 */ /* 0x000fe40000800000 */
[----:B------:R-:W-:Y:S02]  /*c0f10*/  SEL R12, R12, R15, P1 ;  /* 0x0000000f0c0c7207 */ /* 0x000fe40000800000 */
[----:B------:R-:W-:-:S05]  /*c0f20*/  IADD3 R15, P2, PT, R14, 0x1, RZ ;  /* 0x000000010e0f7810 */ /* 0x000fca0007f5e0ff */
[----:B------:R-:W-:-:S05]  /*c0f30*/  IMAD.X R12, RZ, RZ, R12, P2 ;  /* 0x000000ffff0c7224 */ /* 0x000fca00010e060c */
[----:B------:R-:W-:-:S04]  /*c0f40*/  SHF.R.U64 R15, R15, 0xa, R12 ;  /* 0x0000000a0f0f7819 */ /* 0x000fc8000000120c */
[----:B------:R-:W-:Y:S02]  /*c0f50*/  IADD3 R17, P2, PT, R15, 0x1, RZ ;  /* 0x000000010f117810 */ /* 0x000fe40007f5e0ff */
[----:B------:R-:W-:Y:S02]  /*c0f60*/  SEL R15, RZ, 0xffffffff, !P1 ;  /* 0xffffffffff0f7807 */ /* 0x000fe40004800000 */
[----:B------:R-:W-:Y:S02]  /*c0f70*/  LEA.HI.X R12, R12, RZ, RZ, 0x16, P2 ;  /* 0x000000ff0c0c7211 */ /* 0x000fe400010fb4ff */
[----:B------:R-:W-:Y:S01]  /*c0f80*/  LOP3.LUT P1, R14, R27, 0x80000000, RZ, 0xc0, !PT ;  /* 0x800000001b0e7812 */ /* 0x000fe2000782c0ff */
[----:B------:R-:W-:Y:S01]  /*c0f90*/  IMAD.IADD R15, R15, 0x1, -R18 ;  /* 0x000000010f0f7824 */ /* 0x000fe200078e0a12 */
[--C-:B------:R-:W-:Y:S02]  /*c0fa0*/  SHF.R.U64 R17, R17, 0x1, R12.reuse ;  /* 0x0000000111117819 */ /* 0x100fe4000000120c */
[----:B------:R-:W-:-:S02]  /*c0fb0*/  SHF.R.U32.HI R12, RZ, 0x1, R12 ;  /* 0x00000001ff0c7819 */ /* 0x000fc4000001160c */
[----:B------:R-:W-:Y:S02]  /*c0fc0*/  SHF.L.U32 R15, R15, 0x14, RZ ;  /* 0x000000140f0f7819 */ /* 0x000fe400000006ff */
[----:B------:R-:W-:Y:S02]  /*c0fd0*/  IADD3 R18, P2, P3, RZ, RZ, R17 ;  /* 0x000000ffff127210 */ /* 0x000fe40007b5e011 */
[----:B------:R-:W-:Y:S02]  /*c0fe0*/  @!P0 LOP3.LUT R14, R14, 0x80000000, RZ, 0x3c, !PT ;  /* 0x800000000e0e8812 */ /* 0x000fe400078e3cff */
[----:B------:R-:W-:Y:S01]  /*c0ff0*/  IADD3.X R15, PT, PT, R15, 0x3fe00000, R12, P2, P3 ;  /* 0x3fe000000f0f7810 */ /* 0x000fe200017e640c */
[----:B------:R-:W-:-:S03]  /*c1000*/  @P1 IMAD.MOV R13, RZ, RZ, -R13 ;  /* 0x000000ffff0d1224 */ /* 0x000fc600078e0a0d */
[----:B------:R-:W-:-:S07]  /*c1010*/  LOP3.LUT R27, R15, R14, RZ, 0xfc, !PT ;  /* 0x0000000e0f1b7212 */ /* 0x000fce00078efcff */
.L_x_2822:
[----:B------:R-:W-:Y:S02]  /*c1020*/  IMAD.MOV.U32 R19, RZ, RZ, R27 ;  /* 0x000000ffff137224 */ /* 0x000fe400078e001b */
[----:B------:R-:W-:-:S04]  /*c1030*/  IMAD.MOV.U32 R27, RZ, RZ, 0x0 ;  /* 0x00000000ff1b7424 */ /* 0x000fc800078e00ff */
[----:B------:R-:W-:Y:S05]  /*c1040*/  RET.REL.NODEC R26 `(_Z6kernelILl1048576ELl1048576EEv4d3_tPKS0_S2_Pd) ;  /* 0xfffff3ec1aec7950 */ /* 0x000fea0003c3ffff */
.L_x_2829:
[----:B------:R-:W-:-:S00]  /*c1050*/  BRA `(.L_x_2829) ;  /* 0xfffffffc00fc7947 */ /* 0x000fc0000383ffff */
[----:B------:R-:W-:-:S00]  /*c1060*/  NOP ;  /* 0x0000000000007918 */ /* 0x000fc00000000000 */
        /* <DEDUP_REMOVED lines=9> */
.L_x_2831:


//--------------------- .nv.global.init           --------------------------
	.section	.nv.global.init,"aw",@progbits
	.align	16
.nv.global.init:
	.type		__cudart_sin_cos_coeffs,@object
	.size		__cudart_sin_cos_coeffs,(__cudart_i2opi_d - __cudart_sin_cos_coeffs)
__cudart_sin_cos_coeffs:
        /*0000*/ 	.byte	0x46, 0xd2, 0xb0, 0x2c, 0xf1, 0xe5, 0x5a, 0xbe, 0x92, 0xe3, 0xac, 0x69, 0xe3, 0x1d, 0xc7, 0x3e
        /*0010*/ 	.byte	0xa1, 0x62, 0xdb, 0x19, 0xa0, 0x01, 0x2a, 0xbf, 0x18, 0x08, 0x11, 0x11, 0x11, 0x11, 0x81, 0x3f
        /*0020*/ 	.byte	0x54, 0x55, 0x55, 0x55, 0x55, 0x55, 0xc5, 0xbf, 0x00, 0x00, 0x00, 0x00, 0x00, 0x00, 0x00, 0x00
        /*0030*/ 	.byte	0x00, 0x00, 0x00, 0x00, 0x00, 0x00, 0x00, 0x00, 0x64, 0x81, 0xfd, 0x20, 0x83, 0xff, 0xa8, 0xbd
        /*0040*/ 	.byte	0x28, 0x85, 0xef, 0xc1, 0xa7, 0xee, 0x21, 0x3e, 0xd9, 0xe6, 0x06, 0x8e, 0x4f, 0x7e, 0x92, 0xbe
        /*0050*/ 	.byte	0xe9, 0xbc, 0xdd, 0x19, 0xa0, 0x01, 0xfa, 0x3e, 0x47, 0x5d, 0xc1, 0x16, 0x6c, 0xc1, 0x56, 0xbf
        /*0060*/ 	.byte	0x51, 0x55, 0x55, 0x55, 0x55, 0x55, 0xa5, 0x3f, 0x00, 0x00, 0x00, 0x00, 0x00, 0x00, 0xe0, 0xbf
        /*0070*/ 	.byte	0x00, 0x00, 0x00, 0x00, 0x00, 0x00, 0xf0, 0x3f, 0x00, 0x00, 0x00, 0x00, 0x00, 0x00, 0x00, 0x00
	.type		__cudart_i2opi_d,@object
	.size		__cudart_i2opi_d,(.L_0 - __cudart_i2opi_d)
__cudart_i2opi_d:
        /* <DEDUP_REMOVED lines=9> */
.L_0:


//--------------------- .nv.shared.reserved.0     --------------------------
	.section	.nv.shared.reserved.0,"aw",@nobits
	.weak		__nv_reservedSMEM_offset_0_alias
	.size		__nv_reservedSMEM_offset_0_alias, 0, 64
	.other		__nv_reservedSMEM_offset_0_alias,@"STO_CUDA_RESERVED_SHARED STV_DEFAULT"
__nv_reservedSMEM_offset_0_alias:
	.zero		0
	.zero		64


//--------------------- .nv.constant0._Z6kernelILl1048576ELl1048576EEv4d3_tPKS0_S2_Pd --------------------------
	.section	.nv.constant0._Z6kernelILl1048576ELl1048576EEv4d3_tPKS0_S2_Pd,"a",@progbits
	.sectionflags	@""
	.align	4
.nv.constant0._Z6kernelILl1048576ELl1048576EEv4d3_tPKS0_S2_Pd:
	.zero		944


//--------------------- SYMBOLS --------------------------

	.type		.nv.reservedSmem.offset0,@object
	.size		.nv.reservedSmem.offset0,0x4
